//
// Generated by NVIDIA NVVM Compiler
//
// Compiler Build ID: CL-36424714
// Cuda compilation tools, release 13.0, V13.0.88
// Based on NVVM 20.0.0
//

.version 9.0
.target sm_100
.address_size 64

	// .globl	_Z6vecNegPKdS0_Pdi
// _ZZ12evalEquationPdPKdiE4temp has been demoted
// _ZZN3cub18CUB_300001_SM_10006detail6reduce28DeviceReduceSingleTileKernelINS2_10policy_hubIdjN4cuda3__47maximumIvEEE10Policy1000EPdSB_jS8_ddNS5_3std3__410__identityEEEvT0_T1_T2_T3_T4_T6_E12temp_storage has been demoted
// _ZZN3cub18CUB_300001_SM_10006detail6reduce18DeviceReduceKernelINS2_10policy_hubIdjN4cuda3__47maximumIvEEE10Policy1000EPdjS8_dNS5_3std3__410__identityEEEvT0_PT3_T1_NS0_13GridEvenShareISI_EET2_T4_E12temp_storage has been demoted
// _ZZN3cub18CUB_300001_SM_10006detail6reduce28DeviceReduceSingleTileKernelINS2_10policy_hubIdjN4cuda3__47maximumIvEEE10Policy1000EPdSB_iS8_ddNS5_3std3__410__identityEEEvT0_T1_T2_T3_T4_T6_E12temp_storage has been demoted
.global .align 1 .b8 _ZN34_INTERNAL_ce054287_4_k_cu_98d65fdc4cuda3std3__45__cpo5beginE[1];
.global .align 1 .b8 _ZN34_INTERNAL_ce054287_4_k_cu_98d65fdc4cuda3std3__45__cpo3endE[1];
.global .align 1 .b8 _ZN34_INTERNAL_ce054287_4_k_cu_98d65fdc4cuda3std3__45__cpo6cbeginE[1];
.global .align 1 .b8 _ZN34_INTERNAL_ce054287_4_k_cu_98d65fdc4cuda3std3__45__cpo4cendE[1];
.global .align 1 .b8 _ZN34_INTERNAL_ce054287_4_k_cu_98d65fdc4cuda3std3__45__cpo6rbeginE[1];
.global .align 1 .b8 _ZN34_INTERNAL_ce054287_4_k_cu_98d65fdc4cuda3std3__45__cpo4rendE[1];
.global .align 1 .b8 _ZN34_INTERNAL_ce054287_4_k_cu_98d65fdc4cuda3std3__45__cpo7crbeginE[1];
.global .align 1 .b8 _ZN34_INTERNAL_ce054287_4_k_cu_98d65fdc4cuda3std3__45__cpo5crendE[1];
.global .align 1 .b8 _ZN34_INTERNAL_ce054287_4_k_cu_98d65fdc4cuda3std3__436_GLOBAL__N__ce054287_4_k_cu_98d65fdc6ignoreE[1];
.global .align 1 .b8 _ZN34_INTERNAL_ce054287_4_k_cu_98d65fdc4cuda3std3__419piecewise_constructE[1];
.global .align 1 .b8 _ZN34_INTERNAL_ce054287_4_k_cu_98d65fdc4cuda3std3__48in_placeE[1];
.global .align 1 .b8 _ZN34_INTERNAL_ce054287_4_k_cu_98d65fdc4cuda3std3__420unreachable_sentinelE[1];
.global .align 1 .b8 _ZN34_INTERNAL_ce054287_4_k_cu_98d65fdc4cuda3std3__47nulloptE[1];
.global .align 1 .b8 _ZN34_INTERNAL_ce054287_4_k_cu_98d65fdc4cuda3std3__48unexpectE[1];
.global .align 1 .b8 _ZN34_INTERNAL_ce054287_4_k_cu_98d65fdc4cuda3std6ranges3__45__cpo4swapE[1];
.global .align 1 .b8 _ZN34_INTERNAL_ce054287_4_k_cu_98d65fdc4cuda3std6ranges3__45__cpo9iter_moveE[1];
.global .align 1 .b8 _ZN34_INTERNAL_ce054287_4_k_cu_98d65fdc4cuda3std6ranges3__45__cpo5beginE[1];
.global .align 1 .b8 _ZN34_INTERNAL_ce054287_4_k_cu_98d65fdc4cuda3std6ranges3__45__cpo3endE[1];
.global .align 1 .b8 _ZN34_INTERNAL_ce054287_4_k_cu_98d65fdc4cuda3std6ranges3__45__cpo6cbeginE[1];
.global .align 1 .b8 _ZN34_INTERNAL_ce054287_4_k_cu_98d65fdc4cuda3std6ranges3__45__cpo4cendE[1];
.global .align 1 .b8 _ZN34_INTERNAL_ce054287_4_k_cu_98d65fdc4cuda3std6ranges3__45__cpo7advanceE[1];
.global .align 1 .b8 _ZN34_INTERNAL_ce054287_4_k_cu_98d65fdc4cuda3std6ranges3__45__cpo9iter_swapE[1];
.global .align 1 .b8 _ZN34_INTERNAL_ce054287_4_k_cu_98d65fdc4cuda3std6ranges3__45__cpo4nextE[1];
.global .align 1 .b8 _ZN34_INTERNAL_ce054287_4_k_cu_98d65fdc4cuda3std6ranges3__45__cpo4prevE[1];
.global .align 1 .b8 _ZN34_INTERNAL_ce054287_4_k_cu_98d65fdc4cuda3std6ranges3__45__cpo4dataE[1];
.global .align 1 .b8 _ZN34_INTERNAL_ce054287_4_k_cu_98d65fdc4cuda3std6ranges3__45__cpo5cdataE[1];
.global .align 1 .b8 _ZN34_INTERNAL_ce054287_4_k_cu_98d65fdc4cuda3std6ranges3__45__cpo4sizeE[1];
.global .align 1 .b8 _ZN34_INTERNAL_ce054287_4_k_cu_98d65fdc4cuda3std6ranges3__45__cpo5ssizeE[1];
.global .align 1 .b8 _ZN34_INTERNAL_ce054287_4_k_cu_98d65fdc4cuda3std6ranges3__45__cpo8distanceE[1];
.global .align 1 .b8 _ZN34_INTERNAL_ce054287_4_k_cu_98d65fdc6thrust24THRUST_300001_SM_1000_NS6system6detail10sequential3seqE[1];
.global .align 1 .b8 _ZN34_INTERNAL_ce054287_4_k_cu_98d65fdc6thrust24THRUST_300001_SM_1000_NS12placeholders2_1E[1];
.global .align 1 .b8 _ZN34_INTERNAL_ce054287_4_k_cu_98d65fdc6thrust24THRUST_300001_SM_1000_NS12placeholders2_2E[1];
.global .align 1 .b8 _ZN34_INTERNAL_ce054287_4_k_cu_98d65fdc6thrust24THRUST_300001_SM_1000_NS12placeholders2_3E[1];
.global .align 1 .b8 _ZN34_INTERNAL_ce054287_4_k_cu_98d65fdc6thrust24THRUST_300001_SM_1000_NS12placeholders2_4E[1];
.global .align 1 .b8 _ZN34_INTERNAL_ce054287_4_k_cu_98d65fdc6thrust24THRUST_300001_SM_1000_NS12placeholders2_5E[1];
.global .align 1 .b8 _ZN34_INTERNAL_ce054287_4_k_cu_98d65fdc6thrust24THRUST_300001_SM_1000_NS12placeholders2_6E[1];
.global .align 1 .b8 _ZN34_INTERNAL_ce054287_4_k_cu_98d65fdc6thrust24THRUST_300001_SM_1000_NS12placeholders2_7E[1];
.global .align 1 .b8 _ZN34_INTERNAL_ce054287_4_k_cu_98d65fdc6thrust24THRUST_300001_SM_1000_NS12placeholders2_8E[1];
.global .align 1 .b8 _ZN34_INTERNAL_ce054287_4_k_cu_98d65fdc6thrust24THRUST_300001_SM_1000_NS12placeholders2_9E[1];
.global .align 1 .b8 _ZN34_INTERNAL_ce054287_4_k_cu_98d65fdc6thrust24THRUST_300001_SM_1000_NS12placeholders3_10E[1];

.visible .entry _Z6vecNegPKdS0_Pdi(
	.param .u64 .ptr .align 1 _Z6vecNegPKdS0_Pdi_param_0,
	.param .u64 .ptr .align 1 _Z6vecNegPKdS0_Pdi_param_1,
	.param .u64 .ptr .align 1 _Z6vecNegPKdS0_Pdi_param_2,
	.param .u32 _Z6vecNegPKdS0_Pdi_param_3
)
{
	.reg .pred 	%p<2>;
	.reg .b32 	%r<6>;
	.reg .b64 	%rd<11>;
	.reg .b64 	%fd<4>;

	ld.param.u64 	%rd1, [_Z6vecNegPKdS0_Pdi_param_0];
	ld.param.u64 	%rd2, [_Z6vecNegPKdS0_Pdi_param_1];
	ld.param.u64 	%rd3, [_Z6vecNegPKdS0_Pdi_param_2];
	ld.param.u32 	%r2, [_Z6vecNegPKdS0_Pdi_param_3];
	mov.u32 	%r3, %ctaid.x;
	mov.u32 	%r4, %ntid.x;
	mov.u32 	%r5, %tid.x;
	mad.lo.s32 	%r1, %r3, %r4, %r5;
	setp.ge.s32 	%p1, %r1, %r2;
	@%p1 bra 	$L__BB0_2;
	cvta.to.global.u64 	%rd4, %rd1;
	cvta.to.global.u64 	%rd5, %rd2;
	cvta.to.global.u64 	%rd6, %rd3;
	mul.wide.s32 	%rd7, %r1, 8;
	add.s64 	%rd8, %rd4, %rd7;
	ld.global.f64 	%fd1, [%rd8];
	add.s64 	%rd9, %rd5, %rd7;
	ld.global.f64 	%fd2, [%rd9];
	sub.f64 	%fd3, %fd1, %fd2;
	add.s64 	%rd10, %rd6, %rd7;
	st.global.f64 	[%rd10], %fd3;
$L__BB0_2:
	ret;

}
	// .globl	_Z12evalEquationPdPKdi
.visible .entry _Z12evalEquationPdPKdi(
	.param .u64 .ptr .align 1 _Z12evalEquationPdPKdi_param_0,
	.param .u64 .ptr .align 1 _Z12evalEquationPdPKdi_param_1,
	.param .u32 _Z12evalEquationPdPKdi_param_2
)
{
	.reg .pred 	%p<12>;
	.reg .b32 	%r<32>;
	.reg .b64 	%rd<13>;
	.reg .b64 	%fd<14>;
	// demoted variable
	.shared .align 8 .b8 _ZZ12evalEquationPdPKdiE4temp[2592];
	ld.param.u64 	%rd3, [_Z12evalEquationPdPKdi_param_0];
	ld.param.u64 	%rd4, [_Z12evalEquationPdPKdi_param_1];
	ld.param.u32 	%r10, [_Z12evalEquationPdPKdi_param_2];
	cvta.to.global.u64 	%rd1, %rd4;
	mov.u32 	%r11, %ctaid.x;
	mov.u32 	%r12, %ntid.x;
	mov.u32 	%r1, %tid.x;
	mad.lo.s32 	%r2, %r11, %r12, %r1;
	mov.u32 	%r13, %ctaid.y;
	mov.u32 	%r14, %ntid.y;
	mov.u32 	%r3, %tid.y;
	mad.lo.s32 	%r15, %r13, %r14, %r3;
	max.s32 	%r16, %r2, %r15;
	setp.ge.s32 	%p1, %r16, %r10;
	mov.u32 	%r17, _ZZ12evalEquationPdPKdiE4temp;
	mad.lo.s32 	%r5, %r3, 144, %r17;
	@%p1 bra 	$L__BB1_9;
	mul.lo.s32 	%r6, %r10, %r15;
	add.s32 	%r18, %r6, %r2;
	mul.wide.s32 	%rd5, %r18, 8;
	add.s64 	%rd2, %rd1, %rd5;
	ld.global.f64 	%fd1, [%rd2];
	add.s32 	%r7, %r5, 144;
	shl.b32 	%r19, %r1, 3;
	add.s32 	%r20, %r7, %r19;
	st.shared.f64 	[%r20+8], %fd1;
	setp.eq.s32 	%p2, %r1, 0;
	@%p2 bra 	$L__BB1_4;
	setp.ne.s32 	%p3, %r1, 15;
	@%p3 bra 	$L__BB1_5;
	ld.global.f64 	%fd3, [%rd2+8];
	st.shared.f64 	[%r5+280], %fd3;
	bra.uni 	$L__BB1_5;
$L__BB1_4:
	ld.global.f64 	%fd2, [%rd2+-8];
	st.shared.f64 	[%r7], %fd2;
$L__BB1_5:
	setp.eq.s32 	%p4, %r3, 0;
	@%p4 bra 	$L__BB1_8;
	setp.ne.s32 	%p5, %r3, 15;
	@%p5 bra 	$L__BB1_9;
	mul.wide.s32 	%rd8, %r10, 8;
	add.s64 	%rd9, %rd2, %rd8;
	ld.global.f64 	%fd5, [%rd9];
	add.s32 	%r28, %r17, %r19;
	st.shared.f64 	[%r28+2456], %fd5;
	bra.uni 	$L__BB1_9;
$L__BB1_8:
	sub.s32 	%r21, %r6, %r10;
	add.s32 	%r22, %r21, %r2;
	mul.wide.s32 	%rd6, %r22, 8;
	add.s64 	%rd7, %rd1, %rd6;
	ld.global.f64 	%fd4, [%rd7];
	add.s32 	%r25, %r17, %r19;
	st.shared.f64 	[%r25+8], %fd4;
$L__BB1_9:
	bar.sync 	0;
	setp.lt.s32 	%p6, %r2, 1;
	add.s32 	%r8, %r10, -1;
	setp.ge.s32 	%p7, %r2, %r8;
	or.pred  	%p8, %p6, %p7;
	@%p8 bra 	$L__BB1_12;
	setp.eq.s32 	%p9, %r15, 0;
	setp.ge.s32 	%p10, %r15, %r8;
	or.pred  	%p11, %p9, %p10;
	@%p11 bra 	$L__BB1_12;
	shl.b32 	%r29, %r1, 3;
	add.s32 	%r30, %r5, %r29;
	ld.shared.f64 	%fd6, [%r30+296];
	ld.shared.f64 	%fd7, [%r30+144];
	add.f64 	%fd8, %fd6, %fd7;
	ld.shared.f64 	%fd9, [%r30+8];
	add.f64 	%fd10, %fd8, %fd9;
	ld.shared.f64 	%fd11, [%r30+160];
	add.f64 	%fd12, %fd10, %fd11;
	mul.f64 	%fd13, %fd12, 0d3FD0000000000000;
	mad.lo.s32 	%r31, %r10, %r15, %r2;
	cvta.to.global.u64 	%rd10, %rd3;
	mul.wide.s32 	%rd11, %r31, 8;
	add.s64 	%rd12, %rd10, %rd11;
	st.global.f64 	[%rd12], %fd13;
$L__BB1_12:
	ret;

}
	// .globl	_ZN3cub18CUB_300001_SM_10006detail11EmptyKernelIvEEvv
.visible .entry _ZN3cub18CUB_300001_SM_10006detail11EmptyKernelIvEEvv()
{


	ret;

}
	// .globl	_ZN3cub18CUB_300001_SM_10006detail6reduce28DeviceReduceSingleTileKernelINS2_10policy_hubIdjN4cuda3__47maximumIvEEE10Policy1000EPdSB_jS8_ddNS5_3std3__410__identityEEEvT0_T1_T2_T3_T4_T6_
.visible .entry _ZN3cub18CUB_300001_SM_10006detail6reduce28DeviceReduceSingleTileKernelINS2_10policy_hubIdjN4cuda3__47maximumIvEEE10Policy1000EPdSB_jS8_ddNS5_3std3__410__identityEEEvT0_T1_T2_T3_T4_T6_(
	.param .u64 .ptr .align 1 _ZN3cub18CUB_300001_SM_10006detail6reduce28DeviceReduceSingleTileKernelINS2_10policy_hubIdjN4cuda3__47maximumIvEEE10Policy1000EPdSB_jS8_ddNS5_3std3__410__identityEEEvT0_T1_T2_T3_T4_T6__param_0,
	.param .u64 .ptr .align 1 _ZN3cub18CUB_300001_SM_10006detail6reduce28DeviceReduceSingleTileKernelINS2_10policy_hubIdjN4cuda3__47maximumIvEEE10Policy1000EPdSB_jS8_ddNS5_3std3__410__identityEEEvT0_T1_T2_T3_T4_T6__param_1,
	.param .u32 _ZN3cub18CUB_300001_SM_10006detail6reduce28DeviceReduceSingleTileKernelINS2_10policy_hubIdjN4cuda3__47maximumIvEEE10Policy1000EPdSB_jS8_ddNS5_3std3__410__identityEEEvT0_T1_T2_T3_T4_T6__param_2,
	.param .align 1 .b8 _ZN3cub18CUB_300001_SM_10006detail6reduce28DeviceReduceSingleTileKernelINS2_10policy_hubIdjN4cuda3__47maximumIvEEE10Policy1000EPdSB_jS8_ddNS5_3std3__410__identityEEEvT0_T1_T2_T3_T4_T6__param_3[1],
	.param .f64 _ZN3cub18CUB_300001_SM_10006detail6reduce28DeviceReduceSingleTileKernelINS2_10policy_hubIdjN4cuda3__47maximumIvEEE10Policy1000EPdSB_jS8_ddNS5_3std3__410__identityEEEvT0_T1_T2_T3_T4_T6__param_4,
	.param .align 1 .b8 _ZN3cub18CUB_300001_SM_10006detail6reduce28DeviceReduceSingleTileKernelINS2_10policy_hubIdjN4cuda3__47maximumIvEEE10Policy1000EPdSB_jS8_ddNS5_3std3__410__identityEEEvT0_T1_T2_T3_T4_T6__param_5[1]
)
.maxntid 256
.minnctapersm 1
{
	.reg .pred 	%p<220>;
	.reg .b32 	%r<482>;
	.reg .b64 	%rd<205>;
	.reg .b64 	%fd<381>;
	// demoted variable
	.shared .align 8 .b8 _ZZN3cub18CUB_300001_SM_10006detail6reduce28DeviceReduceSingleTileKernelINS2_10policy_hubIdjN4cuda3__47maximumIvEEE10Policy1000EPdSB_jS8_ddNS5_3std3__410__identityEEEvT0_T1_T2_T3_T4_T6_E12temp_storage[80];
	ld.param.u64 	%rd16, [_ZN3cub18CUB_300001_SM_10006detail6reduce28DeviceReduceSingleTileKernelINS2_10policy_hubIdjN4cuda3__47maximumIvEEE10Policy1000EPdSB_jS8_ddNS5_3std3__410__identityEEEvT0_T1_T2_T3_T4_T6__param_0];
	ld.param.u64 	%rd17, [_ZN3cub18CUB_300001_SM_10006detail6reduce28DeviceReduceSingleTileKernelINS2_10policy_hubIdjN4cuda3__47maximumIvEEE10Policy1000EPdSB_jS8_ddNS5_3std3__410__identityEEEvT0_T1_T2_T3_T4_T6__param_1];
	ld.param.u32 	%r69, [_ZN3cub18CUB_300001_SM_10006detail6reduce28DeviceReduceSingleTileKernelINS2_10policy_hubIdjN4cuda3__47maximumIvEEE10Policy1000EPdSB_jS8_ddNS5_3std3__410__identityEEEvT0_T1_T2_T3_T4_T6__param_2];
	ld.param.f64 	%fd58, [_ZN3cub18CUB_300001_SM_10006detail6reduce28DeviceReduceSingleTileKernelINS2_10policy_hubIdjN4cuda3__47maximumIvEEE10Policy1000EPdSB_jS8_ddNS5_3std3__410__identityEEEvT0_T1_T2_T3_T4_T6__param_4];
	cvta.to.global.u64 	%rd1, %rd17;
	setp.ne.s32 	%p1, %r69, 0;
	@%p1 bra 	$L__BB3_3;
	mov.u32 	%r455, %tid.x;
	setp.ne.s32 	%p219, %r455, 0;
	@%p219 bra 	$L__BB3_76;
	st.global.f64 	[%rd1], %fd58;
	bra.uni 	$L__BB3_76;
$L__BB3_3:
	and.b64  	%rd18, %rd16, 31;
	setp.ne.s64 	%p2, %rd18, 0;
	@%p2 bra 	$L__BB3_39;
	setp.gt.u32 	%p110, %r69, 2047;
	@%p110 bra 	$L__BB3_23;
	mov.u32 	%r1, %tid.x;
	setp.ge.u32 	%p159, %r1, %r69;
	mov.f64 	%fd359, 0d0000000000000000;
	mov.u32 	%r459, %r1;
	@%p159 bra 	$L__BB3_7;
	mul.wide.u32 	%rd168, %r1, 8;
	add.s64 	%rd167, %rd16, %rd168;
	// begin inline asm
	ld.global.nc.u64 %rd166, [%rd167];
	// end inline asm
	mov.b64 	%fd359, %rd166;
	add.s32 	%r459, %r1, 256;
$L__BB3_7:
	setp.ge.u32 	%p160, %r459, %r69;
	@%p160 bra 	$L__BB3_14;
	not.b32 	%r331, %r459;
	add.s32 	%r4, %r69, %r331;
	and.b32  	%r332, %r4, 768;
	setp.eq.s32 	%p161, %r332, 768;
	@%p161 bra 	$L__BB3_11;
	mul.wide.u32 	%rd169, %r459, 8;
	add.s64 	%rd201, %rd16, %rd169;
	shr.u32 	%r333, %r4, 8;
	add.s32 	%r334, %r333, 1;
	and.b32  	%r335, %r334, 3;
	neg.s32 	%r457, %r335;
$L__BB3_10:
	.pragma "nounroll";
	// begin inline asm
	ld.global.nc.u64 %rd170, [%rd201];
	// end inline asm
	mov.b64 	%fd272, %rd170;
	setp.lt.f64 	%p162, %fd359, %fd272;
	selp.f64 	%fd359, %fd272, %fd359, %p162;
	add.s32 	%r459, %r459, 256;
	add.s64 	%rd201, %rd201, 2048;
	add.s32 	%r457, %r457, 1;
	setp.ne.s32 	%p163, %r457, 0;
	@%p163 bra 	$L__BB3_10;
$L__BB3_11:
	setp.lt.u32 	%p164, %r4, 768;
	@%p164 bra 	$L__BB3_14;
	mul.wide.u32 	%rd172, %r459, 8;
	add.s64 	%rd202, %rd16, %rd172;
$L__BB3_13:
	// begin inline asm
	ld.global.nc.u64 %rd173, [%rd202];
	// end inline asm
	mov.b64 	%fd273, %rd173;
	setp.lt.f64 	%p165, %fd359, %fd273;
	selp.f64 	%fd274, %fd273, %fd359, %p165;
	add.s64 	%rd176, %rd202, 2048;
	// begin inline asm
	ld.global.nc.u64 %rd175, [%rd176];
	// end inline asm
	mov.b64 	%fd275, %rd175;
	setp.lt.f64 	%p166, %fd274, %fd275;
	selp.f64 	%fd276, %fd275, %fd274, %p166;
	add.s64 	%rd178, %rd202, 4096;
	// begin inline asm
	ld.global.nc.u64 %rd177, [%rd178];
	// end inline asm
	mov.b64 	%fd277, %rd177;
	setp.lt.f64 	%p167, %fd276, %fd277;
	selp.f64 	%fd278, %fd277, %fd276, %p167;
	add.s64 	%rd180, %rd202, 6144;
	// begin inline asm
	ld.global.nc.u64 %rd179, [%rd180];
	// end inline asm
	mov.b64 	%fd279, %rd179;
	setp.lt.f64 	%p168, %fd278, %fd279;
	selp.f64 	%fd359, %fd279, %fd278, %p168;
	add.s32 	%r459, %r459, 1024;
	add.s64 	%rd202, %rd202, 8192;
	setp.lt.s32 	%p169, %r459, %r69;
	@%p169 bra 	$L__BB3_13;
$L__BB3_14:
	setp.lt.u32 	%p170, %r69, 256;
	@%p170 bra 	$L__BB3_19;
	// begin inline asm
	mov.u32 %r399, %laneid;
	// end inline asm
	mov.b64 	%rd191, %fd359;
	mov.b64 	{%r401, %r406}, %rd191;
	mov.b32 	%r407, 1;
	mov.b32 	%r448, 31;
	mov.b32 	%r449, -1;
	// begin inline asm
	shfl.sync.down.b32 %r400, %r401, %r407, %r448, %r449;
	// end inline asm
	// begin inline asm
	shfl.sync.down.b32 %r405, %r406, %r407, %r448, %r449;
	// end inline asm
	mov.b64 	%rd192, {%r400, %r405};
	mov.b64 	%fd327, %rd192;
	setp.gt.s32 	%p198, %r399, 30;
	setp.lt.f64 	%p199, %fd359, %fd327;
	selp.f64 	%fd328, %fd327, %fd359, %p199;
	selp.f64 	%fd329, %fd359, %fd328, %p198;
	mov.b64 	%rd193, %fd329;
	mov.b64 	{%r411, %r416}, %rd193;
	mov.b32 	%r417, 2;
	// begin inline asm
	shfl.sync.down.b32 %r410, %r411, %r417, %r448, %r449;
	// end inline asm
	// begin inline asm
	shfl.sync.down.b32 %r415, %r416, %r417, %r448, %r449;
	// end inline asm
	mov.b64 	%rd194, {%r410, %r415};
	mov.b64 	%fd330, %rd194;
	setp.gt.s32 	%p200, %r399, 29;
	setp.lt.f64 	%p201, %fd329, %fd330;
	selp.f64 	%fd331, %fd330, %fd329, %p201;
	selp.f64 	%fd332, %fd329, %fd331, %p200;
	mov.b64 	%rd195, %fd332;
	mov.b64 	{%r421, %r426}, %rd195;
	mov.b32 	%r427, 4;
	// begin inline asm
	shfl.sync.down.b32 %r420, %r421, %r427, %r448, %r449;
	// end inline asm
	// begin inline asm
	shfl.sync.down.b32 %r425, %r426, %r427, %r448, %r449;
	// end inline asm
	mov.b64 	%rd196, {%r420, %r425};
	mov.b64 	%fd333, %rd196;
	setp.gt.s32 	%p202, %r399, 27;
	setp.lt.f64 	%p203, %fd332, %fd333;
	selp.f64 	%fd334, %fd333, %fd332, %p203;
	selp.f64 	%fd335, %fd332, %fd334, %p202;
	mov.b64 	%rd197, %fd335;
	mov.b64 	{%r431, %r436}, %rd197;
	mov.b32 	%r437, 8;
	// begin inline asm
	shfl.sync.down.b32 %r430, %r431, %r437, %r448, %r449;
	// end inline asm
	// begin inline asm
	shfl.sync.down.b32 %r435, %r436, %r437, %r448, %r449;
	// end inline asm
	mov.b64 	%rd198, {%r430, %r435};
	mov.b64 	%fd336, %rd198;
	setp.gt.s32 	%p204, %r399, 23;
	setp.lt.f64 	%p205, %fd335, %fd336;
	selp.f64 	%fd337, %fd336, %fd335, %p205;
	selp.f64 	%fd338, %fd335, %fd337, %p204;
	mov.b64 	%rd199, %fd338;
	mov.b64 	{%r441, %r446}, %rd199;
	mov.b32 	%r447, 16;
	// begin inline asm
	shfl.sync.down.b32 %r440, %r441, %r447, %r448, %r449;
	// end inline asm
	// begin inline asm
	shfl.sync.down.b32 %r445, %r446, %r447, %r448, %r449;
	// end inline asm
	mov.b64 	%rd200, {%r440, %r445};
	mov.b64 	%fd339, %rd200;
	setp.gt.s32 	%p206, %r399, 15;
	setp.lt.f64 	%p207, %fd338, %fd339;
	selp.f64 	%fd10, %fd339, %fd338, %p207;
	selp.f64 	%fd380, %fd338, %fd10, %p206;
	setp.ne.s32 	%p208, %r399, 0;
	@%p208 bra 	$L__BB3_17;
	shr.u32 	%r450, %r1, 2;
	and.b32  	%r451, %r450, 248;
	mov.u32 	%r452, _ZZN3cub18CUB_300001_SM_10006detail6reduce28DeviceReduceSingleTileKernelINS2_10policy_hubIdjN4cuda3__47maximumIvEEE10Policy1000EPdSB_jS8_ddNS5_3std3__410__identityEEEvT0_T1_T2_T3_T4_T6_E12temp_storage;
	add.s32 	%r453, %r452, %r451;
	st.shared.f64 	[%r453+8], %fd10;
$L__BB3_17:
	bar.sync 	0;
	setp.ne.s32 	%p209, %r1, 0;
	@%p209 bra 	$L__BB3_74;
	ld.shared.f64 	%fd340, [_ZZN3cub18CUB_300001_SM_10006detail6reduce28DeviceReduceSingleTileKernelINS2_10policy_hubIdjN4cuda3__47maximumIvEEE10Policy1000EPdSB_jS8_ddNS5_3std3__410__identityEEEvT0_T1_T2_T3_T4_T6_E12temp_storage+16];
	setp.lt.f64 	%p210, %fd380, %fd340;
	selp.f64 	%fd341, %fd340, %fd380, %p210;
	ld.shared.f64 	%fd342, [_ZZN3cub18CUB_300001_SM_10006detail6reduce28DeviceReduceSingleTileKernelINS2_10policy_hubIdjN4cuda3__47maximumIvEEE10Policy1000EPdSB_jS8_ddNS5_3std3__410__identityEEEvT0_T1_T2_T3_T4_T6_E12temp_storage+24];
	setp.lt.f64 	%p211, %fd341, %fd342;
	selp.f64 	%fd343, %fd342, %fd341, %p211;
	ld.shared.f64 	%fd344, [_ZZN3cub18CUB_300001_SM_10006detail6reduce28DeviceReduceSingleTileKernelINS2_10policy_hubIdjN4cuda3__47maximumIvEEE10Policy1000EPdSB_jS8_ddNS5_3std3__410__identityEEEvT0_T1_T2_T3_T4_T6_E12temp_storage+32];
	setp.lt.f64 	%p212, %fd343, %fd344;
	selp.f64 	%fd345, %fd344, %fd343, %p212;
	ld.shared.f64 	%fd346, [_ZZN3cub18CUB_300001_SM_10006detail6reduce28DeviceReduceSingleTileKernelINS2_10policy_hubIdjN4cuda3__47maximumIvEEE10Policy1000EPdSB_jS8_ddNS5_3std3__410__identityEEEvT0_T1_T2_T3_T4_T6_E12temp_storage+40];
	setp.lt.f64 	%p213, %fd345, %fd346;
	selp.f64 	%fd347, %fd346, %fd345, %p213;
	ld.shared.f64 	%fd348, [_ZZN3cub18CUB_300001_SM_10006detail6reduce28DeviceReduceSingleTileKernelINS2_10policy_hubIdjN4cuda3__47maximumIvEEE10Policy1000EPdSB_jS8_ddNS5_3std3__410__identityEEEvT0_T1_T2_T3_T4_T6_E12temp_storage+48];
	setp.lt.f64 	%p214, %fd347, %fd348;
	selp.f64 	%fd349, %fd348, %fd347, %p214;
	ld.shared.f64 	%fd350, [_ZZN3cub18CUB_300001_SM_10006detail6reduce28DeviceReduceSingleTileKernelINS2_10policy_hubIdjN4cuda3__47maximumIvEEE10Policy1000EPdSB_jS8_ddNS5_3std3__410__identityEEEvT0_T1_T2_T3_T4_T6_E12temp_storage+56];
	setp.lt.f64 	%p215, %fd349, %fd350;
	selp.f64 	%fd351, %fd350, %fd349, %p215;
	ld.shared.f64 	%fd352, [_ZZN3cub18CUB_300001_SM_10006detail6reduce28DeviceReduceSingleTileKernelINS2_10policy_hubIdjN4cuda3__47maximumIvEEE10Policy1000EPdSB_jS8_ddNS5_3std3__410__identityEEEvT0_T1_T2_T3_T4_T6_E12temp_storage+64];
	setp.lt.f64 	%p216, %fd351, %fd352;
	selp.f64 	%fd380, %fd352, %fd351, %p216;
	bra.uni 	$L__BB3_74;
$L__BB3_19:
	// begin inline asm
	mov.u32 %r336, %laneid;
	// end inline asm
	and.b32  	%r387, %r1, 992;
	add.s32 	%r388, %r387, 32;
	setp.gt.u32 	%p171, %r388, %r69;
	not.b32 	%r389, %r387;
	add.s32 	%r390, %r69, %r389;
	selp.b32 	%r385, %r390, 31, %p171;
	mov.b64 	%rd181, %fd359;
	mov.b64 	{%r338, %r343}, %rd181;
	mov.b32 	%r344, 1;
	mov.b32 	%r386, -1;
	// begin inline asm
	shfl.sync.down.b32 %r337, %r338, %r344, %r385, %r386;
	// end inline asm
	// begin inline asm
	shfl.sync.down.b32 %r342, %r343, %r344, %r385, %r386;
	// end inline asm
	mov.b64 	%rd182, {%r337, %r342};
	mov.b64 	%fd280, %rd182;
	setp.lt.s32 	%p172, %r336, %r385;
	setp.lt.f64 	%p173, %fd359, %fd280;
	selp.f64 	%fd281, %fd280, %fd359, %p173;
	selp.f64 	%fd282, %fd281, %fd359, %p172;
	mov.b64 	%rd183, %fd282;
	mov.b64 	{%r348, %r353}, %rd183;
	mov.b32 	%r354, 2;
	// begin inline asm
	shfl.sync.down.b32 %r347, %r348, %r354, %r385, %r386;
	// end inline asm
	// begin inline asm
	shfl.sync.down.b32 %r352, %r353, %r354, %r385, %r386;
	// end inline asm
	mov.b64 	%rd184, {%r347, %r352};
	mov.b64 	%fd283, %rd184;
	add.s32 	%r391, %r336, 2;
	setp.gt.s32 	%p174, %r391, %r385;
	setp.lt.f64 	%p175, %fd282, %fd283;
	selp.f64 	%fd284, %fd283, %fd282, %p175;
	selp.f64 	%fd285, %fd282, %fd284, %p174;
	mov.b64 	%rd185, %fd285;
	mov.b64 	{%r358, %r363}, %rd185;
	mov.b32 	%r364, 4;
	// begin inline asm
	shfl.sync.down.b32 %r357, %r358, %r364, %r385, %r386;
	// end inline asm
	// begin inline asm
	shfl.sync.down.b32 %r362, %r363, %r364, %r385, %r386;
	// end inline asm
	mov.b64 	%rd186, {%r357, %r362};
	mov.b64 	%fd286, %rd186;
	add.s32 	%r392, %r336, 4;
	setp.gt.s32 	%p176, %r392, %r385;
	setp.lt.f64 	%p177, %fd285, %fd286;
	selp.f64 	%fd287, %fd286, %fd285, %p177;
	selp.f64 	%fd288, %fd285, %fd287, %p176;
	mov.b64 	%rd187, %fd288;
	mov.b64 	{%r368, %r373}, %rd187;
	mov.b32 	%r374, 8;
	// begin inline asm
	shfl.sync.down.b32 %r367, %r368, %r374, %r385, %r386;
	// end inline asm
	// begin inline asm
	shfl.sync.down.b32 %r372, %r373, %r374, %r385, %r386;
	// end inline asm
	mov.b64 	%rd188, {%r367, %r372};
	mov.b64 	%fd289, %rd188;
	add.s32 	%r393, %r336, 8;
	setp.gt.s32 	%p178, %r393, %r385;
	setp.lt.f64 	%p179, %fd288, %fd289;
	selp.f64 	%fd290, %fd289, %fd288, %p179;
	selp.f64 	%fd291, %fd288, %fd290, %p178;
	mov.b64 	%rd189, %fd291;
	mov.b64 	{%r378, %r383}, %rd189;
	mov.b32 	%r384, 16;
	// begin inline asm
	shfl.sync.down.b32 %r377, %r378, %r384, %r385, %r386;
	// end inline asm
	// begin inline asm
	shfl.sync.down.b32 %r382, %r383, %r384, %r385, %r386;
	// end inline asm
	mov.b64 	%rd190, {%r377, %r382};
	mov.b64 	%fd292, %rd190;
	add.s32 	%r394, %r336, 16;
	setp.gt.s32 	%p180, %r394, %r385;
	setp.lt.f64 	%p181, %fd291, %fd292;
	selp.f64 	%fd293, %fd292, %fd291, %p181;
	selp.f64 	%fd380, %fd291, %fd293, %p180;
	setp.ne.s32 	%p182, %r336, 0;
	@%p182 bra 	$L__BB3_21;
	shr.u32 	%r395, %r1, 2;
	and.b32  	%r396, %r395, 248;
	mov.u32 	%r397, _ZZN3cub18CUB_300001_SM_10006detail6reduce28DeviceReduceSingleTileKernelINS2_10policy_hubIdjN4cuda3__47maximumIvEEE10Policy1000EPdSB_jS8_ddNS5_3std3__410__identityEEEvT0_T1_T2_T3_T4_T6_E12temp_storage;
	add.s32 	%r398, %r397, %r396;
	st.shared.f64 	[%r398+8], %fd380;
$L__BB3_21:
	bar.sync 	0;
	setp.ne.s32 	%p183, %r1, 0;
	@%p183 bra 	$L__BB3_74;
	setp.gt.u32 	%p184, %r69, 32;
	ld.shared.f64 	%fd294, [_ZZN3cub18CUB_300001_SM_10006detail6reduce28DeviceReduceSingleTileKernelINS2_10policy_hubIdjN4cuda3__47maximumIvEEE10Policy1000EPdSB_jS8_ddNS5_3std3__410__identityEEEvT0_T1_T2_T3_T4_T6_E12temp_storage+16];
	setp.lt.f64 	%p185, %fd380, %fd294;
	selp.f64 	%fd296, %fd294, %fd380, %p185;
	selp.f64 	%fd297, %fd296, %fd380, %p184;
	setp.gt.u32 	%p186, %r69, 64;
	ld.shared.f64 	%fd299, [_ZZN3cub18CUB_300001_SM_10006detail6reduce28DeviceReduceSingleTileKernelINS2_10policy_hubIdjN4cuda3__47maximumIvEEE10Policy1000EPdSB_jS8_ddNS5_3std3__410__identityEEEvT0_T1_T2_T3_T4_T6_E12temp_storage+24];
	setp.lt.f64 	%p187, %fd297, %fd299;
	selp.f64 	%fd301, %fd299, %fd297, %p187;
	selp.f64 	%fd302, %fd301, %fd297, %p186;
	setp.gt.u32 	%p188, %r69, 96;
	ld.shared.f64 	%fd304, [_ZZN3cub18CUB_300001_SM_10006detail6reduce28DeviceReduceSingleTileKernelINS2_10policy_hubIdjN4cuda3__47maximumIvEEE10Policy1000EPdSB_jS8_ddNS5_3std3__410__identityEEEvT0_T1_T2_T3_T4_T6_E12temp_storage+32];
	setp.lt.f64 	%p189, %fd302, %fd304;
	selp.f64 	%fd306, %fd304, %fd302, %p189;
	selp.f64 	%fd307, %fd306, %fd302, %p188;
	setp.gt.u32 	%p190, %r69, 128;
	ld.shared.f64 	%fd309, [_ZZN3cub18CUB_300001_SM_10006detail6reduce28DeviceReduceSingleTileKernelINS2_10policy_hubIdjN4cuda3__47maximumIvEEE10Policy1000EPdSB_jS8_ddNS5_3std3__410__identityEEEvT0_T1_T2_T3_T4_T6_E12temp_storage+40];
	setp.lt.f64 	%p191, %fd307, %fd309;
	selp.f64 	%fd311, %fd309, %fd307, %p191;
	selp.f64 	%fd312, %fd311, %fd307, %p190;
	setp.gt.u32 	%p192, %r69, 160;
	ld.shared.f64 	%fd314, [_ZZN3cub18CUB_300001_SM_10006detail6reduce28DeviceReduceSingleTileKernelINS2_10policy_hubIdjN4cuda3__47maximumIvEEE10Policy1000EPdSB_jS8_ddNS5_3std3__410__identityEEEvT0_T1_T2_T3_T4_T6_E12temp_storage+48];
	setp.lt.f64 	%p193, %fd312, %fd314;
	selp.f64 	%fd316, %fd314, %fd312, %p193;
	selp.f64 	%fd317, %fd316, %fd312, %p192;
	setp.gt.u32 	%p194, %r69, 192;
	ld.shared.f64 	%fd319, [_ZZN3cub18CUB_300001_SM_10006detail6reduce28DeviceReduceSingleTileKernelINS2_10policy_hubIdjN4cuda3__47maximumIvEEE10Policy1000EPdSB_jS8_ddNS5_3std3__410__identityEEEvT0_T1_T2_T3_T4_T6_E12temp_storage+56];
	setp.lt.f64 	%p195, %fd317, %fd319;
	selp.f64 	%fd321, %fd319, %fd317, %p195;
	selp.f64 	%fd322, %fd321, %fd317, %p194;
	setp.gt.u32 	%p196, %r69, 224;
	ld.shared.f64 	%fd324, [_ZZN3cub18CUB_300001_SM_10006detail6reduce28DeviceReduceSingleTileKernelINS2_10policy_hubIdjN4cuda3__47maximumIvEEE10Policy1000EPdSB_jS8_ddNS5_3std3__410__identityEEEvT0_T1_T2_T3_T4_T6_E12temp_storage+64];
	setp.lt.f64 	%p197, %fd322, %fd324;
	selp.f64 	%fd326, %fd324, %fd322, %p197;
	selp.f64 	%fd380, %fd326, %fd322, %p196;
	bra.uni 	$L__BB3_74;
$L__BB3_23:
	mov.u32 	%r13, %tid.x;
	shl.b32 	%r263, %r13, 2;
	mul.wide.u32 	%rd127, %r263, 8;
	add.s64 	%rd117, %rd16, %rd127;
	// begin inline asm
	ld.global.nc.v2.u64 {%rd115, %rd116}, [%rd117];
	// end inline asm
	add.s64 	%rd120, %rd117, 16;
	// begin inline asm
	ld.global.nc.v2.u64 {%rd118, %rd119}, [%rd120];
	// end inline asm
	mov.b64 	%fd206, %rd115;
	mov.b64 	%fd207, %rd116;
	mov.b64 	%fd208, %rd118;
	mov.b64 	%fd209, %rd119;
	add.s64 	%rd123, %rd117, 8192;
	// begin inline asm
	ld.global.nc.v2.u64 {%rd121, %rd122}, [%rd123];
	// end inline asm
	add.s64 	%rd126, %rd117, 8208;
	// begin inline asm
	ld.global.nc.v2.u64 {%rd124, %rd125}, [%rd126];
	// end inline asm
	mov.b64 	%fd210, %rd121;
	mov.b64 	%fd211, %rd122;
	mov.b64 	%fd212, %rd124;
	mov.b64 	%fd213, %rd125;
	setp.lt.f64 	%p111, %fd206, %fd207;
	selp.f64 	%fd214, %fd207, %fd206, %p111;
	setp.lt.f64 	%p112, %fd214, %fd208;
	selp.f64 	%fd215, %fd208, %fd214, %p112;
	setp.lt.f64 	%p113, %fd215, %fd209;
	selp.f64 	%fd216, %fd209, %fd215, %p113;
	setp.lt.f64 	%p114, %fd216, %fd210;
	selp.f64 	%fd217, %fd210, %fd216, %p114;
	setp.lt.f64 	%p115, %fd217, %fd211;
	selp.f64 	%fd218, %fd211, %fd217, %p115;
	setp.lt.f64 	%p116, %fd218, %fd212;
	selp.f64 	%fd219, %fd212, %fd218, %p116;
	setp.lt.f64 	%p117, %fd219, %fd213;
	selp.f64 	%fd366, %fd213, %fd219, %p117;
	add.s32 	%r14, %r69, -2048;
	setp.lt.u32 	%p118, %r14, 2048;
	mov.b32 	%r462, 2048;
	@%p118 bra 	$L__BB3_27;
	mov.b32 	%r462, 2048;
$L__BB3_25:
	mul.wide.u32 	%rd140, %r462, 8;
	add.s64 	%rd130, %rd117, %rd140;
	// begin inline asm
	ld.global.nc.v2.u64 {%rd128, %rd129}, [%rd130];
	// end inline asm
	add.s64 	%rd133, %rd130, 16;
	// begin inline asm
	ld.global.nc.v2.u64 {%rd131, %rd132}, [%rd133];
	// end inline asm
	mov.b64 	%fd220, %rd128;
	mov.b64 	%fd221, %rd129;
	mov.b64 	%fd222, %rd131;
	mov.b64 	%fd223, %rd132;
	add.s64 	%rd136, %rd130, 8192;
	// begin inline asm
	ld.global.nc.v2.u64 {%rd134, %rd135}, [%rd136];
	// end inline asm
	add.s64 	%rd139, %rd130, 8208;
	// begin inline asm
	ld.global.nc.v2.u64 {%rd137, %rd138}, [%rd139];
	// end inline asm
	mov.b64 	%fd224, %rd134;
	mov.b64 	%fd225, %rd135;
	mov.b64 	%fd226, %rd137;
	mov.b64 	%fd227, %rd138;
	setp.lt.f64 	%p119, %fd366, %fd220;
	selp.f64 	%fd228, %fd220, %fd366, %p119;
	setp.lt.f64 	%p120, %fd228, %fd221;
	selp.f64 	%fd229, %fd221, %fd228, %p120;
	setp.lt.f64 	%p121, %fd229, %fd222;
	selp.f64 	%fd230, %fd222, %fd229, %p121;
	setp.lt.f64 	%p122, %fd230, %fd223;
	selp.f64 	%fd231, %fd223, %fd230, %p122;
	setp.lt.f64 	%p123, %fd231, %fd224;
	selp.f64 	%fd232, %fd224, %fd231, %p123;
	setp.lt.f64 	%p124, %fd232, %fd225;
	selp.f64 	%fd233, %fd225, %fd232, %p124;
	setp.lt.f64 	%p125, %fd233, %fd226;
	selp.f64 	%fd234, %fd226, %fd233, %p125;
	setp.lt.f64 	%p126, %fd234, %fd227;
	selp.f64 	%fd366, %fd227, %fd234, %p126;
	sub.s32 	%r265, %r69, %r462;
	setp.lt.u32 	%p127, %r265, 2048;
	@%p127 bra 	$L__BB3_35;
	add.s32 	%r462, %r462, 2048;
	setp.le.u32 	%p128, %r462, %r14;
	@%p128 bra 	$L__BB3_25;
$L__BB3_27:
	setp.le.u32 	%p129, %r69, %r462;
	@%p129 bra 	$L__BB3_35;
	sub.s32 	%r18, %r69, %r462;
	setp.ge.s32 	%p130, %r13, %r18;
	@%p130 bra 	$L__BB3_35;
	not.b32 	%r266, %r13;
	add.s32 	%r267, %r69, %r266;
	sub.s32 	%r19, %r267, %r462;
	and.b32  	%r268, %r19, 768;
	setp.eq.s32 	%p131, %r268, 768;
	mov.u32 	%r466, %r13;
	@%p131 bra 	$L__BB3_32;
	add.s32 	%r464, %r13, %r462;
	shr.u32 	%r269, %r19, 8;
	add.s32 	%r270, %r269, 1;
	and.b32  	%r271, %r270, 3;
	neg.s32 	%r463, %r271;
	mov.u32 	%r466, %r13;
$L__BB3_31:
	.pragma "nounroll";
	mul.wide.u32 	%rd143, %r464, 8;
	add.s64 	%rd142, %rd16, %rd143;
	// begin inline asm
	ld.global.nc.u64 %rd141, [%rd142];
	// end inline asm
	mov.b64 	%fd236, %rd141;
	setp.lt.f64 	%p132, %fd366, %fd236;
	selp.f64 	%fd366, %fd236, %fd366, %p132;
	add.s32 	%r466, %r466, 256;
	add.s32 	%r464, %r464, 256;
	add.s32 	%r463, %r463, 1;
	setp.ne.s32 	%p133, %r463, 0;
	@%p133 bra 	$L__BB3_31;
$L__BB3_32:
	setp.lt.u32 	%p134, %r19, 768;
	@%p134 bra 	$L__BB3_35;
	add.s32 	%r468, %r466, 512;
	add.s32 	%r467, %r466, %r462;
$L__BB3_34:
	mul.wide.u32 	%rd152, %r467, 8;
	add.s64 	%rd145, %rd16, %rd152;
	// begin inline asm
	ld.global.nc.u64 %rd144, [%rd145];
	// end inline asm
	mov.b64 	%fd237, %rd144;
	setp.lt.f64 	%p135, %fd366, %fd237;
	selp.f64 	%fd238, %fd237, %fd366, %p135;
	add.s32 	%r272, %r467, 256;
	mul.wide.u32 	%rd153, %r272, 8;
	add.s64 	%rd147, %rd16, %rd153;
	// begin inline asm
	ld.global.nc.u64 %rd146, [%rd147];
	// end inline asm
	mov.b64 	%fd239, %rd146;
	setp.lt.f64 	%p136, %fd238, %fd239;
	selp.f64 	%fd240, %fd239, %fd238, %p136;
	add.s32 	%r273, %r467, 512;
	mul.wide.u32 	%rd154, %r273, 8;
	add.s64 	%rd149, %rd16, %rd154;
	// begin inline asm
	ld.global.nc.u64 %rd148, [%rd149];
	// end inline asm
	mov.b64 	%fd241, %rd148;
	setp.lt.f64 	%p137, %fd240, %fd241;
	selp.f64 	%fd242, %fd241, %fd240, %p137;
	add.s32 	%r274, %r467, 768;
	mul.wide.u32 	%rd155, %r274, 8;
	add.s64 	%rd151, %rd16, %rd155;
	// begin inline asm
	ld.global.nc.u64 %rd150, [%rd151];
	// end inline asm
	mov.b64 	%fd243, %rd150;
	setp.lt.f64 	%p138, %fd242, %fd243;
	selp.f64 	%fd366, %fd243, %fd242, %p138;
	add.s32 	%r33, %r468, 1024;
	add.s32 	%r275, %r468, 512;
	add.s32 	%r467, %r467, 1024;
	setp.lt.s32 	%p139, %r275, %r18;
	mov.u32 	%r468, %r33;
	@%p139 bra 	$L__BB3_34;
$L__BB3_35:
	// begin inline asm
	mov.u32 %r276, %laneid;
	// end inline asm
	mov.b64 	%rd156, %fd366;
	mov.b64 	{%r278, %r283}, %rd156;
	mov.b32 	%r284, 1;
	mov.b32 	%r325, 31;
	mov.b32 	%r326, -1;
	// begin inline asm
	shfl.sync.down.b32 %r277, %r278, %r284, %r325, %r326;
	// end inline asm
	// begin inline asm
	shfl.sync.down.b32 %r282, %r283, %r284, %r325, %r326;
	// end inline asm
	mov.b64 	%rd157, {%r277, %r282};
	mov.b64 	%fd244, %rd157;
	setp.gt.s32 	%p140, %r276, 30;
	setp.lt.f64 	%p141, %fd366, %fd244;
	selp.f64 	%fd245, %fd244, %fd366, %p141;
	selp.f64 	%fd246, %fd366, %fd245, %p140;
	mov.b64 	%rd158, %fd246;
	mov.b64 	{%r288, %r293}, %rd158;
	mov.b32 	%r294, 2;
	// begin inline asm
	shfl.sync.down.b32 %r287, %r288, %r294, %r325, %r326;
	// end inline asm
	// begin inline asm
	shfl.sync.down.b32 %r292, %r293, %r294, %r325, %r326;
	// end inline asm
	mov.b64 	%rd159, {%r287, %r292};
	mov.b64 	%fd247, %rd159;
	setp.gt.s32 	%p142, %r276, 29;
	setp.lt.f64 	%p143, %fd246, %fd247;
	selp.f64 	%fd248, %fd247, %fd246, %p143;
	selp.f64 	%fd249, %fd246, %fd248, %p142;
	mov.b64 	%rd160, %fd249;
	mov.b64 	{%r298, %r303}, %rd160;
	mov.b32 	%r304, 4;
	// begin inline asm
	shfl.sync.down.b32 %r297, %r298, %r304, %r325, %r326;
	// end inline asm
	// begin inline asm
	shfl.sync.down.b32 %r302, %r303, %r304, %r325, %r326;
	// end inline asm
	mov.b64 	%rd161, {%r297, %r302};
	mov.b64 	%fd250, %rd161;
	setp.gt.s32 	%p144, %r276, 27;
	setp.lt.f64 	%p145, %fd249, %fd250;
	selp.f64 	%fd251, %fd250, %fd249, %p145;
	selp.f64 	%fd252, %fd249, %fd251, %p144;
	mov.b64 	%rd162, %fd252;
	mov.b64 	{%r308, %r313}, %rd162;
	mov.b32 	%r314, 8;
	// begin inline asm
	shfl.sync.down.b32 %r307, %r308, %r314, %r325, %r326;
	// end inline asm
	// begin inline asm
	shfl.sync.down.b32 %r312, %r313, %r314, %r325, %r326;
	// end inline asm
	mov.b64 	%rd163, {%r307, %r312};
	mov.b64 	%fd253, %rd163;
	setp.gt.s32 	%p146, %r276, 23;
	setp.lt.f64 	%p147, %fd252, %fd253;
	selp.f64 	%fd254, %fd253, %fd252, %p147;
	selp.f64 	%fd255, %fd252, %fd254, %p146;
	mov.b64 	%rd164, %fd255;
	mov.b64 	{%r318, %r323}, %rd164;
	mov.b32 	%r324, 16;
	// begin inline asm
	shfl.sync.down.b32 %r317, %r318, %r324, %r325, %r326;
	// end inline asm
	// begin inline asm
	shfl.sync.down.b32 %r322, %r323, %r324, %r325, %r326;
	// end inline asm
	mov.b64 	%rd165, {%r317, %r322};
	mov.b64 	%fd256, %rd165;
	setp.gt.s32 	%p148, %r276, 15;
	setp.lt.f64 	%p149, %fd255, %fd256;
	selp.f64 	%fd26, %fd256, %fd255, %p149;
	selp.f64 	%fd380, %fd255, %fd26, %p148;
	setp.ne.s32 	%p150, %r276, 0;
	@%p150 bra 	$L__BB3_37;
	shr.u32 	%r327, %r13, 2;
	and.b32  	%r328, %r327, 248;
	mov.u32 	%r329, _ZZN3cub18CUB_300001_SM_10006detail6reduce28DeviceReduceSingleTileKernelINS2_10policy_hubIdjN4cuda3__47maximumIvEEE10Policy1000EPdSB_jS8_ddNS5_3std3__410__identityEEEvT0_T1_T2_T3_T4_T6_E12temp_storage;
	add.s32 	%r330, %r329, %r328;
	st.shared.f64 	[%r330+8], %fd26;
$L__BB3_37:
	bar.sync 	0;
	setp.ne.s32 	%p151, %r13, 0;
	@%p151 bra 	$L__BB3_74;
	ld.shared.f64 	%fd257, [_ZZN3cub18CUB_300001_SM_10006detail6reduce28DeviceReduceSingleTileKernelINS2_10policy_hubIdjN4cuda3__47maximumIvEEE10Policy1000EPdSB_jS8_ddNS5_3std3__410__identityEEEvT0_T1_T2_T3_T4_T6_E12temp_storage+16];
	setp.lt.f64 	%p152, %fd380, %fd257;
	selp.f64 	%fd258, %fd257, %fd380, %p152;
	ld.shared.f64 	%fd259, [_ZZN3cub18CUB_300001_SM_10006detail6reduce28DeviceReduceSingleTileKernelINS2_10policy_hubIdjN4cuda3__47maximumIvEEE10Policy1000EPdSB_jS8_ddNS5_3std3__410__identityEEEvT0_T1_T2_T3_T4_T6_E12temp_storage+24];
	setp.lt.f64 	%p153, %fd258, %fd259;
	selp.f64 	%fd260, %fd259, %fd258, %p153;
	ld.shared.f64 	%fd261, [_ZZN3cub18CUB_300001_SM_10006detail6reduce28DeviceReduceSingleTileKernelINS2_10policy_hubIdjN4cuda3__47maximumIvEEE10Policy1000EPdSB_jS8_ddNS5_3std3__410__identityEEEvT0_T1_T2_T3_T4_T6_E12temp_storage+32];
	setp.lt.f64 	%p154, %fd260, %fd261;
	selp.f64 	%fd262, %fd261, %fd260, %p154;
	ld.shared.f64 	%fd263, [_ZZN3cub18CUB_300001_SM_10006detail6reduce28DeviceReduceSingleTileKernelINS2_10policy_hubIdjN4cuda3__47maximumIvEEE10Policy1000EPdSB_jS8_ddNS5_3std3__410__identityEEEvT0_T1_T2_T3_T4_T6_E12temp_storage+40];
	setp.lt.f64 	%p155, %fd262, %fd263;
	selp.f64 	%fd264, %fd263, %fd262, %p155;
	ld.shared.f64 	%fd265, [_ZZN3cub18CUB_300001_SM_10006detail6reduce28DeviceReduceSingleTileKernelINS2_10policy_hubIdjN4cuda3__47maximumIvEEE10Policy1000EPdSB_jS8_ddNS5_3std3__410__identityEEEvT0_T1_T2_T3_T4_T6_E12temp_storage+48];
	setp.lt.f64 	%p156, %fd264, %fd265;
	selp.f64 	%fd266, %fd265, %fd264, %p156;
	ld.shared.f64 	%fd267, [_ZZN3cub18CUB_300001_SM_10006detail6reduce28DeviceReduceSingleTileKernelINS2_10policy_hubIdjN4cuda3__47maximumIvEEE10Policy1000EPdSB_jS8_ddNS5_3std3__410__identityEEEvT0_T1_T2_T3_T4_T6_E12temp_storage+56];
	setp.lt.f64 	%p157, %fd266, %fd267;
	selp.f64 	%fd268, %fd267, %fd266, %p157;
	ld.shared.f64 	%fd269, [_ZZN3cub18CUB_300001_SM_10006detail6reduce28DeviceReduceSingleTileKernelINS2_10policy_hubIdjN4cuda3__47maximumIvEEE10Policy1000EPdSB_jS8_ddNS5_3std3__410__identityEEEvT0_T1_T2_T3_T4_T6_E12temp_storage+64];
	setp.lt.f64 	%p158, %fd268, %fd269;
	selp.f64 	%fd380, %fd269, %fd268, %p158;
	bra.uni 	$L__BB3_74;
$L__BB3_39:
	setp.gt.u32 	%p3, %r69, 2047;
	@%p3 bra 	$L__BB3_58;
	mov.u32 	%r35, %tid.x;
	setp.ge.u32 	%p52, %r35, %r69;
	mov.f64 	%fd372, 0d0000000000000000;
	mov.u32 	%r472, %r35;
	@%p52 bra 	$L__BB3_42;
	mul.wide.u32 	%rd82, %r35, 8;
	add.s64 	%rd81, %rd16, %rd82;
	// begin inline asm
	ld.global.nc.u64 %rd80, [%rd81];
	// end inline asm
	mov.b64 	%fd372, %rd80;
	add.s32 	%r472, %r35, 256;
$L__BB3_42:
	setp.ge.u32 	%p53, %r472, %r69;
	@%p53 bra 	$L__BB3_49;
	not.b32 	%r139, %r472;
	add.s32 	%r38, %r69, %r139;
	and.b32  	%r140, %r38, 768;
	setp.eq.s32 	%p54, %r140, 768;
	@%p54 bra 	$L__BB3_46;
	mul.wide.u32 	%rd83, %r472, 8;
	add.s64 	%rd203, %rd16, %rd83;
	shr.u32 	%r141, %r38, 8;
	add.s32 	%r142, %r141, 1;
	and.b32  	%r143, %r142, 3;
	neg.s32 	%r470, %r143;
$L__BB3_45:
	.pragma "nounroll";
	// begin inline asm
	ld.global.nc.u64 %rd84, [%rd203];
	// end inline asm
	mov.b64 	%fd125, %rd84;
	setp.lt.f64 	%p55, %fd372, %fd125;
	selp.f64 	%fd372, %fd125, %fd372, %p55;
	add.s32 	%r472, %r472, 256;
	add.s64 	%rd203, %rd203, 2048;
	add.s32 	%r470, %r470, 1;
	setp.ne.s32 	%p56, %r470, 0;
	@%p56 bra 	$L__BB3_45;
$L__BB3_46:
	setp.lt.u32 	%p57, %r38, 768;
	@%p57 bra 	$L__BB3_49;
	mul.wide.u32 	%rd86, %r472, 8;
	add.s64 	%rd204, %rd16, %rd86;
$L__BB3_48:
	// begin inline asm
	ld.global.nc.u64 %rd87, [%rd204];
	// end inline asm
	mov.b64 	%fd126, %rd87;
	setp.lt.f64 	%p58, %fd372, %fd126;
	selp.f64 	%fd127, %fd126, %fd372, %p58;
	add.s64 	%rd90, %rd204, 2048;
	// begin inline asm
	ld.global.nc.u64 %rd89, [%rd90];
	// end inline asm
	mov.b64 	%fd128, %rd89;
	setp.lt.f64 	%p59, %fd127, %fd128;
	selp.f64 	%fd129, %fd128, %fd127, %p59;
	add.s64 	%rd92, %rd204, 4096;
	// begin inline asm
	ld.global.nc.u64 %rd91, [%rd92];
	// end inline asm
	mov.b64 	%fd130, %rd91;
	setp.lt.f64 	%p60, %fd129, %fd130;
	selp.f64 	%fd131, %fd130, %fd129, %p60;
	add.s64 	%rd94, %rd204, 6144;
	// begin inline asm
	ld.global.nc.u64 %rd93, [%rd94];
	// end inline asm
	mov.b64 	%fd132, %rd93;
	setp.lt.f64 	%p61, %fd131, %fd132;
	selp.f64 	%fd372, %fd132, %fd131, %p61;
	add.s32 	%r472, %r472, 1024;
	add.s64 	%rd204, %rd204, 8192;
	setp.lt.s32 	%p62, %r472, %r69;
	@%p62 bra 	$L__BB3_48;
$L__BB3_49:
	setp.lt.u32 	%p63, %r69, 256;
	@%p63 bra 	$L__BB3_54;
	// begin inline asm
	mov.u32 %r207, %laneid;
	// end inline asm
	mov.b64 	%rd105, %fd372;
	mov.b64 	{%r209, %r214}, %rd105;
	mov.b32 	%r215, 1;
	mov.b32 	%r256, 31;
	mov.b32 	%r257, -1;
	// begin inline asm
	shfl.sync.down.b32 %r208, %r209, %r215, %r256, %r257;
	// end inline asm
	// begin inline asm
	shfl.sync.down.b32 %r213, %r214, %r215, %r256, %r257;
	// end inline asm
	mov.b64 	%rd106, {%r208, %r213};
	mov.b64 	%fd180, %rd106;
	setp.gt.s32 	%p91, %r207, 30;
	setp.lt.f64 	%p92, %fd372, %fd180;
	selp.f64 	%fd181, %fd180, %fd372, %p92;
	selp.f64 	%fd182, %fd372, %fd181, %p91;
	mov.b64 	%rd107, %fd182;
	mov.b64 	{%r219, %r224}, %rd107;
	mov.b32 	%r225, 2;
	// begin inline asm
	shfl.sync.down.b32 %r218, %r219, %r225, %r256, %r257;
	// end inline asm
	// begin inline asm
	shfl.sync.down.b32 %r223, %r224, %r225, %r256, %r257;
	// end inline asm
	mov.b64 	%rd108, {%r218, %r223};
	mov.b64 	%fd183, %rd108;
	setp.gt.s32 	%p93, %r207, 29;
	setp.lt.f64 	%p94, %fd182, %fd183;
	selp.f64 	%fd184, %fd183, %fd182, %p94;
	selp.f64 	%fd185, %fd182, %fd184, %p93;
	mov.b64 	%rd109, %fd185;
	mov.b64 	{%r229, %r234}, %rd109;
	mov.b32 	%r235, 4;
	// begin inline asm
	shfl.sync.down.b32 %r228, %r229, %r235, %r256, %r257;
	// end inline asm
	// begin inline asm
	shfl.sync.down.b32 %r233, %r234, %r235, %r256, %r257;
	// end inline asm
	mov.b64 	%rd110, {%r228, %r233};
	mov.b64 	%fd186, %rd110;
	setp.gt.s32 	%p95, %r207, 27;
	setp.lt.f64 	%p96, %fd185, %fd186;
	selp.f64 	%fd187, %fd186, %fd185, %p96;
	selp.f64 	%fd188, %fd185, %fd187, %p95;
	mov.b64 	%rd111, %fd188;
	mov.b64 	{%r239, %r244}, %rd111;
	mov.b32 	%r245, 8;
	// begin inline asm
	shfl.sync.down.b32 %r238, %r239, %r245, %r256, %r257;
	// end inline asm
	// begin inline asm
	shfl.sync.down.b32 %r243, %r244, %r245, %r256, %r257;
	// end inline asm
	mov.b64 	%rd112, {%r238, %r243};
	mov.b64 	%fd189, %rd112;
	setp.gt.s32 	%p97, %r207, 23;
	setp.lt.f64 	%p98, %fd188, %fd189;
	selp.f64 	%fd190, %fd189, %fd188, %p98;
	selp.f64 	%fd191, %fd188, %fd190, %p97;
	mov.b64 	%rd113, %fd191;
	mov.b64 	{%r249, %r254}, %rd113;
	mov.b32 	%r255, 16;
	// begin inline asm
	shfl.sync.down.b32 %r248, %r249, %r255, %r256, %r257;
	// end inline asm
	// begin inline asm
	shfl.sync.down.b32 %r253, %r254, %r255, %r256, %r257;
	// end inline asm
	mov.b64 	%rd114, {%r248, %r253};
	mov.b64 	%fd192, %rd114;
	setp.gt.s32 	%p99, %r207, 15;
	setp.lt.f64 	%p100, %fd191, %fd192;
	selp.f64 	%fd38, %fd192, %fd191, %p100;
	selp.f64 	%fd380, %fd191, %fd38, %p99;
	setp.ne.s32 	%p101, %r207, 0;
	@%p101 bra 	$L__BB3_52;
	shr.u32 	%r258, %r35, 2;
	and.b32  	%r259, %r258, 248;
	mov.u32 	%r260, _ZZN3cub18CUB_300001_SM_10006detail6reduce28DeviceReduceSingleTileKernelINS2_10policy_hubIdjN4cuda3__47maximumIvEEE10Policy1000EPdSB_jS8_ddNS5_3std3__410__identityEEEvT0_T1_T2_T3_T4_T6_E12temp_storage;
	add.s32 	%r261, %r260, %r259;
	st.shared.f64 	[%r261+8], %fd38;
$L__BB3_52:
	bar.sync 	0;
	setp.ne.s32 	%p102, %r35, 0;
	@%p102 bra 	$L__BB3_74;
	ld.shared.f64 	%fd193, [_ZZN3cub18CUB_300001_SM_10006detail6reduce28DeviceReduceSingleTileKernelINS2_10policy_hubIdjN4cuda3__47maximumIvEEE10Policy1000EPdSB_jS8_ddNS5_3std3__410__identityEEEvT0_T1_T2_T3_T4_T6_E12temp_storage+16];
	setp.lt.f64 	%p103, %fd380, %fd193;
	selp.f64 	%fd194, %fd193, %fd380, %p103;
	ld.shared.f64 	%fd195, [_ZZN3cub18CUB_300001_SM_10006detail6reduce28DeviceReduceSingleTileKernelINS2_10policy_hubIdjN4cuda3__47maximumIvEEE10Policy1000EPdSB_jS8_ddNS5_3std3__410__identityEEEvT0_T1_T2_T3_T4_T6_E12temp_storage+24];
	setp.lt.f64 	%p104, %fd194, %fd195;
	selp.f64 	%fd196, %fd195, %fd194, %p104;
	ld.shared.f64 	%fd197, [_ZZN3cub18CUB_300001_SM_10006detail6reduce28DeviceReduceSingleTileKernelINS2_10policy_hubIdjN4cuda3__47maximumIvEEE10Policy1000EPdSB_jS8_ddNS5_3std3__410__identityEEEvT0_T1_T2_T3_T4_T6_E12temp_storage+32];
	setp.lt.f64 	%p105, %fd196, %fd197;
	selp.f64 	%fd198, %fd197, %fd196, %p105;
	ld.shared.f64 	%fd199, [_ZZN3cub18CUB_300001_SM_10006detail6reduce28DeviceReduceSingleTileKernelINS2_10policy_hubIdjN4cuda3__47maximumIvEEE10Policy1000EPdSB_jS8_ddNS5_3std3__410__identityEEEvT0_T1_T2_T3_T4_T6_E12temp_storage+40];
	setp.lt.f64 	%p106, %fd198, %fd199;
	selp.f64 	%fd200, %fd199, %fd198, %p106;
	ld.shared.f64 	%fd201, [_ZZN3cub18CUB_300001_SM_10006detail6reduce28DeviceReduceSingleTileKernelINS2_10policy_hubIdjN4cuda3__47maximumIvEEE10Policy1000EPdSB_jS8_ddNS5_3std3__410__identityEEEvT0_T1_T2_T3_T4_T6_E12temp_storage+48];
	setp.lt.f64 	%p107, %fd200, %fd201;
	selp.f64 	%fd202, %fd201, %fd200, %p107;
	ld.shared.f64 	%fd203, [_ZZN3cub18CUB_300001_SM_10006detail6reduce28DeviceReduceSingleTileKernelINS2_10policy_hubIdjN4cuda3__47maximumIvEEE10Policy1000EPdSB_jS8_ddNS5_3std3__410__identityEEEvT0_T1_T2_T3_T4_T6_E12temp_storage+56];
	setp.lt.f64 	%p108, %fd202, %fd203;
	selp.f64 	%fd204, %fd203, %fd202, %p108;
	ld.shared.f64 	%fd205, [_ZZN3cub18CUB_300001_SM_10006detail6reduce28DeviceReduceSingleTileKernelINS2_10policy_hubIdjN4cuda3__47maximumIvEEE10Policy1000EPdSB_jS8_ddNS5_3std3__410__identityEEEvT0_T1_T2_T3_T4_T6_E12temp_storage+64];
	setp.lt.f64 	%p109, %fd204, %fd205;
	selp.f64 	%fd380, %fd205, %fd204, %p109;
	bra.uni 	$L__BB3_74;
$L__BB3_54:
	// begin inline asm
	mov.u32 %r144, %laneid;
	// end inline asm
	and.b32  	%r195, %r35, 992;
	add.s32 	%r196, %r195, 32;
	setp.gt.u32 	%p64, %r196, %r69;
	not.b32 	%r197, %r195;
	add.s32 	%r198, %r69, %r197;
	selp.b32 	%r193, %r198, 31, %p64;
	mov.b64 	%rd95, %fd372;
	mov.b64 	{%r146, %r151}, %rd95;
	mov.b32 	%r152, 1;
	mov.b32 	%r194, -1;
	// begin inline asm
	shfl.sync.down.b32 %r145, %r146, %r152, %r193, %r194;
	// end inline asm
	// begin inline asm
	shfl.sync.down.b32 %r150, %r151, %r152, %r193, %r194;
	// end inline asm
	mov.b64 	%rd96, {%r145, %r150};
	mov.b64 	%fd133, %rd96;
	setp.lt.s32 	%p65, %r144, %r193;
	setp.lt.f64 	%p66, %fd372, %fd133;
	selp.f64 	%fd134, %fd133, %fd372, %p66;
	selp.f64 	%fd135, %fd134, %fd372, %p65;
	mov.b64 	%rd97, %fd135;
	mov.b64 	{%r156, %r161}, %rd97;
	mov.b32 	%r162, 2;
	// begin inline asm
	shfl.sync.down.b32 %r155, %r156, %r162, %r193, %r194;
	// end inline asm
	// begin inline asm
	shfl.sync.down.b32 %r160, %r161, %r162, %r193, %r194;
	// end inline asm
	mov.b64 	%rd98, {%r155, %r160};
	mov.b64 	%fd136, %rd98;
	add.s32 	%r199, %r144, 2;
	setp.gt.s32 	%p67, %r199, %r193;
	setp.lt.f64 	%p68, %fd135, %fd136;
	selp.f64 	%fd137, %fd136, %fd135, %p68;
	selp.f64 	%fd138, %fd135, %fd137, %p67;
	mov.b64 	%rd99, %fd138;
	mov.b64 	{%r166, %r171}, %rd99;
	mov.b32 	%r172, 4;
	// begin inline asm
	shfl.sync.down.b32 %r165, %r166, %r172, %r193, %r194;
	// end inline asm
	// begin inline asm
	shfl.sync.down.b32 %r170, %r171, %r172, %r193, %r194;
	// end inline asm
	mov.b64 	%rd100, {%r165, %r170};
	mov.b64 	%fd139, %rd100;
	add.s32 	%r200, %r144, 4;
	setp.gt.s32 	%p69, %r200, %r193;
	setp.lt.f64 	%p70, %fd138, %fd139;
	selp.f64 	%fd140, %fd139, %fd138, %p70;
	selp.f64 	%fd141, %fd138, %fd140, %p69;
	mov.b64 	%rd101, %fd141;
	mov.b64 	{%r176, %r181}, %rd101;
	mov.b32 	%r182, 8;
	// begin inline asm
	shfl.sync.down.b32 %r175, %r176, %r182, %r193, %r194;
	// end inline asm
	// begin inline asm
	shfl.sync.down.b32 %r180, %r181, %r182, %r193, %r194;
	// end inline asm
	mov.b64 	%rd102, {%r175, %r180};
	mov.b64 	%fd142, %rd102;
	add.s32 	%r201, %r144, 8;
	setp.gt.s32 	%p71, %r201, %r193;
	setp.lt.f64 	%p72, %fd141, %fd142;
	selp.f64 	%fd143, %fd142, %fd141, %p72;
	selp.f64 	%fd144, %fd141, %fd143, %p71;
	mov.b64 	%rd103, %fd144;
	mov.b64 	{%r186, %r191}, %rd103;
	mov.b32 	%r192, 16;
	// begin inline asm
	shfl.sync.down.b32 %r185, %r186, %r192, %r193, %r194;
	// end inline asm
	// begin inline asm
	shfl.sync.down.b32 %r190, %r191, %r192, %r193, %r194;
	// end inline asm
	mov.b64 	%rd104, {%r185, %r190};
	mov.b64 	%fd145, %rd104;
	add.s32 	%r202, %r144, 16;
	setp.gt.s32 	%p73, %r202, %r193;
	setp.lt.f64 	%p74, %fd144, %fd145;
	selp.f64 	%fd146, %fd145, %fd144, %p74;
	selp.f64 	%fd380, %fd144, %fd146, %p73;
	setp.ne.s32 	%p75, %r144, 0;
	@%p75 bra 	$L__BB3_56;
	shr.u32 	%r203, %r35, 2;
	and.b32  	%r204, %r203, 248;
	mov.u32 	%r205, _ZZN3cub18CUB_300001_SM_10006detail6reduce28DeviceReduceSingleTileKernelINS2_10policy_hubIdjN4cuda3__47maximumIvEEE10Policy1000EPdSB_jS8_ddNS5_3std3__410__identityEEEvT0_T1_T2_T3_T4_T6_E12temp_storage;
	add.s32 	%r206, %r205, %r204;
	st.shared.f64 	[%r206+8], %fd380;
$L__BB3_56:
	bar.sync 	0;
	setp.ne.s32 	%p76, %r35, 0;
	@%p76 bra 	$L__BB3_74;
	setp.gt.u32 	%p77, %r69, 32;
	ld.shared.f64 	%fd147, [_ZZN3cub18CUB_300001_SM_10006detail6reduce28DeviceReduceSingleTileKernelINS2_10policy_hubIdjN4cuda3__47maximumIvEEE10Policy1000EPdSB_jS8_ddNS5_3std3__410__identityEEEvT0_T1_T2_T3_T4_T6_E12temp_storage+16];
	setp.lt.f64 	%p78, %fd380, %fd147;
	selp.f64 	%fd149, %fd147, %fd380, %p78;
	selp.f64 	%fd150, %fd149, %fd380, %p77;
	setp.gt.u32 	%p79, %r69, 64;
	ld.shared.f64 	%fd152, [_ZZN3cub18CUB_300001_SM_10006detail6reduce28DeviceReduceSingleTileKernelINS2_10policy_hubIdjN4cuda3__47maximumIvEEE10Policy1000EPdSB_jS8_ddNS5_3std3__410__identityEEEvT0_T1_T2_T3_T4_T6_E12temp_storage+24];
	setp.lt.f64 	%p80, %fd150, %fd152;
	selp.f64 	%fd154, %fd152, %fd150, %p80;
	selp.f64 	%fd155, %fd154, %fd150, %p79;
	setp.gt.u32 	%p81, %r69, 96;
	ld.shared.f64 	%fd157, [_ZZN3cub18CUB_300001_SM_10006detail6reduce28DeviceReduceSingleTileKernelINS2_10policy_hubIdjN4cuda3__47maximumIvEEE10Policy1000EPdSB_jS8_ddNS5_3std3__410__identityEEEvT0_T1_T2_T3_T4_T6_E12temp_storage+32];
	setp.lt.f64 	%p82, %fd155, %fd157;
	selp.f64 	%fd159, %fd157, %fd155, %p82;
	selp.f64 	%fd160, %fd159, %fd155, %p81;
	setp.gt.u32 	%p83, %r69, 128;
	ld.shared.f64 	%fd162, [_ZZN3cub18CUB_300001_SM_10006detail6reduce28DeviceReduceSingleTileKernelINS2_10policy_hubIdjN4cuda3__47maximumIvEEE10Policy1000EPdSB_jS8_ddNS5_3std3__410__identityEEEvT0_T1_T2_T3_T4_T6_E12temp_storage+40];
	setp.lt.f64 	%p84, %fd160, %fd162;
	selp.f64 	%fd164, %fd162, %fd160, %p84;
	selp.f64 	%fd165, %fd164, %fd160, %p83;
	setp.gt.u32 	%p85, %r69, 160;
	ld.shared.f64 	%fd167, [_ZZN3cub18CUB_300001_SM_10006detail6reduce28DeviceReduceSingleTileKernelINS2_10policy_hubIdjN4cuda3__47maximumIvEEE10Policy1000EPdSB_jS8_ddNS5_3std3__410__identityEEEvT0_T1_T2_T3_T4_T6_E12temp_storage+48];
	setp.lt.f64 	%p86, %fd165, %fd167;
	selp.f64 	%fd169, %fd167, %fd165, %p86;
	selp.f64 	%fd170, %fd169, %fd165, %p85;
	setp.gt.u32 	%p87, %r69, 192;
	ld.shared.f64 	%fd172, [_ZZN3cub18CUB_300001_SM_10006detail6reduce28DeviceReduceSingleTileKernelINS2_10policy_hubIdjN4cuda3__47maximumIvEEE10Policy1000EPdSB_jS8_ddNS5_3std3__410__identityEEEvT0_T1_T2_T3_T4_T6_E12temp_storage+56];
	setp.lt.f64 	%p88, %fd170, %fd172;
	selp.f64 	%fd174, %fd172, %fd170, %p88;
	selp.f64 	%fd175, %fd174, %fd170, %p87;
	setp.gt.u32 	%p89, %r69, 224;
	ld.shared.f64 	%fd177, [_ZZN3cub18CUB_300001_SM_10006detail6reduce28DeviceReduceSingleTileKernelINS2_10policy_hubIdjN4cuda3__47maximumIvEEE10Policy1000EPdSB_jS8_ddNS5_3std3__410__identityEEEvT0_T1_T2_T3_T4_T6_E12temp_storage+64];
	setp.lt.f64 	%p90, %fd175, %fd177;
	selp.f64 	%fd179, %fd177, %fd175, %p90;
	selp.f64 	%fd380, %fd179, %fd175, %p89;
	bra.uni 	$L__BB3_74;
$L__BB3_58:
	mov.u32 	%r47, %tid.x;
	mul.wide.u32 	%rd35, %r47, 8;
	add.s64 	%rd20, %rd16, %rd35;
	// begin inline asm
	ld.global.nc.u64 %rd19, [%rd20];
	// end inline asm
	mov.b64 	%fd59, %rd19;
	add.s64 	%rd22, %rd20, 2048;
	// begin inline asm
	ld.global.nc.u64 %rd21, [%rd22];
	// end inline asm
	mov.b64 	%fd60, %rd21;
	add.s64 	%rd24, %rd20, 4096;
	// begin inline asm
	ld.global.nc.u64 %rd23, [%rd24];
	// end inline asm
	mov.b64 	%fd61, %rd23;
	add.s64 	%rd26, %rd20, 6144;
	// begin inline asm
	ld.global.nc.u64 %rd25, [%rd26];
	// end inline asm
	mov.b64 	%fd62, %rd25;
	add.s64 	%rd28, %rd20, 8192;
	// begin inline asm
	ld.global.nc.u64 %rd27, [%rd28];
	// end inline asm
	mov.b64 	%fd63, %rd27;
	add.s64 	%rd30, %rd20, 10240;
	// begin inline asm
	ld.global.nc.u64 %rd29, [%rd30];
	// end inline asm
	mov.b64 	%fd64, %rd29;
	add.s64 	%rd32, %rd20, 12288;
	// begin inline asm
	ld.global.nc.u64 %rd31, [%rd32];
	// end inline asm
	mov.b64 	%fd65, %rd31;
	add.s64 	%rd34, %rd20, 14336;
	// begin inline asm
	ld.global.nc.u64 %rd33, [%rd34];
	// end inline asm
	mov.b64 	%fd66, %rd33;
	setp.lt.f64 	%p4, %fd59, %fd60;
	selp.f64 	%fd67, %fd60, %fd59, %p4;
	setp.lt.f64 	%p5, %fd67, %fd61;
	selp.f64 	%fd68, %fd61, %fd67, %p5;
	setp.lt.f64 	%p6, %fd68, %fd62;
	selp.f64 	%fd69, %fd62, %fd68, %p6;
	setp.lt.f64 	%p7, %fd69, %fd63;
	selp.f64 	%fd70, %fd63, %fd69, %p7;
	setp.lt.f64 	%p8, %fd70, %fd64;
	selp.f64 	%fd71, %fd64, %fd70, %p8;
	setp.lt.f64 	%p9, %fd71, %fd65;
	selp.f64 	%fd72, %fd65, %fd71, %p9;
	setp.lt.f64 	%p10, %fd72, %fd66;
	selp.f64 	%fd379, %fd66, %fd72, %p10;
	add.s32 	%r48, %r69, -2048;
	setp.lt.u32 	%p11, %r48, 2048;
	mov.b32 	%r475, 2048;
	@%p11 bra 	$L__BB3_62;
	mov.b32 	%r475, 2048;
$L__BB3_60:
	add.s32 	%r72, %r47, %r475;
	mul.wide.u32 	%rd52, %r72, 8;
	add.s64 	%rd37, %rd16, %rd52;
	// begin inline asm
	ld.global.nc.u64 %rd36, [%rd37];
	// end inline asm
	mov.b64 	%fd73, %rd36;
	mul.wide.u32 	%rd53, %r475, 8;
	add.s64 	%rd54, %rd20, %rd53;
	add.s64 	%rd39, %rd54, 2048;
	// begin inline asm
	ld.global.nc.u64 %rd38, [%rd39];
	// end inline asm
	mov.b64 	%fd74, %rd38;
	add.s64 	%rd41, %rd54, 4096;
	// begin inline asm
	ld.global.nc.u64 %rd40, [%rd41];
	// end inline asm
	mov.b64 	%fd75, %rd40;
	add.s64 	%rd43, %rd54, 6144;
	// begin inline asm
	ld.global.nc.u64 %rd42, [%rd43];
	// end inline asm
	mov.b64 	%fd76, %rd42;
	add.s64 	%rd45, %rd54, 8192;
	// begin inline asm
	ld.global.nc.u64 %rd44, [%rd45];
	// end inline asm
	mov.b64 	%fd77, %rd44;
	add.s64 	%rd47, %rd54, 10240;
	// begin inline asm
	ld.global.nc.u64 %rd46, [%rd47];
	// end inline asm
	mov.b64 	%fd78, %rd46;
	add.s64 	%rd49, %rd54, 12288;
	// begin inline asm
	ld.global.nc.u64 %rd48, [%rd49];
	// end inline asm
	mov.b64 	%fd79, %rd48;
	add.s64 	%rd51, %rd54, 14336;
	// begin inline asm
	ld.global.nc.u64 %rd50, [%rd51];
	// end inline asm
	mov.b64 	%fd80, %rd50;
	setp.lt.f64 	%p12, %fd379, %fd73;
	selp.f64 	%fd81, %fd73, %fd379, %p12;
	setp.lt.f64 	%p13, %fd81, %fd74;
	selp.f64 	%fd82, %fd74, %fd81, %p13;
	setp.lt.f64 	%p14, %fd82, %fd75;
	selp.f64 	%fd83, %fd75, %fd82, %p14;
	setp.lt.f64 	%p15, %fd83, %fd76;
	selp.f64 	%fd84, %fd76, %fd83, %p15;
	setp.lt.f64 	%p16, %fd84, %fd77;
	selp.f64 	%fd85, %fd77, %fd84, %p16;
	setp.lt.f64 	%p17, %fd85, %fd78;
	selp.f64 	%fd86, %fd78, %fd85, %p17;
	setp.lt.f64 	%p18, %fd86, %fd79;
	selp.f64 	%fd87, %fd79, %fd86, %p18;
	setp.lt.f64 	%p19, %fd87, %fd80;
	selp.f64 	%fd379, %fd80, %fd87, %p19;
	sub.s32 	%r73, %r69, %r475;
	setp.lt.u32 	%p20, %r73, 2048;
	@%p20 bra 	$L__BB3_70;
	add.s32 	%r475, %r475, 2048;
	setp.le.u32 	%p21, %r475, %r48;
	@%p21 bra 	$L__BB3_60;
$L__BB3_62:
	setp.le.u32 	%p22, %r69, %r475;
	@%p22 bra 	$L__BB3_70;
	sub.s32 	%r52, %r69, %r475;
	setp.ge.s32 	%p23, %r47, %r52;
	@%p23 bra 	$L__BB3_70;
	not.b32 	%r74, %r47;
	add.s32 	%r75, %r69, %r74;
	sub.s32 	%r53, %r75, %r475;
	and.b32  	%r76, %r53, 768;
	setp.eq.s32 	%p24, %r76, 768;
	mov.u32 	%r479, %r47;
	@%p24 bra 	$L__BB3_67;
	add.s32 	%r477, %r47, %r475;
	shr.u32 	%r77, %r53, 8;
	add.s32 	%r78, %r77, 1;
	and.b32  	%r79, %r78, 3;
	neg.s32 	%r476, %r79;
	mov.u32 	%r479, %r47;
$L__BB3_66:
	.pragma "nounroll";
	mul.wide.u32 	%rd57, %r477, 8;
	add.s64 	%rd56, %rd16, %rd57;
	// begin inline asm
	ld.global.nc.u64 %rd55, [%rd56];
	// end inline asm
	mov.b64 	%fd89, %rd55;
	setp.lt.f64 	%p25, %fd379, %fd89;
	selp.f64 	%fd379, %fd89, %fd379, %p25;
	add.s32 	%r479, %r479, 256;
	add.s32 	%r477, %r477, 256;
	add.s32 	%r476, %r476, 1;
	setp.ne.s32 	%p26, %r476, 0;
	@%p26 bra 	$L__BB3_66;
$L__BB3_67:
	setp.lt.u32 	%p27, %r53, 768;
	@%p27 bra 	$L__BB3_70;
	add.s32 	%r481, %r479, 512;
	add.s32 	%r480, %r479, %r475;
$L__BB3_69:
	mul.wide.u32 	%rd66, %r480, 8;
	add.s64 	%rd59, %rd16, %rd66;
	// begin inline asm
	ld.global.nc.u64 %rd58, [%rd59];
	// end inline asm
	mov.b64 	%fd90, %rd58;
	setp.lt.f64 	%p28, %fd379, %fd90;
	selp.f64 	%fd91, %fd90, %fd379, %p28;
	add.s32 	%r80, %r480, 256;
	mul.wide.u32 	%rd67, %r80, 8;
	add.s64 	%rd61, %rd16, %rd67;
	// begin inline asm
	ld.global.nc.u64 %rd60, [%rd61];
	// end inline asm
	mov.b64 	%fd92, %rd60;
	setp.lt.f64 	%p29, %fd91, %fd92;
	selp.f64 	%fd93, %fd92, %fd91, %p29;
	add.s32 	%r81, %r480, 512;
	mul.wide.u32 	%rd68, %r81, 8;
	add.s64 	%rd63, %rd16, %rd68;
	// begin inline asm
	ld.global.nc.u64 %rd62, [%rd63];
	// end inline asm
	mov.b64 	%fd94, %rd62;
	setp.lt.f64 	%p30, %fd93, %fd94;
	selp.f64 	%fd95, %fd94, %fd93, %p30;
	add.s32 	%r82, %r480, 768;
	mul.wide.u32 	%rd69, %r82, 8;
	add.s64 	%rd65, %rd16, %rd69;
	// begin inline asm
	ld.global.nc.u64 %rd64, [%rd65];
	// end inline asm
	mov.b64 	%fd96, %rd64;
	setp.lt.f64 	%p31, %fd95, %fd96;
	selp.f64 	%fd379, %fd96, %fd95, %p31;
	add.s32 	%r67, %r481, 1024;
	add.s32 	%r83, %r481, 512;
	add.s32 	%r480, %r480, 1024;
	setp.lt.s32 	%p32, %r83, %r52;
	mov.u32 	%r481, %r67;
	@%p32 bra 	$L__BB3_69;
$L__BB3_70:
	// begin inline asm
	mov.u32 %r84, %laneid;
	// end inline asm
	mov.b64 	%rd70, %fd379;
	mov.b64 	{%r86, %r91}, %rd70;
	mov.b32 	%r92, 1;
	mov.b32 	%r133, 31;
	mov.b32 	%r134, -1;
	// begin inline asm
	shfl.sync.down.b32 %r85, %r86, %r92, %r133, %r134;
	// end inline asm
	// begin inline asm
	shfl.sync.down.b32 %r90, %r91, %r92, %r133, %r134;
	// end inline asm
	mov.b64 	%rd71, {%r85, %r90};
	mov.b64 	%fd97, %rd71;
	setp.gt.s32 	%p33, %r84, 30;
	setp.lt.f64 	%p34, %fd379, %fd97;
	selp.f64 	%fd98, %fd97, %fd379, %p34;
	selp.f64 	%fd99, %fd379, %fd98, %p33;
	mov.b64 	%rd72, %fd99;
	mov.b64 	{%r96, %r101}, %rd72;
	mov.b32 	%r102, 2;
	// begin inline asm
	shfl.sync.down.b32 %r95, %r96, %r102, %r133, %r134;
	// end inline asm
	// begin inline asm
	shfl.sync.down.b32 %r100, %r101, %r102, %r133, %r134;
	// end inline asm
	mov.b64 	%rd73, {%r95, %r100};
	mov.b64 	%fd100, %rd73;
	setp.gt.s32 	%p35, %r84, 29;
	setp.lt.f64 	%p36, %fd99, %fd100;
	selp.f64 	%fd101, %fd100, %fd99, %p36;
	selp.f64 	%fd102, %fd99, %fd101, %p35;
	mov.b64 	%rd74, %fd102;
	mov.b64 	{%r106, %r111}, %rd74;
	mov.b32 	%r112, 4;
	// begin inline asm
	shfl.sync.down.b32 %r105, %r106, %r112, %r133, %r134;
	// end inline asm
	// begin inline asm
	shfl.sync.down.b32 %r110, %r111, %r112, %r133, %r134;
	// end inline asm
	mov.b64 	%rd75, {%r105, %r110};
	mov.b64 	%fd103, %rd75;
	setp.gt.s32 	%p37, %r84, 27;
	setp.lt.f64 	%p38, %fd102, %fd103;
	selp.f64 	%fd104, %fd103, %fd102, %p38;
	selp.f64 	%fd105, %fd102, %fd104, %p37;
	mov.b64 	%rd76, %fd105;
	mov.b64 	{%r116, %r121}, %rd76;
	mov.b32 	%r122, 8;
	// begin inline asm
	shfl.sync.down.b32 %r115, %r116, %r122, %r133, %r134;
	// end inline asm
	// begin inline asm
	shfl.sync.down.b32 %r120, %r121, %r122, %r133, %r134;
	// end inline asm
	mov.b64 	%rd77, {%r115, %r120};
	mov.b64 	%fd106, %rd77;
	setp.gt.s32 	%p39, %r84, 23;
	setp.lt.f64 	%p40, %fd105, %fd106;
	selp.f64 	%fd107, %fd106, %fd105, %p40;
	selp.f64 	%fd108, %fd105, %fd107, %p39;
	mov.b64 	%rd78, %fd108;
	mov.b64 	{%r126, %r131}, %rd78;
	mov.b32 	%r132, 16;
	// begin inline asm
	shfl.sync.down.b32 %r125, %r126, %r132, %r133, %r134;
	// end inline asm
	// begin inline asm
	shfl.sync.down.b32 %r130, %r131, %r132, %r133, %r134;
	// end inline asm
	mov.b64 	%rd79, {%r125, %r130};
	mov.b64 	%fd109, %rd79;
	setp.gt.s32 	%p41, %r84, 15;
	setp.lt.f64 	%p42, %fd108, %fd109;
	selp.f64 	%fd54, %fd109, %fd108, %p42;
	selp.f64 	%fd380, %fd108, %fd54, %p41;
	setp.ne.s32 	%p43, %r84, 0;
	@%p43 bra 	$L__BB3_72;
	shr.u32 	%r135, %r47, 2;
	and.b32  	%r136, %r135, 248;
	mov.u32 	%r137, _ZZN3cub18CUB_300001_SM_10006detail6reduce28DeviceReduceSingleTileKernelINS2_10policy_hubIdjN4cuda3__47maximumIvEEE10Policy1000EPdSB_jS8_ddNS5_3std3__410__identityEEEvT0_T1_T2_T3_T4_T6_E12temp_storage;
	add.s32 	%r138, %r137, %r136;
	st.shared.f64 	[%r138+8], %fd54;
$L__BB3_72:
	bar.sync 	0;
	setp.ne.s32 	%p44, %r47, 0;
	@%p44 bra 	$L__BB3_74;
	ld.shared.f64 	%fd110, [_ZZN3cub18CUB_300001_SM_10006detail6reduce28DeviceReduceSingleTileKernelINS2_10policy_hubIdjN4cuda3__47maximumIvEEE10Policy1000EPdSB_jS8_ddNS5_3std3__410__identityEEEvT0_T1_T2_T3_T4_T6_E12temp_storage+16];
	setp.lt.f64 	%p45, %fd380, %fd110;
	selp.f64 	%fd111, %fd110, %fd380, %p45;
	ld.shared.f64 	%fd112, [_ZZN3cub18CUB_300001_SM_10006detail6reduce28DeviceReduceSingleTileKernelINS2_10policy_hubIdjN4cuda3__47maximumIvEEE10Policy1000EPdSB_jS8_ddNS5_3std3__410__identityEEEvT0_T1_T2_T3_T4_T6_E12temp_storage+24];
	setp.lt.f64 	%p46, %fd111, %fd112;
	selp.f64 	%fd113, %fd112, %fd111, %p46;
	ld.shared.f64 	%fd114, [_ZZN3cub18CUB_300001_SM_10006detail6reduce28DeviceReduceSingleTileKernelINS2_10policy_hubIdjN4cuda3__47maximumIvEEE10Policy1000EPdSB_jS8_ddNS5_3std3__410__identityEEEvT0_T1_T2_T3_T4_T6_E12temp_storage+32];
	setp.lt.f64 	%p47, %fd113, %fd114;
	selp.f64 	%fd115, %fd114, %fd113, %p47;
	ld.shared.f64 	%fd116, [_ZZN3cub18CUB_300001_SM_10006detail6reduce28DeviceReduceSingleTileKernelINS2_10policy_hubIdjN4cuda3__47maximumIvEEE10Policy1000EPdSB_jS8_ddNS5_3std3__410__identityEEEvT0_T1_T2_T3_T4_T6_E12temp_storage+40];
	setp.lt.f64 	%p48, %fd115, %fd116;
	selp.f64 	%fd117, %fd116, %fd115, %p48;
	ld.shared.f64 	%fd118, [_ZZN3cub18CUB_300001_SM_10006detail6reduce28DeviceReduceSingleTileKernelINS2_10policy_hubIdjN4cuda3__47maximumIvEEE10Policy1000EPdSB_jS8_ddNS5_3std3__410__identityEEEvT0_T1_T2_T3_T4_T6_E12temp_storage+48];
	setp.lt.f64 	%p49, %fd117, %fd118;
	selp.f64 	%fd119, %fd118, %fd117, %p49;
	ld.shared.f64 	%fd120, [_ZZN3cub18CUB_300001_SM_10006detail6reduce28DeviceReduceSingleTileKernelINS2_10policy_hubIdjN4cuda3__47maximumIvEEE10Policy1000EPdSB_jS8_ddNS5_3std3__410__identityEEEvT0_T1_T2_T3_T4_T6_E12temp_storage+56];
	setp.lt.f64 	%p50, %fd119, %fd120;
	selp.f64 	%fd121, %fd120, %fd119, %p50;
	ld.shared.f64 	%fd122, [_ZZN3cub18CUB_300001_SM_10006detail6reduce28DeviceReduceSingleTileKernelINS2_10policy_hubIdjN4cuda3__47maximumIvEEE10Policy1000EPdSB_jS8_ddNS5_3std3__410__identityEEEvT0_T1_T2_T3_T4_T6_E12temp_storage+64];
	setp.lt.f64 	%p51, %fd121, %fd122;
	selp.f64 	%fd380, %fd122, %fd121, %p51;
$L__BB3_74:
	mov.u32 	%r454, %tid.x;
	setp.ne.s32 	%p217, %r454, 0;
	@%p217 bra 	$L__BB3_76;
	setp.lt.f64 	%p218, %fd58, %fd380;
	selp.f64 	%fd353, %fd380, %fd58, %p218;
	st.global.f64 	[%rd1], %fd353;
$L__BB3_76:
	ret;

}
	// .globl	_ZN3cub18CUB_300001_SM_10006detail6reduce18DeviceReduceKernelINS2_10policy_hubIdjN4cuda3__47maximumIvEEE10Policy1000EPdjS8_dNS5_3std3__410__identityEEEvT0_PT3_T1_NS0_13GridEvenShareISI_EET2_T4_
.visible .entry _ZN3cub18CUB_300001_SM_10006detail6reduce18DeviceReduceKernelINS2_10policy_hubIdjN4cuda3__47maximumIvEEE10Policy1000EPdjS8_dNS5_3std3__410__identityEEEvT0_PT3_T1_NS0_13GridEvenShareISI_EET2_T4_(
	.param .u64 .ptr .align 1 _ZN3cub18CUB_300001_SM_10006detail6reduce18DeviceReduceKernelINS2_10policy_hubIdjN4cuda3__47maximumIvEEE10Policy1000EPdjS8_dNS5_3std3__410__identityEEEvT0_PT3_T1_NS0_13GridEvenShareISI_EET2_T4__param_0,
	.param .u64 .ptr .align 1 _ZN3cub18CUB_300001_SM_10006detail6reduce18DeviceReduceKernelINS2_10policy_hubIdjN4cuda3__47maximumIvEEE10Policy1000EPdjS8_dNS5_3std3__410__identityEEEvT0_PT3_T1_NS0_13GridEvenShareISI_EET2_T4__param_1,
	.param .u32 _ZN3cub18CUB_300001_SM_10006detail6reduce18DeviceReduceKernelINS2_10policy_hubIdjN4cuda3__47maximumIvEEE10Policy1000EPdjS8_dNS5_3std3__410__identityEEEvT0_PT3_T1_NS0_13GridEvenShareISI_EET2_T4__param_2,
	.param .align 4 .b8 _ZN3cub18CUB_300001_SM_10006detail6reduce18DeviceReduceKernelINS2_10policy_hubIdjN4cuda3__47maximumIvEEE10Policy1000EPdjS8_dNS5_3std3__410__identityEEEvT0_PT3_T1_NS0_13GridEvenShareISI_EET2_T4__param_3[40],
	.param .align 1 .b8 _ZN3cub18CUB_300001_SM_10006detail6reduce18DeviceReduceKernelINS2_10policy_hubIdjN4cuda3__47maximumIvEEE10Policy1000EPdjS8_dNS5_3std3__410__identityEEEvT0_PT3_T1_NS0_13GridEvenShareISI_EET2_T4__param_4[1],
	.param .align 1 .b8 _ZN3cub18CUB_300001_SM_10006detail6reduce18DeviceReduceKernelINS2_10policy_hubIdjN4cuda3__47maximumIvEEE10Policy1000EPdjS8_dNS5_3std3__410__identityEEEvT0_PT3_T1_NS0_13GridEvenShareISI_EET2_T4__param_5[1]
)
.maxntid 256
{
	.reg .pred 	%p<217>;
	.reg .b32 	%r<542>;
	.reg .b64 	%rd<197>;
	.reg .b64 	%fd<375>;
	// demoted variable
	.shared .align 8 .b8 _ZZN3cub18CUB_300001_SM_10006detail6reduce18DeviceReduceKernelINS2_10policy_hubIdjN4cuda3__47maximumIvEEE10Policy1000EPdjS8_dNS5_3std3__410__identityEEEvT0_PT3_T1_NS0_13GridEvenShareISI_EET2_T4_E12temp_storage[80];
	ld.param.u32 	%r1, [_ZN3cub18CUB_300001_SM_10006detail6reduce18DeviceReduceKernelINS2_10policy_hubIdjN4cuda3__47maximumIvEEE10Policy1000EPdjS8_dNS5_3std3__410__identityEEEvT0_PT3_T1_NS0_13GridEvenShareISI_EET2_T4__param_3+20];
	ld.param.u64 	%rd1, [_ZN3cub18CUB_300001_SM_10006detail6reduce18DeviceReduceKernelINS2_10policy_hubIdjN4cuda3__47maximumIvEEE10Policy1000EPdjS8_dNS5_3std3__410__identityEEEvT0_PT3_T1_NS0_13GridEvenShareISI_EET2_T4__param_0];
	ld.param.u32 	%r2, [_ZN3cub18CUB_300001_SM_10006detail6reduce18DeviceReduceKernelINS2_10policy_hubIdjN4cuda3__47maximumIvEEE10Policy1000EPdjS8_dNS5_3std3__410__identityEEEvT0_PT3_T1_NS0_13GridEvenShareISI_EET2_T4__param_3+24];
	mov.u32 	%r3, %ctaid.x;
	shl.b32 	%r4, %r2, 11;
	shl.b32 	%r5, %r3, 11;
	and.b64  	%rd3, %rd1, 31;
	setp.ne.s64 	%p1, %rd3, 0;
	@%p1 bra 	$L__BB4_36;
	sub.s32 	%r6, %r1, %r5;
	setp.gt.u32 	%p109, %r6, 2047;
	@%p109 bra 	$L__BB4_20;
	mov.u32 	%r7, %tid.x;
	setp.ge.u32 	%p158, %r7, %r6;
	mov.f64 	%fd355, 0d0000000000000000;
	mov.u32 	%r512, %r7;
	@%p158 bra 	$L__BB4_4;
	add.s32 	%r378, %r5, %r7;
	mul.wide.u32 	%rd157, %r378, 8;
	add.s64 	%rd156, %rd1, %rd157;
	// begin inline asm
	ld.global.nc.u64 %rd155, [%rd156];
	// end inline asm
	mov.b64 	%fd355, %rd155;
	add.s32 	%r512, %r7, 256;
$L__BB4_4:
	setp.ge.u32 	%p159, %r512, %r6;
	@%p159 bra 	$L__BB4_11;
	not.b32 	%r379, %r512;
	add.s32 	%r10, %r1, %r379;
	and.b32  	%r380, %r10, 768;
	setp.eq.s32 	%p160, %r380, 768;
	@%p160 bra 	$L__BB4_8;
	add.s32 	%r510, %r512, %r5;
	shr.u32 	%r381, %r10, 8;
	add.s32 	%r382, %r381, 1;
	and.b32  	%r383, %r382, 3;
	neg.s32 	%r509, %r383;
$L__BB4_7:
	.pragma "nounroll";
	mul.wide.u32 	%rd160, %r510, 8;
	add.s64 	%rd159, %rd1, %rd160;
	// begin inline asm
	ld.global.nc.u64 %rd158, [%rd159];
	// end inline asm
	mov.b64 	%fd269, %rd158;
	setp.lt.f64 	%p161, %fd355, %fd269;
	selp.f64 	%fd355, %fd269, %fd355, %p161;
	add.s32 	%r512, %r512, 256;
	add.s32 	%r510, %r510, 256;
	add.s32 	%r509, %r509, 1;
	setp.ne.s32 	%p162, %r509, 0;
	@%p162 bra 	$L__BB4_7;
$L__BB4_8:
	sub.s32 	%r384, %r10, %r5;
	setp.lt.u32 	%p163, %r384, 768;
	@%p163 bra 	$L__BB4_11;
	add.s32 	%r514, %r512, 512;
	add.s32 	%r513, %r512, %r5;
$L__BB4_10:
	mul.wide.u32 	%rd169, %r513, 8;
	add.s64 	%rd162, %rd1, %rd169;
	// begin inline asm
	ld.global.nc.u64 %rd161, [%rd162];
	// end inline asm
	mov.b64 	%fd270, %rd161;
	setp.lt.f64 	%p164, %fd355, %fd270;
	selp.f64 	%fd271, %fd270, %fd355, %p164;
	add.s32 	%r385, %r513, 256;
	mul.wide.u32 	%rd170, %r385, 8;
	add.s64 	%rd164, %rd1, %rd170;
	// begin inline asm
	ld.global.nc.u64 %rd163, [%rd164];
	// end inline asm
	mov.b64 	%fd272, %rd163;
	setp.lt.f64 	%p165, %fd271, %fd272;
	selp.f64 	%fd273, %fd272, %fd271, %p165;
	add.s32 	%r386, %r513, 512;
	mul.wide.u32 	%rd171, %r386, 8;
	add.s64 	%rd166, %rd1, %rd171;
	// begin inline asm
	ld.global.nc.u64 %rd165, [%rd166];
	// end inline asm
	mov.b64 	%fd274, %rd165;
	setp.lt.f64 	%p166, %fd273, %fd274;
	selp.f64 	%fd275, %fd274, %fd273, %p166;
	add.s32 	%r387, %r513, 768;
	mul.wide.u32 	%rd172, %r387, 8;
	add.s64 	%rd168, %rd1, %rd172;
	// begin inline asm
	ld.global.nc.u64 %rd167, [%rd168];
	// end inline asm
	mov.b64 	%fd276, %rd167;
	setp.lt.f64 	%p167, %fd275, %fd276;
	selp.f64 	%fd355, %fd276, %fd275, %p167;
	add.s32 	%r24, %r514, 1024;
	add.s32 	%r388, %r514, 512;
	add.s32 	%r513, %r513, 1024;
	setp.lt.s32 	%p168, %r388, %r6;
	mov.u32 	%r514, %r24;
	@%p168 bra 	$L__BB4_10;
$L__BB4_11:
	setp.lt.u32 	%p169, %r6, 256;
	@%p169 bra 	$L__BB4_16;
	// begin inline asm
	mov.u32 %r452, %laneid;
	// end inline asm
	mov.b64 	%rd183, %fd355;
	mov.b64 	{%r454, %r459}, %rd183;
	mov.b32 	%r460, 1;
	mov.b32 	%r501, 31;
	mov.b32 	%r502, -1;
	// begin inline asm
	shfl.sync.down.b32 %r453, %r454, %r460, %r501, %r502;
	// end inline asm
	// begin inline asm
	shfl.sync.down.b32 %r458, %r459, %r460, %r501, %r502;
	// end inline asm
	mov.b64 	%rd184, {%r453, %r458};
	mov.b64 	%fd324, %rd184;
	setp.gt.s32 	%p197, %r452, 30;
	setp.lt.f64 	%p198, %fd355, %fd324;
	selp.f64 	%fd325, %fd324, %fd355, %p198;
	selp.f64 	%fd326, %fd355, %fd325, %p197;
	mov.b64 	%rd185, %fd326;
	mov.b64 	{%r464, %r469}, %rd185;
	mov.b32 	%r470, 2;
	// begin inline asm
	shfl.sync.down.b32 %r463, %r464, %r470, %r501, %r502;
	// end inline asm
	// begin inline asm
	shfl.sync.down.b32 %r468, %r469, %r470, %r501, %r502;
	// end inline asm
	mov.b64 	%rd186, {%r463, %r468};
	mov.b64 	%fd327, %rd186;
	setp.gt.s32 	%p199, %r452, 29;
	setp.lt.f64 	%p200, %fd326, %fd327;
	selp.f64 	%fd328, %fd327, %fd326, %p200;
	selp.f64 	%fd329, %fd326, %fd328, %p199;
	mov.b64 	%rd187, %fd329;
	mov.b64 	{%r474, %r479}, %rd187;
	mov.b32 	%r480, 4;
	// begin inline asm
	shfl.sync.down.b32 %r473, %r474, %r480, %r501, %r502;
	// end inline asm
	// begin inline asm
	shfl.sync.down.b32 %r478, %r479, %r480, %r501, %r502;
	// end inline asm
	mov.b64 	%rd188, {%r473, %r478};
	mov.b64 	%fd330, %rd188;
	setp.gt.s32 	%p201, %r452, 27;
	setp.lt.f64 	%p202, %fd329, %fd330;
	selp.f64 	%fd331, %fd330, %fd329, %p202;
	selp.f64 	%fd332, %fd329, %fd331, %p201;
	mov.b64 	%rd189, %fd332;
	mov.b64 	{%r484, %r489}, %rd189;
	mov.b32 	%r490, 8;
	// begin inline asm
	shfl.sync.down.b32 %r483, %r484, %r490, %r501, %r502;
	// end inline asm
	// begin inline asm
	shfl.sync.down.b32 %r488, %r489, %r490, %r501, %r502;
	// end inline asm
	mov.b64 	%rd190, {%r483, %r488};
	mov.b64 	%fd333, %rd190;
	setp.gt.s32 	%p203, %r452, 23;
	setp.lt.f64 	%p204, %fd332, %fd333;
	selp.f64 	%fd334, %fd333, %fd332, %p204;
	selp.f64 	%fd335, %fd332, %fd334, %p203;
	mov.b64 	%rd191, %fd335;
	mov.b64 	{%r494, %r499}, %rd191;
	mov.b32 	%r500, 16;
	// begin inline asm
	shfl.sync.down.b32 %r493, %r494, %r500, %r501, %r502;
	// end inline asm
	// begin inline asm
	shfl.sync.down.b32 %r498, %r499, %r500, %r501, %r502;
	// end inline asm
	mov.b64 	%rd192, {%r493, %r498};
	mov.b64 	%fd336, %rd192;
	setp.gt.s32 	%p205, %r452, 15;
	setp.lt.f64 	%p206, %fd335, %fd336;
	selp.f64 	%fd10, %fd336, %fd335, %p206;
	selp.f64 	%fd374, %fd335, %fd10, %p205;
	setp.ne.s32 	%p207, %r452, 0;
	@%p207 bra 	$L__BB4_14;
	shr.u32 	%r503, %r7, 2;
	and.b32  	%r504, %r503, 248;
	mov.u32 	%r505, _ZZN3cub18CUB_300001_SM_10006detail6reduce18DeviceReduceKernelINS2_10policy_hubIdjN4cuda3__47maximumIvEEE10Policy1000EPdjS8_dNS5_3std3__410__identityEEEvT0_PT3_T1_NS0_13GridEvenShareISI_EET2_T4_E12temp_storage;
	add.s32 	%r506, %r505, %r504;
	st.shared.f64 	[%r506+8], %fd10;
$L__BB4_14:
	bar.sync 	0;
	setp.ne.s32 	%p208, %r7, 0;
	@%p208 bra 	$L__BB4_71;
	ld.shared.f64 	%fd337, [_ZZN3cub18CUB_300001_SM_10006detail6reduce18DeviceReduceKernelINS2_10policy_hubIdjN4cuda3__47maximumIvEEE10Policy1000EPdjS8_dNS5_3std3__410__identityEEEvT0_PT3_T1_NS0_13GridEvenShareISI_EET2_T4_E12temp_storage+16];
	setp.lt.f64 	%p209, %fd374, %fd337;
	selp.f64 	%fd338, %fd337, %fd374, %p209;
	ld.shared.f64 	%fd339, [_ZZN3cub18CUB_300001_SM_10006detail6reduce18DeviceReduceKernelINS2_10policy_hubIdjN4cuda3__47maximumIvEEE10Policy1000EPdjS8_dNS5_3std3__410__identityEEEvT0_PT3_T1_NS0_13GridEvenShareISI_EET2_T4_E12temp_storage+24];
	setp.lt.f64 	%p210, %fd338, %fd339;
	selp.f64 	%fd340, %fd339, %fd338, %p210;
	ld.shared.f64 	%fd341, [_ZZN3cub18CUB_300001_SM_10006detail6reduce18DeviceReduceKernelINS2_10policy_hubIdjN4cuda3__47maximumIvEEE10Policy1000EPdjS8_dNS5_3std3__410__identityEEEvT0_PT3_T1_NS0_13GridEvenShareISI_EET2_T4_E12temp_storage+32];
	setp.lt.f64 	%p211, %fd340, %fd341;
	selp.f64 	%fd342, %fd341, %fd340, %p211;
	ld.shared.f64 	%fd343, [_ZZN3cub18CUB_300001_SM_10006detail6reduce18DeviceReduceKernelINS2_10policy_hubIdjN4cuda3__47maximumIvEEE10Policy1000EPdjS8_dNS5_3std3__410__identityEEEvT0_PT3_T1_NS0_13GridEvenShareISI_EET2_T4_E12temp_storage+40];
	setp.lt.f64 	%p212, %fd342, %fd343;
	selp.f64 	%fd344, %fd343, %fd342, %p212;
	ld.shared.f64 	%fd345, [_ZZN3cub18CUB_300001_SM_10006detail6reduce18DeviceReduceKernelINS2_10policy_hubIdjN4cuda3__47maximumIvEEE10Policy1000EPdjS8_dNS5_3std3__410__identityEEEvT0_PT3_T1_NS0_13GridEvenShareISI_EET2_T4_E12temp_storage+48];
	setp.lt.f64 	%p213, %fd344, %fd345;
	selp.f64 	%fd346, %fd345, %fd344, %p213;
	ld.shared.f64 	%fd347, [_ZZN3cub18CUB_300001_SM_10006detail6reduce18DeviceReduceKernelINS2_10policy_hubIdjN4cuda3__47maximumIvEEE10Policy1000EPdjS8_dNS5_3std3__410__identityEEEvT0_PT3_T1_NS0_13GridEvenShareISI_EET2_T4_E12temp_storage+56];
	setp.lt.f64 	%p214, %fd346, %fd347;
	selp.f64 	%fd348, %fd347, %fd346, %p214;
	ld.shared.f64 	%fd349, [_ZZN3cub18CUB_300001_SM_10006detail6reduce18DeviceReduceKernelINS2_10policy_hubIdjN4cuda3__47maximumIvEEE10Policy1000EPdjS8_dNS5_3std3__410__identityEEEvT0_PT3_T1_NS0_13GridEvenShareISI_EET2_T4_E12temp_storage+64];
	setp.lt.f64 	%p215, %fd348, %fd349;
	selp.f64 	%fd374, %fd349, %fd348, %p215;
	bra.uni 	$L__BB4_71;
$L__BB4_16:
	// begin inline asm
	mov.u32 %r389, %laneid;
	// end inline asm
	and.b32  	%r440, %r7, 992;
	add.s32 	%r441, %r440, 32;
	setp.gt.u32 	%p170, %r441, %r6;
	not.b32 	%r442, %r440;
	add.s32 	%r443, %r6, %r442;
	selp.b32 	%r438, %r443, 31, %p170;
	mov.b64 	%rd173, %fd355;
	mov.b64 	{%r391, %r396}, %rd173;
	mov.b32 	%r397, 1;
	mov.b32 	%r439, -1;
	// begin inline asm
	shfl.sync.down.b32 %r390, %r391, %r397, %r438, %r439;
	// end inline asm
	// begin inline asm
	shfl.sync.down.b32 %r395, %r396, %r397, %r438, %r439;
	// end inline asm
	mov.b64 	%rd174, {%r390, %r395};
	mov.b64 	%fd277, %rd174;
	setp.lt.s32 	%p171, %r389, %r438;
	setp.lt.f64 	%p172, %fd355, %fd277;
	selp.f64 	%fd278, %fd277, %fd355, %p172;
	selp.f64 	%fd279, %fd278, %fd355, %p171;
	mov.b64 	%rd175, %fd279;
	mov.b64 	{%r401, %r406}, %rd175;
	mov.b32 	%r407, 2;
	// begin inline asm
	shfl.sync.down.b32 %r400, %r401, %r407, %r438, %r439;
	// end inline asm
	// begin inline asm
	shfl.sync.down.b32 %r405, %r406, %r407, %r438, %r439;
	// end inline asm
	mov.b64 	%rd176, {%r400, %r405};
	mov.b64 	%fd280, %rd176;
	add.s32 	%r444, %r389, 2;
	setp.gt.s32 	%p173, %r444, %r438;
	setp.lt.f64 	%p174, %fd279, %fd280;
	selp.f64 	%fd281, %fd280, %fd279, %p174;
	selp.f64 	%fd282, %fd279, %fd281, %p173;
	mov.b64 	%rd177, %fd282;
	mov.b64 	{%r411, %r416}, %rd177;
	mov.b32 	%r417, 4;
	// begin inline asm
	shfl.sync.down.b32 %r410, %r411, %r417, %r438, %r439;
	// end inline asm
	// begin inline asm
	shfl.sync.down.b32 %r415, %r416, %r417, %r438, %r439;
	// end inline asm
	mov.b64 	%rd178, {%r410, %r415};
	mov.b64 	%fd283, %rd178;
	add.s32 	%r445, %r389, 4;
	setp.gt.s32 	%p175, %r445, %r438;
	setp.lt.f64 	%p176, %fd282, %fd283;
	selp.f64 	%fd284, %fd283, %fd282, %p176;
	selp.f64 	%fd285, %fd282, %fd284, %p175;
	mov.b64 	%rd179, %fd285;
	mov.b64 	{%r421, %r426}, %rd179;
	mov.b32 	%r427, 8;
	// begin inline asm
	shfl.sync.down.b32 %r420, %r421, %r427, %r438, %r439;
	// end inline asm
	// begin inline asm
	shfl.sync.down.b32 %r425, %r426, %r427, %r438, %r439;
	// end inline asm
	mov.b64 	%rd180, {%r420, %r425};
	mov.b64 	%fd286, %rd180;
	add.s32 	%r446, %r389, 8;
	setp.gt.s32 	%p177, %r446, %r438;
	setp.lt.f64 	%p178, %fd285, %fd286;
	selp.f64 	%fd287, %fd286, %fd285, %p178;
	selp.f64 	%fd288, %fd285, %fd287, %p177;
	mov.b64 	%rd181, %fd288;
	mov.b64 	{%r431, %r436}, %rd181;
	mov.b32 	%r437, 16;
	// begin inline asm
	shfl.sync.down.b32 %r430, %r431, %r437, %r438, %r439;
	// end inline asm
	// begin inline asm
	shfl.sync.down.b32 %r435, %r436, %r437, %r438, %r439;
	// end inline asm
	mov.b64 	%rd182, {%r430, %r435};
	mov.b64 	%fd289, %rd182;
	add.s32 	%r447, %r389, 16;
	setp.gt.s32 	%p179, %r447, %r438;
	setp.lt.f64 	%p180, %fd288, %fd289;
	selp.f64 	%fd290, %fd289, %fd288, %p180;
	selp.f64 	%fd374, %fd288, %fd290, %p179;
	setp.ne.s32 	%p181, %r389, 0;
	@%p181 bra 	$L__BB4_18;
	shr.u32 	%r448, %r7, 2;
	and.b32  	%r449, %r448, 248;
	mov.u32 	%r450, _ZZN3cub18CUB_300001_SM_10006detail6reduce18DeviceReduceKernelINS2_10policy_hubIdjN4cuda3__47maximumIvEEE10Policy1000EPdjS8_dNS5_3std3__410__identityEEEvT0_PT3_T1_NS0_13GridEvenShareISI_EET2_T4_E12temp_storage;
	add.s32 	%r451, %r450, %r449;
	st.shared.f64 	[%r451+8], %fd374;
$L__BB4_18:
	bar.sync 	0;
	setp.ne.s32 	%p182, %r7, 0;
	@%p182 bra 	$L__BB4_71;
	setp.gt.u32 	%p183, %r6, 32;
	ld.shared.f64 	%fd291, [_ZZN3cub18CUB_300001_SM_10006detail6reduce18DeviceReduceKernelINS2_10policy_hubIdjN4cuda3__47maximumIvEEE10Policy1000EPdjS8_dNS5_3std3__410__identityEEEvT0_PT3_T1_NS0_13GridEvenShareISI_EET2_T4_E12temp_storage+16];
	setp.lt.f64 	%p184, %fd374, %fd291;
	selp.f64 	%fd293, %fd291, %fd374, %p184;
	selp.f64 	%fd294, %fd293, %fd374, %p183;
	setp.gt.u32 	%p185, %r6, 64;
	ld.shared.f64 	%fd296, [_ZZN3cub18CUB_300001_SM_10006detail6reduce18DeviceReduceKernelINS2_10policy_hubIdjN4cuda3__47maximumIvEEE10Policy1000EPdjS8_dNS5_3std3__410__identityEEEvT0_PT3_T1_NS0_13GridEvenShareISI_EET2_T4_E12temp_storage+24];
	setp.lt.f64 	%p186, %fd294, %fd296;
	selp.f64 	%fd298, %fd296, %fd294, %p186;
	selp.f64 	%fd299, %fd298, %fd294, %p185;
	setp.gt.u32 	%p187, %r6, 96;
	ld.shared.f64 	%fd301, [_ZZN3cub18CUB_300001_SM_10006detail6reduce18DeviceReduceKernelINS2_10policy_hubIdjN4cuda3__47maximumIvEEE10Policy1000EPdjS8_dNS5_3std3__410__identityEEEvT0_PT3_T1_NS0_13GridEvenShareISI_EET2_T4_E12temp_storage+32];
	setp.lt.f64 	%p188, %fd299, %fd301;
	selp.f64 	%fd303, %fd301, %fd299, %p188;
	selp.f64 	%fd304, %fd303, %fd299, %p187;
	setp.gt.u32 	%p189, %r6, 128;
	ld.shared.f64 	%fd306, [_ZZN3cub18CUB_300001_SM_10006detail6reduce18DeviceReduceKernelINS2_10policy_hubIdjN4cuda3__47maximumIvEEE10Policy1000EPdjS8_dNS5_3std3__410__identityEEEvT0_PT3_T1_NS0_13GridEvenShareISI_EET2_T4_E12temp_storage+40];
	setp.lt.f64 	%p190, %fd304, %fd306;
	selp.f64 	%fd308, %fd306, %fd304, %p190;
	selp.f64 	%fd309, %fd308, %fd304, %p189;
	setp.gt.u32 	%p191, %r6, 160;
	ld.shared.f64 	%fd311, [_ZZN3cub18CUB_300001_SM_10006detail6reduce18DeviceReduceKernelINS2_10policy_hubIdjN4cuda3__47maximumIvEEE10Policy1000EPdjS8_dNS5_3std3__410__identityEEEvT0_PT3_T1_NS0_13GridEvenShareISI_EET2_T4_E12temp_storage+48];
	setp.lt.f64 	%p192, %fd309, %fd311;
	selp.f64 	%fd313, %fd311, %fd309, %p192;
	selp.f64 	%fd314, %fd313, %fd309, %p191;
	setp.gt.u32 	%p193, %r6, 192;
	ld.shared.f64 	%fd316, [_ZZN3cub18CUB_300001_SM_10006detail6reduce18DeviceReduceKernelINS2_10policy_hubIdjN4cuda3__47maximumIvEEE10Policy1000EPdjS8_dNS5_3std3__410__identityEEEvT0_PT3_T1_NS0_13GridEvenShareISI_EET2_T4_E12temp_storage+56];
	setp.lt.f64 	%p194, %fd314, %fd316;
	selp.f64 	%fd318, %fd316, %fd314, %p194;
	selp.f64 	%fd319, %fd318, %fd314, %p193;
	setp.gt.u32 	%p195, %r6, 224;
	ld.shared.f64 	%fd321, [_ZZN3cub18CUB_300001_SM_10006detail6reduce18DeviceReduceKernelINS2_10policy_hubIdjN4cuda3__47maximumIvEEE10Policy1000EPdjS8_dNS5_3std3__410__identityEEEvT0_PT3_T1_NS0_13GridEvenShareISI_EET2_T4_E12temp_storage+64];
	setp.lt.f64 	%p196, %fd319, %fd321;
	selp.f64 	%fd323, %fd321, %fd319, %p196;
	selp.f64 	%fd374, %fd323, %fd319, %p195;
	bra.uni 	$L__BB4_71;
$L__BB4_20:
	mov.u32 	%r26, %tid.x;
	shl.b32 	%r305, %r26, 2;
	add.s32 	%r306, %r5, %r305;
	mul.wide.u32 	%rd113, %r306, 8;
	add.s64 	%rd103, %rd1, %rd113;
	// begin inline asm
	ld.global.nc.v2.u64 {%rd101, %rd102}, [%rd103];
	// end inline asm
	add.s64 	%rd106, %rd103, 16;
	// begin inline asm
	ld.global.nc.v2.u64 {%rd104, %rd105}, [%rd106];
	// end inline asm
	mov.b64 	%fd203, %rd101;
	mov.b64 	%fd204, %rd102;
	mov.b64 	%fd205, %rd104;
	mov.b64 	%fd206, %rd105;
	add.s64 	%rd109, %rd103, 8192;
	// begin inline asm
	ld.global.nc.v2.u64 {%rd107, %rd108}, [%rd109];
	// end inline asm
	add.s64 	%rd112, %rd103, 8208;
	// begin inline asm
	ld.global.nc.v2.u64 {%rd110, %rd111}, [%rd112];
	// end inline asm
	mov.b64 	%fd207, %rd107;
	mov.b64 	%fd208, %rd108;
	mov.b64 	%fd209, %rd110;
	mov.b64 	%fd210, %rd111;
	setp.lt.f64 	%p110, %fd203, %fd204;
	selp.f64 	%fd211, %fd204, %fd203, %p110;
	setp.lt.f64 	%p111, %fd211, %fd205;
	selp.f64 	%fd212, %fd205, %fd211, %p111;
	setp.lt.f64 	%p112, %fd212, %fd206;
	selp.f64 	%fd213, %fd206, %fd212, %p112;
	setp.lt.f64 	%p113, %fd213, %fd207;
	selp.f64 	%fd214, %fd207, %fd213, %p113;
	setp.lt.f64 	%p114, %fd214, %fd208;
	selp.f64 	%fd215, %fd208, %fd214, %p114;
	setp.lt.f64 	%p115, %fd215, %fd209;
	selp.f64 	%fd216, %fd209, %fd215, %p115;
	setp.lt.f64 	%p116, %fd216, %fd210;
	selp.f64 	%fd361, %fd210, %fd216, %p116;
	setp.lt.u32 	%p117, %r6, %r4;
	@%p117 bra 	$L__BB4_32;
	add.s32 	%r27, %r4, %r5;
	add.s32 	%r516, %r27, 256;
	add.s32 	%r515, %r27, %r26;
	mov.b32 	%r517, 0;
$L__BB4_22:
	add.s32 	%r5, %r5, %r4;
	add.s32 	%r308, %r1, -2048;
	setp.gt.u32 	%p118, %r5, %r308;
	@%p118 bra 	$L__BB4_24;
	cvt.u64.u32 	%rd126, %r5;
	cvt.u64.u32 	%rd127, %r305;
	add.s64 	%rd128, %rd126, %rd127;
	shl.b64 	%rd129, %rd128, 3;
	add.s64 	%rd116, %rd1, %rd129;
	// begin inline asm
	ld.global.nc.v2.u64 {%rd114, %rd115}, [%rd116];
	// end inline asm
	add.s64 	%rd119, %rd116, 16;
	// begin inline asm
	ld.global.nc.v2.u64 {%rd117, %rd118}, [%rd119];
	// end inline asm
	mov.b64 	%fd217, %rd114;
	mov.b64 	%fd218, %rd115;
	mov.b64 	%fd219, %rd117;
	mov.b64 	%fd220, %rd118;
	add.s64 	%rd122, %rd116, 8192;
	// begin inline asm
	ld.global.nc.v2.u64 {%rd120, %rd121}, [%rd122];
	// end inline asm
	add.s64 	%rd125, %rd116, 8208;
	// begin inline asm
	ld.global.nc.v2.u64 {%rd123, %rd124}, [%rd125];
	// end inline asm
	mov.b64 	%fd221, %rd120;
	mov.b64 	%fd222, %rd121;
	mov.b64 	%fd223, %rd123;
	mov.b64 	%fd224, %rd124;
	setp.lt.f64 	%p119, %fd361, %fd217;
	selp.f64 	%fd225, %fd217, %fd361, %p119;
	setp.lt.f64 	%p120, %fd225, %fd218;
	selp.f64 	%fd226, %fd218, %fd225, %p120;
	setp.lt.f64 	%p121, %fd226, %fd219;
	selp.f64 	%fd227, %fd219, %fd226, %p121;
	setp.lt.f64 	%p122, %fd227, %fd220;
	selp.f64 	%fd228, %fd220, %fd227, %p122;
	setp.lt.f64 	%p123, %fd228, %fd221;
	selp.f64 	%fd229, %fd221, %fd228, %p123;
	setp.lt.f64 	%p124, %fd229, %fd222;
	selp.f64 	%fd230, %fd222, %fd229, %p124;
	setp.lt.f64 	%p125, %fd230, %fd223;
	selp.f64 	%fd231, %fd223, %fd230, %p125;
	setp.lt.f64 	%p126, %fd231, %fd224;
	selp.f64 	%fd361, %fd224, %fd231, %p126;
	sub.s32 	%r310, %r1, %r5;
	setp.lt.u32 	%p127, %r310, %r4;
	add.s32 	%r517, %r517, 1;
	add.s32 	%r516, %r516, %r4;
	add.s32 	%r515, %r515, %r4;
	@%p127 bra 	$L__BB4_32;
	bra.uni 	$L__BB4_22;
$L__BB4_24:
	setp.le.u32 	%p128, %r1, %r5;
	@%p128 bra 	$L__BB4_32;
	sub.s32 	%r38, %r1, %r5;
	setp.ge.s32 	%p129, %r26, %r38;
	@%p129 bra 	$L__BB4_32;
	not.b32 	%r311, %r26;
	add.s32 	%r312, %r1, %r311;
	sub.s32 	%r313, %r312, %r27;
	mul.lo.s32 	%r314, %r2, %r517;
	shl.b32 	%r315, %r314, 11;
	sub.s32 	%r39, %r313, %r315;
	shr.u32 	%r316, %r312, 8;
	add.s32 	%r40, %r316, 1;
	and.b32  	%r317, %r312, 768;
	setp.eq.s32 	%p130, %r317, 768;
	mov.u32 	%r522, %r26;
	@%p130 bra 	$L__BB4_29;
	and.b32  	%r318, %r40, 3;
	neg.s32 	%r519, %r318;
	mov.u32 	%r522, %r26;
$L__BB4_28:
	.pragma "nounroll";
	mul.wide.u32 	%rd132, %r515, 8;
	add.s64 	%rd131, %rd1, %rd132;
	// begin inline asm
	ld.global.nc.u64 %rd130, [%rd131];
	// end inline asm
	mov.b64 	%fd233, %rd130;
	setp.lt.f64 	%p131, %fd361, %fd233;
	selp.f64 	%fd361, %fd233, %fd361, %p131;
	add.s32 	%r522, %r522, 256;
	add.s32 	%r515, %r515, 256;
	add.s32 	%r519, %r519, 1;
	setp.ne.s32 	%p132, %r519, 0;
	@%p132 bra 	$L__BB4_28;
$L__BB4_29:
	setp.lt.u32 	%p133, %r39, 768;
	@%p133 bra 	$L__BB4_32;
	add.s32 	%r524, %r522, 512;
	add.s32 	%r523, %r522, %r516;
$L__BB4_31:
	add.s32 	%r319, %r523, -256;
	mul.wide.u32 	%rd141, %r319, 8;
	add.s64 	%rd134, %rd1, %rd141;
	// begin inline asm
	ld.global.nc.u64 %rd133, [%rd134];
	// end inline asm
	mov.b64 	%fd234, %rd133;
	setp.lt.f64 	%p134, %fd361, %fd234;
	selp.f64 	%fd235, %fd234, %fd361, %p134;
	mul.wide.u32 	%rd142, %r523, 8;
	add.s64 	%rd136, %rd1, %rd142;
	// begin inline asm
	ld.global.nc.u64 %rd135, [%rd136];
	// end inline asm
	mov.b64 	%fd236, %rd135;
	setp.lt.f64 	%p135, %fd235, %fd236;
	selp.f64 	%fd237, %fd236, %fd235, %p135;
	add.s32 	%r320, %r523, 256;
	mul.wide.u32 	%rd143, %r320, 8;
	add.s64 	%rd138, %rd1, %rd143;
	// begin inline asm
	ld.global.nc.u64 %rd137, [%rd138];
	// end inline asm
	mov.b64 	%fd238, %rd137;
	setp.lt.f64 	%p136, %fd237, %fd238;
	selp.f64 	%fd239, %fd238, %fd237, %p136;
	add.s32 	%r321, %r523, 512;
	mul.wide.u32 	%rd144, %r321, 8;
	add.s64 	%rd140, %rd1, %rd144;
	// begin inline asm
	ld.global.nc.u64 %rd139, [%rd140];
	// end inline asm
	mov.b64 	%fd240, %rd139;
	setp.lt.f64 	%p137, %fd239, %fd240;
	selp.f64 	%fd361, %fd240, %fd239, %p137;
	add.s32 	%r53, %r524, 1024;
	add.s32 	%r322, %r524, 512;
	add.s32 	%r523, %r523, 1024;
	setp.lt.s32 	%p138, %r322, %r38;
	mov.u32 	%r524, %r53;
	@%p138 bra 	$L__BB4_31;
$L__BB4_32:
	// begin inline asm
	mov.u32 %r323, %laneid;
	// end inline asm
	mov.b64 	%rd145, %fd361;
	mov.b64 	{%r325, %r330}, %rd145;
	mov.b32 	%r331, 1;
	mov.b32 	%r372, 31;
	mov.b32 	%r373, -1;
	// begin inline asm
	shfl.sync.down.b32 %r324, %r325, %r331, %r372, %r373;
	// end inline asm
	// begin inline asm
	shfl.sync.down.b32 %r329, %r330, %r331, %r372, %r373;
	// end inline asm
	mov.b64 	%rd146, {%r324, %r329};
	mov.b64 	%fd241, %rd146;
	setp.gt.s32 	%p139, %r323, 30;
	setp.lt.f64 	%p140, %fd361, %fd241;
	selp.f64 	%fd242, %fd241, %fd361, %p140;
	selp.f64 	%fd243, %fd361, %fd242, %p139;
	mov.b64 	%rd147, %fd243;
	mov.b64 	{%r335, %r340}, %rd147;
	mov.b32 	%r341, 2;
	// begin inline asm
	shfl.sync.down.b32 %r334, %r335, %r341, %r372, %r373;
	// end inline asm
	// begin inline asm
	shfl.sync.down.b32 %r339, %r340, %r341, %r372, %r373;
	// end inline asm
	mov.b64 	%rd148, {%r334, %r339};
	mov.b64 	%fd244, %rd148;
	setp.gt.s32 	%p141, %r323, 29;
	setp.lt.f64 	%p142, %fd243, %fd244;
	selp.f64 	%fd245, %fd244, %fd243, %p142;
	selp.f64 	%fd246, %fd243, %fd245, %p141;
	mov.b64 	%rd149, %fd246;
	mov.b64 	{%r345, %r350}, %rd149;
	mov.b32 	%r351, 4;
	// begin inline asm
	shfl.sync.down.b32 %r344, %r345, %r351, %r372, %r373;
	// end inline asm
	// begin inline asm
	shfl.sync.down.b32 %r349, %r350, %r351, %r372, %r373;
	// end inline asm
	mov.b64 	%rd150, {%r344, %r349};
	mov.b64 	%fd247, %rd150;
	setp.gt.s32 	%p143, %r323, 27;
	setp.lt.f64 	%p144, %fd246, %fd247;
	selp.f64 	%fd248, %fd247, %fd246, %p144;
	selp.f64 	%fd249, %fd246, %fd248, %p143;
	mov.b64 	%rd151, %fd249;
	mov.b64 	{%r355, %r360}, %rd151;
	mov.b32 	%r361, 8;
	// begin inline asm
	shfl.sync.down.b32 %r354, %r355, %r361, %r372, %r373;
	// end inline asm
	// begin inline asm
	shfl.sync.down.b32 %r359, %r360, %r361, %r372, %r373;
	// end inline asm
	mov.b64 	%rd152, {%r354, %r359};
	mov.b64 	%fd250, %rd152;
	setp.gt.s32 	%p145, %r323, 23;
	setp.lt.f64 	%p146, %fd249, %fd250;
	selp.f64 	%fd251, %fd250, %fd249, %p146;
	selp.f64 	%fd252, %fd249, %fd251, %p145;
	mov.b64 	%rd153, %fd252;
	mov.b64 	{%r365, %r370}, %rd153;
	mov.b32 	%r371, 16;
	// begin inline asm
	shfl.sync.down.b32 %r364, %r365, %r371, %r372, %r373;
	// end inline asm
	// begin inline asm
	shfl.sync.down.b32 %r369, %r370, %r371, %r372, %r373;
	// end inline asm
	mov.b64 	%rd154, {%r364, %r369};
	mov.b64 	%fd253, %rd154;
	setp.gt.s32 	%p147, %r323, 15;
	setp.lt.f64 	%p148, %fd252, %fd253;
	selp.f64 	%fd25, %fd253, %fd252, %p148;
	selp.f64 	%fd374, %fd252, %fd25, %p147;
	setp.ne.s32 	%p149, %r323, 0;
	@%p149 bra 	$L__BB4_34;
	shr.u32 	%r374, %r26, 2;
	and.b32  	%r375, %r374, 248;
	mov.u32 	%r376, _ZZN3cub18CUB_300001_SM_10006detail6reduce18DeviceReduceKernelINS2_10policy_hubIdjN4cuda3__47maximumIvEEE10Policy1000EPdjS8_dNS5_3std3__410__identityEEEvT0_PT3_T1_NS0_13GridEvenShareISI_EET2_T4_E12temp_storage;
	add.s32 	%r377, %r376, %r375;
	st.shared.f64 	[%r377+8], %fd25;
$L__BB4_34:
	bar.sync 	0;
	setp.ne.s32 	%p150, %r26, 0;
	@%p150 bra 	$L__BB4_71;
	ld.shared.f64 	%fd254, [_ZZN3cub18CUB_300001_SM_10006detail6reduce18DeviceReduceKernelINS2_10policy_hubIdjN4cuda3__47maximumIvEEE10Policy1000EPdjS8_dNS5_3std3__410__identityEEEvT0_PT3_T1_NS0_13GridEvenShareISI_EET2_T4_E12temp_storage+16];
	setp.lt.f64 	%p151, %fd374, %fd254;
	selp.f64 	%fd255, %fd254, %fd374, %p151;
	ld.shared.f64 	%fd256, [_ZZN3cub18CUB_300001_SM_10006detail6reduce18DeviceReduceKernelINS2_10policy_hubIdjN4cuda3__47maximumIvEEE10Policy1000EPdjS8_dNS5_3std3__410__identityEEEvT0_PT3_T1_NS0_13GridEvenShareISI_EET2_T4_E12temp_storage+24];
	setp.lt.f64 	%p152, %fd255, %fd256;
	selp.f64 	%fd257, %fd256, %fd255, %p152;
	ld.shared.f64 	%fd258, [_ZZN3cub18CUB_300001_SM_10006detail6reduce18DeviceReduceKernelINS2_10policy_hubIdjN4cuda3__47maximumIvEEE10Policy1000EPdjS8_dNS5_3std3__410__identityEEEvT0_PT3_T1_NS0_13GridEvenShareISI_EET2_T4_E12temp_storage+32];
	setp.lt.f64 	%p153, %fd257, %fd258;
	selp.f64 	%fd259, %fd258, %fd257, %p153;
	ld.shared.f64 	%fd260, [_ZZN3cub18CUB_300001_SM_10006detail6reduce18DeviceReduceKernelINS2_10policy_hubIdjN4cuda3__47maximumIvEEE10Policy1000EPdjS8_dNS5_3std3__410__identityEEEvT0_PT3_T1_NS0_13GridEvenShareISI_EET2_T4_E12temp_storage+40];
	setp.lt.f64 	%p154, %fd259, %fd260;
	selp.f64 	%fd261, %fd260, %fd259, %p154;
	ld.shared.f64 	%fd262, [_ZZN3cub18CUB_300001_SM_10006detail6reduce18DeviceReduceKernelINS2_10policy_hubIdjN4cuda3__47maximumIvEEE10Policy1000EPdjS8_dNS5_3std3__410__identityEEEvT0_PT3_T1_NS0_13GridEvenShareISI_EET2_T4_E12temp_storage+48];
	setp.lt.f64 	%p155, %fd261, %fd262;
	selp.f64 	%fd263, %fd262, %fd261, %p155;
	ld.shared.f64 	%fd264, [_ZZN3cub18CUB_300001_SM_10006detail6reduce18DeviceReduceKernelINS2_10policy_hubIdjN4cuda3__47maximumIvEEE10Policy1000EPdjS8_dNS5_3std3__410__identityEEEvT0_PT3_T1_NS0_13GridEvenShareISI_EET2_T4_E12temp_storage+56];
	setp.lt.f64 	%p156, %fd263, %fd264;
	selp.f64 	%fd265, %fd264, %fd263, %p156;
	ld.shared.f64 	%fd266, [_ZZN3cub18CUB_300001_SM_10006detail6reduce18DeviceReduceKernelINS2_10policy_hubIdjN4cuda3__47maximumIvEEE10Policy1000EPdjS8_dNS5_3std3__410__identityEEEvT0_PT3_T1_NS0_13GridEvenShareISI_EET2_T4_E12temp_storage+64];
	setp.lt.f64 	%p157, %fd265, %fd266;
	selp.f64 	%fd374, %fd266, %fd265, %p157;
	bra.uni 	$L__BB4_71;
$L__BB4_36:
	sub.s32 	%r55, %r1, %r5;
	setp.gt.u32 	%p2, %r55, 2047;
	@%p2 bra 	$L__BB4_55;
	mov.u32 	%r56, %tid.x;
	setp.ge.u32 	%p51, %r56, %r55;
	mov.f64 	%fd367, 0d0000000000000000;
	mov.u32 	%r529, %r56;
	@%p51 bra 	$L__BB4_39;
	add.s32 	%r176, %r5, %r56;
	mul.wide.u32 	%rd65, %r176, 8;
	add.s64 	%rd64, %rd1, %rd65;
	// begin inline asm
	ld.global.nc.u64 %rd63, [%rd64];
	// end inline asm
	mov.b64 	%fd367, %rd63;
	add.s32 	%r529, %r56, 256;
$L__BB4_39:
	setp.ge.u32 	%p52, %r529, %r55;
	@%p52 bra 	$L__BB4_46;
	not.b32 	%r177, %r529;
	add.s32 	%r59, %r1, %r177;
	and.b32  	%r178, %r59, 768;
	setp.eq.s32 	%p53, %r178, 768;
	@%p53 bra 	$L__BB4_43;
	add.s32 	%r527, %r529, %r5;
	shr.u32 	%r179, %r59, 8;
	add.s32 	%r180, %r179, 1;
	and.b32  	%r181, %r180, 3;
	neg.s32 	%r526, %r181;
$L__BB4_42:
	.pragma "nounroll";
	mul.wide.u32 	%rd68, %r527, 8;
	add.s64 	%rd67, %rd1, %rd68;
	// begin inline asm
	ld.global.nc.u64 %rd66, [%rd67];
	// end inline asm
	mov.b64 	%fd122, %rd66;
	setp.lt.f64 	%p54, %fd367, %fd122;
	selp.f64 	%fd367, %fd122, %fd367, %p54;
	add.s32 	%r529, %r529, 256;
	add.s32 	%r527, %r527, 256;
	add.s32 	%r526, %r526, 1;
	setp.ne.s32 	%p55, %r526, 0;
	@%p55 bra 	$L__BB4_42;
$L__BB4_43:
	sub.s32 	%r182, %r59, %r5;
	setp.lt.u32 	%p56, %r182, 768;
	@%p56 bra 	$L__BB4_46;
	add.s32 	%r531, %r529, 512;
	add.s32 	%r530, %r529, %r5;
$L__BB4_45:
	mul.wide.u32 	%rd77, %r530, 8;
	add.s64 	%rd70, %rd1, %rd77;
	// begin inline asm
	ld.global.nc.u64 %rd69, [%rd70];
	// end inline asm
	mov.b64 	%fd123, %rd69;
	setp.lt.f64 	%p57, %fd367, %fd123;
	selp.f64 	%fd124, %fd123, %fd367, %p57;
	add.s32 	%r183, %r530, 256;
	mul.wide.u32 	%rd78, %r183, 8;
	add.s64 	%rd72, %rd1, %rd78;
	// begin inline asm
	ld.global.nc.u64 %rd71, [%rd72];
	// end inline asm
	mov.b64 	%fd125, %rd71;
	setp.lt.f64 	%p58, %fd124, %fd125;
	selp.f64 	%fd126, %fd125, %fd124, %p58;
	add.s32 	%r184, %r530, 512;
	mul.wide.u32 	%rd79, %r184, 8;
	add.s64 	%rd74, %rd1, %rd79;
	// begin inline asm
	ld.global.nc.u64 %rd73, [%rd74];
	// end inline asm
	mov.b64 	%fd127, %rd73;
	setp.lt.f64 	%p59, %fd126, %fd127;
	selp.f64 	%fd128, %fd127, %fd126, %p59;
	add.s32 	%r185, %r530, 768;
	mul.wide.u32 	%rd80, %r185, 8;
	add.s64 	%rd76, %rd1, %rd80;
	// begin inline asm
	ld.global.nc.u64 %rd75, [%rd76];
	// end inline asm
	mov.b64 	%fd129, %rd75;
	setp.lt.f64 	%p60, %fd128, %fd129;
	selp.f64 	%fd367, %fd129, %fd128, %p60;
	add.s32 	%r73, %r531, 1024;
	add.s32 	%r186, %r531, 512;
	add.s32 	%r530, %r530, 1024;
	setp.lt.s32 	%p61, %r186, %r55;
	mov.u32 	%r531, %r73;
	@%p61 bra 	$L__BB4_45;
$L__BB4_46:
	setp.lt.u32 	%p62, %r55, 256;
	@%p62 bra 	$L__BB4_51;
	// begin inline asm
	mov.u32 %r250, %laneid;
	// end inline asm
	mov.b64 	%rd91, %fd367;
	mov.b64 	{%r252, %r257}, %rd91;
	mov.b32 	%r258, 1;
	mov.b32 	%r299, 31;
	mov.b32 	%r300, -1;
	// begin inline asm
	shfl.sync.down.b32 %r251, %r252, %r258, %r299, %r300;
	// end inline asm
	// begin inline asm
	shfl.sync.down.b32 %r256, %r257, %r258, %r299, %r300;
	// end inline asm
	mov.b64 	%rd92, {%r251, %r256};
	mov.b64 	%fd177, %rd92;
	setp.gt.s32 	%p90, %r250, 30;
	setp.lt.f64 	%p91, %fd367, %fd177;
	selp.f64 	%fd178, %fd177, %fd367, %p91;
	selp.f64 	%fd179, %fd367, %fd178, %p90;
	mov.b64 	%rd93, %fd179;
	mov.b64 	{%r262, %r267}, %rd93;
	mov.b32 	%r268, 2;
	// begin inline asm
	shfl.sync.down.b32 %r261, %r262, %r268, %r299, %r300;
	// end inline asm
	// begin inline asm
	shfl.sync.down.b32 %r266, %r267, %r268, %r299, %r300;
	// end inline asm
	mov.b64 	%rd94, {%r261, %r266};
	mov.b64 	%fd180, %rd94;
	setp.gt.s32 	%p92, %r250, 29;
	setp.lt.f64 	%p93, %fd179, %fd180;
	selp.f64 	%fd181, %fd180, %fd179, %p93;
	selp.f64 	%fd182, %fd179, %fd181, %p92;
	mov.b64 	%rd95, %fd182;
	mov.b64 	{%r272, %r277}, %rd95;
	mov.b32 	%r278, 4;
	// begin inline asm
	shfl.sync.down.b32 %r271, %r272, %r278, %r299, %r300;
	// end inline asm
	// begin inline asm
	shfl.sync.down.b32 %r276, %r277, %r278, %r299, %r300;
	// end inline asm
	mov.b64 	%rd96, {%r271, %r276};
	mov.b64 	%fd183, %rd96;
	setp.gt.s32 	%p94, %r250, 27;
	setp.lt.f64 	%p95, %fd182, %fd183;
	selp.f64 	%fd184, %fd183, %fd182, %p95;
	selp.f64 	%fd185, %fd182, %fd184, %p94;
	mov.b64 	%rd97, %fd185;
	mov.b64 	{%r282, %r287}, %rd97;
	mov.b32 	%r288, 8;
	// begin inline asm
	shfl.sync.down.b32 %r281, %r282, %r288, %r299, %r300;
	// end inline asm
	// begin inline asm
	shfl.sync.down.b32 %r286, %r287, %r288, %r299, %r300;
	// end inline asm
	mov.b64 	%rd98, {%r281, %r286};
	mov.b64 	%fd186, %rd98;
	setp.gt.s32 	%p96, %r250, 23;
	setp.lt.f64 	%p97, %fd185, %fd186;
	selp.f64 	%fd187, %fd186, %fd185, %p97;
	selp.f64 	%fd188, %fd185, %fd187, %p96;
	mov.b64 	%rd99, %fd188;
	mov.b64 	{%r292, %r297}, %rd99;
	mov.b32 	%r298, 16;
	// begin inline asm
	shfl.sync.down.b32 %r291, %r292, %r298, %r299, %r300;
	// end inline asm
	// begin inline asm
	shfl.sync.down.b32 %r296, %r297, %r298, %r299, %r300;
	// end inline asm
	mov.b64 	%rd100, {%r291, %r296};
	mov.b64 	%fd189, %rd100;
	setp.gt.s32 	%p98, %r250, 15;
	setp.lt.f64 	%p99, %fd188, %fd189;
	selp.f64 	%fd37, %fd189, %fd188, %p99;
	selp.f64 	%fd374, %fd188, %fd37, %p98;
	setp.ne.s32 	%p100, %r250, 0;
	@%p100 bra 	$L__BB4_49;
	shr.u32 	%r301, %r56, 2;
	and.b32  	%r302, %r301, 248;
	mov.u32 	%r303, _ZZN3cub18CUB_300001_SM_10006detail6reduce18DeviceReduceKernelINS2_10policy_hubIdjN4cuda3__47maximumIvEEE10Policy1000EPdjS8_dNS5_3std3__410__identityEEEvT0_PT3_T1_NS0_13GridEvenShareISI_EET2_T4_E12temp_storage;
	add.s32 	%r304, %r303, %r302;
	st.shared.f64 	[%r304+8], %fd37;
$L__BB4_49:
	bar.sync 	0;
	setp.ne.s32 	%p101, %r56, 0;
	@%p101 bra 	$L__BB4_71;
	ld.shared.f64 	%fd190, [_ZZN3cub18CUB_300001_SM_10006detail6reduce18DeviceReduceKernelINS2_10policy_hubIdjN4cuda3__47maximumIvEEE10Policy1000EPdjS8_dNS5_3std3__410__identityEEEvT0_PT3_T1_NS0_13GridEvenShareISI_EET2_T4_E12temp_storage+16];
	setp.lt.f64 	%p102, %fd374, %fd190;
	selp.f64 	%fd191, %fd190, %fd374, %p102;
	ld.shared.f64 	%fd192, [_ZZN3cub18CUB_300001_SM_10006detail6reduce18DeviceReduceKernelINS2_10policy_hubIdjN4cuda3__47maximumIvEEE10Policy1000EPdjS8_dNS5_3std3__410__identityEEEvT0_PT3_T1_NS0_13GridEvenShareISI_EET2_T4_E12temp_storage+24];
	setp.lt.f64 	%p103, %fd191, %fd192;
	selp.f64 	%fd193, %fd192, %fd191, %p103;
	ld.shared.f64 	%fd194, [_ZZN3cub18CUB_300001_SM_10006detail6reduce18DeviceReduceKernelINS2_10policy_hubIdjN4cuda3__47maximumIvEEE10Policy1000EPdjS8_dNS5_3std3__410__identityEEEvT0_PT3_T1_NS0_13GridEvenShareISI_EET2_T4_E12temp_storage+32];
	setp.lt.f64 	%p104, %fd193, %fd194;
	selp.f64 	%fd195, %fd194, %fd193, %p104;
	ld.shared.f64 	%fd196, [_ZZN3cub18CUB_300001_SM_10006detail6reduce18DeviceReduceKernelINS2_10policy_hubIdjN4cuda3__47maximumIvEEE10Policy1000EPdjS8_dNS5_3std3__410__identityEEEvT0_PT3_T1_NS0_13GridEvenShareISI_EET2_T4_E12temp_storage+40];
	setp.lt.f64 	%p105, %fd195, %fd196;
	selp.f64 	%fd197, %fd196, %fd195, %p105;
	ld.shared.f64 	%fd198, [_ZZN3cub18CUB_300001_SM_10006detail6reduce18DeviceReduceKernelINS2_10policy_hubIdjN4cuda3__47maximumIvEEE10Policy1000EPdjS8_dNS5_3std3__410__identityEEEvT0_PT3_T1_NS0_13GridEvenShareISI_EET2_T4_E12temp_storage+48];
	setp.lt.f64 	%p106, %fd197, %fd198;
	selp.f64 	%fd199, %fd198, %fd197, %p106;
	ld.shared.f64 	%fd200, [_ZZN3cub18CUB_300001_SM_10006detail6reduce18DeviceReduceKernelINS2_10policy_hubIdjN4cuda3__47maximumIvEEE10Policy1000EPdjS8_dNS5_3std3__410__identityEEEvT0_PT3_T1_NS0_13GridEvenShareISI_EET2_T4_E12temp_storage+56];
	setp.lt.f64 	%p107, %fd199, %fd200;
	selp.f64 	%fd201, %fd200, %fd199, %p107;
	ld.shared.f64 	%fd202, [_ZZN3cub18CUB_300001_SM_10006detail6reduce18DeviceReduceKernelINS2_10policy_hubIdjN4cuda3__47maximumIvEEE10Policy1000EPdjS8_dNS5_3std3__410__identityEEEvT0_PT3_T1_NS0_13GridEvenShareISI_EET2_T4_E12temp_storage+64];
	setp.lt.f64 	%p108, %fd201, %fd202;
	selp.f64 	%fd374, %fd202, %fd201, %p108;
	bra.uni 	$L__BB4_71;
$L__BB4_51:
	// begin inline asm
	mov.u32 %r187, %laneid;
	// end inline asm
	and.b32  	%r238, %r56, 992;
	add.s32 	%r239, %r238, 32;
	setp.gt.u32 	%p63, %r239, %r55;
	not.b32 	%r240, %r238;
	add.s32 	%r241, %r55, %r240;
	selp.b32 	%r236, %r241, 31, %p63;
	mov.b64 	%rd81, %fd367;
	mov.b64 	{%r189, %r194}, %rd81;
	mov.b32 	%r195, 1;
	mov.b32 	%r237, -1;
	// begin inline asm
	shfl.sync.down.b32 %r188, %r189, %r195, %r236, %r237;
	// end inline asm
	// begin inline asm
	shfl.sync.down.b32 %r193, %r194, %r195, %r236, %r237;
	// end inline asm
	mov.b64 	%rd82, {%r188, %r193};
	mov.b64 	%fd130, %rd82;
	setp.lt.s32 	%p64, %r187, %r236;
	setp.lt.f64 	%p65, %fd367, %fd130;
	selp.f64 	%fd131, %fd130, %fd367, %p65;
	selp.f64 	%fd132, %fd131, %fd367, %p64;
	mov.b64 	%rd83, %fd132;
	mov.b64 	{%r199, %r204}, %rd83;
	mov.b32 	%r205, 2;
	// begin inline asm
	shfl.sync.down.b32 %r198, %r199, %r205, %r236, %r237;
	// end inline asm
	// begin inline asm
	shfl.sync.down.b32 %r203, %r204, %r205, %r236, %r237;
	// end inline asm
	mov.b64 	%rd84, {%r198, %r203};
	mov.b64 	%fd133, %rd84;
	add.s32 	%r242, %r187, 2;
	setp.gt.s32 	%p66, %r242, %r236;
	setp.lt.f64 	%p67, %fd132, %fd133;
	selp.f64 	%fd134, %fd133, %fd132, %p67;
	selp.f64 	%fd135, %fd132, %fd134, %p66;
	mov.b64 	%rd85, %fd135;
	mov.b64 	{%r209, %r214}, %rd85;
	mov.b32 	%r215, 4;
	// begin inline asm
	shfl.sync.down.b32 %r208, %r209, %r215, %r236, %r237;
	// end inline asm
	// begin inline asm
	shfl.sync.down.b32 %r213, %r214, %r215, %r236, %r237;
	// end inline asm
	mov.b64 	%rd86, {%r208, %r213};
	mov.b64 	%fd136, %rd86;
	add.s32 	%r243, %r187, 4;
	setp.gt.s32 	%p68, %r243, %r236;
	setp.lt.f64 	%p69, %fd135, %fd136;
	selp.f64 	%fd137, %fd136, %fd135, %p69;
	selp.f64 	%fd138, %fd135, %fd137, %p68;
	mov.b64 	%rd87, %fd138;
	mov.b64 	{%r219, %r224}, %rd87;
	mov.b32 	%r225, 8;
	// begin inline asm
	shfl.sync.down.b32 %r218, %r219, %r225, %r236, %r237;
	// end inline asm
	// begin inline asm
	shfl.sync.down.b32 %r223, %r224, %r225, %r236, %r237;
	// end inline asm
	mov.b64 	%rd88, {%r218, %r223};
	mov.b64 	%fd139, %rd88;
	add.s32 	%r244, %r187, 8;
	setp.gt.s32 	%p70, %r244, %r236;
	setp.lt.f64 	%p71, %fd138, %fd139;
	selp.f64 	%fd140, %fd139, %fd138, %p71;
	selp.f64 	%fd141, %fd138, %fd140, %p70;
	mov.b64 	%rd89, %fd141;
	mov.b64 	{%r229, %r234}, %rd89;
	mov.b32 	%r235, 16;
	// begin inline asm
	shfl.sync.down.b32 %r228, %r229, %r235, %r236, %r237;
	// end inline asm
	// begin inline asm
	shfl.sync.down.b32 %r233, %r234, %r235, %r236, %r237;
	// end inline asm
	mov.b64 	%rd90, {%r228, %r233};
	mov.b64 	%fd142, %rd90;
	add.s32 	%r245, %r187, 16;
	setp.gt.s32 	%p72, %r245, %r236;
	setp.lt.f64 	%p73, %fd141, %fd142;
	selp.f64 	%fd143, %fd142, %fd141, %p73;
	selp.f64 	%fd374, %fd141, %fd143, %p72;
	setp.ne.s32 	%p74, %r187, 0;
	@%p74 bra 	$L__BB4_53;
	shr.u32 	%r246, %r56, 2;
	and.b32  	%r247, %r246, 248;
	mov.u32 	%r248, _ZZN3cub18CUB_300001_SM_10006detail6reduce18DeviceReduceKernelINS2_10policy_hubIdjN4cuda3__47maximumIvEEE10Policy1000EPdjS8_dNS5_3std3__410__identityEEEvT0_PT3_T1_NS0_13GridEvenShareISI_EET2_T4_E12temp_storage;
	add.s32 	%r249, %r248, %r247;
	st.shared.f64 	[%r249+8], %fd374;
$L__BB4_53:
	bar.sync 	0;
	setp.ne.s32 	%p75, %r56, 0;
	@%p75 bra 	$L__BB4_71;
	setp.gt.u32 	%p76, %r55, 32;
	ld.shared.f64 	%fd144, [_ZZN3cub18CUB_300001_SM_10006detail6reduce18DeviceReduceKernelINS2_10policy_hubIdjN4cuda3__47maximumIvEEE10Policy1000EPdjS8_dNS5_3std3__410__identityEEEvT0_PT3_T1_NS0_13GridEvenShareISI_EET2_T4_E12temp_storage+16];
	setp.lt.f64 	%p77, %fd374, %fd144;
	selp.f64 	%fd146, %fd144, %fd374, %p77;
	selp.f64 	%fd147, %fd146, %fd374, %p76;
	setp.gt.u32 	%p78, %r55, 64;
	ld.shared.f64 	%fd149, [_ZZN3cub18CUB_300001_SM_10006detail6reduce18DeviceReduceKernelINS2_10policy_hubIdjN4cuda3__47maximumIvEEE10Policy1000EPdjS8_dNS5_3std3__410__identityEEEvT0_PT3_T1_NS0_13GridEvenShareISI_EET2_T4_E12temp_storage+24];
	setp.lt.f64 	%p79, %fd147, %fd149;
	selp.f64 	%fd151, %fd149, %fd147, %p79;
	selp.f64 	%fd152, %fd151, %fd147, %p78;
	setp.gt.u32 	%p80, %r55, 96;
	ld.shared.f64 	%fd154, [_ZZN3cub18CUB_300001_SM_10006detail6reduce18DeviceReduceKernelINS2_10policy_hubIdjN4cuda3__47maximumIvEEE10Policy1000EPdjS8_dNS5_3std3__410__identityEEEvT0_PT3_T1_NS0_13GridEvenShareISI_EET2_T4_E12temp_storage+32];
	setp.lt.f64 	%p81, %fd152, %fd154;
	selp.f64 	%fd156, %fd154, %fd152, %p81;
	selp.f64 	%fd157, %fd156, %fd152, %p80;
	setp.gt.u32 	%p82, %r55, 128;
	ld.shared.f64 	%fd159, [_ZZN3cub18CUB_300001_SM_10006detail6reduce18DeviceReduceKernelINS2_10policy_hubIdjN4cuda3__47maximumIvEEE10Policy1000EPdjS8_dNS5_3std3__410__identityEEEvT0_PT3_T1_NS0_13GridEvenShareISI_EET2_T4_E12temp_storage+40];
	setp.lt.f64 	%p83, %fd157, %fd159;
	selp.f64 	%fd161, %fd159, %fd157, %p83;
	selp.f64 	%fd162, %fd161, %fd157, %p82;
	setp.gt.u32 	%p84, %r55, 160;
	ld.shared.f64 	%fd164, [_ZZN3cub18CUB_300001_SM_10006detail6reduce18DeviceReduceKernelINS2_10policy_hubIdjN4cuda3__47maximumIvEEE10Policy1000EPdjS8_dNS5_3std3__410__identityEEEvT0_PT3_T1_NS0_13GridEvenShareISI_EET2_T4_E12temp_storage+48];
	setp.lt.f64 	%p85, %fd162, %fd164;
	selp.f64 	%fd166, %fd164, %fd162, %p85;
	selp.f64 	%fd167, %fd166, %fd162, %p84;
	setp.gt.u32 	%p86, %r55, 192;
	ld.shared.f64 	%fd169, [_ZZN3cub18CUB_300001_SM_10006detail6reduce18DeviceReduceKernelINS2_10policy_hubIdjN4cuda3__47maximumIvEEE10Policy1000EPdjS8_dNS5_3std3__410__identityEEEvT0_PT3_T1_NS0_13GridEvenShareISI_EET2_T4_E12temp_storage+56];
	setp.lt.f64 	%p87, %fd167, %fd169;
	selp.f64 	%fd171, %fd169, %fd167, %p87;
	selp.f64 	%fd172, %fd171, %fd167, %p86;
	setp.gt.u32 	%p88, %r55, 224;
	ld.shared.f64 	%fd174, [_ZZN3cub18CUB_300001_SM_10006detail6reduce18DeviceReduceKernelINS2_10policy_hubIdjN4cuda3__47maximumIvEEE10Policy1000EPdjS8_dNS5_3std3__410__identityEEEvT0_PT3_T1_NS0_13GridEvenShareISI_EET2_T4_E12temp_storage+64];
	setp.lt.f64 	%p89, %fd172, %fd174;
	selp.f64 	%fd176, %fd174, %fd172, %p89;
	selp.f64 	%fd374, %fd176, %fd172, %p88;
	bra.uni 	$L__BB4_71;
$L__BB4_55:
	mov.u32 	%r75, %tid.x;
	add.s32 	%r104, %r75, %r5;
	mul.wide.u32 	%rd20, %r104, 8;
	add.s64 	%rd5, %rd1, %rd20;
	// begin inline asm
	ld.global.nc.u64 %rd4, [%rd5];
	// end inline asm
	mov.b64 	%fd56, %rd4;
	add.s64 	%rd7, %rd5, 2048;
	// begin inline asm
	ld.global.nc.u64 %rd6, [%rd7];
	// end inline asm
	mov.b64 	%fd57, %rd6;
	add.s64 	%rd9, %rd5, 4096;
	// begin inline asm
	ld.global.nc.u64 %rd8, [%rd9];
	// end inline asm
	mov.b64 	%fd58, %rd8;
	add.s64 	%rd11, %rd5, 6144;
	// begin inline asm
	ld.global.nc.u64 %rd10, [%rd11];
	// end inline asm
	mov.b64 	%fd59, %rd10;
	add.s64 	%rd13, %rd5, 8192;
	// begin inline asm
	ld.global.nc.u64 %rd12, [%rd13];
	// end inline asm
	mov.b64 	%fd60, %rd12;
	add.s64 	%rd15, %rd5, 10240;
	// begin inline asm
	ld.global.nc.u64 %rd14, [%rd15];
	// end inline asm
	mov.b64 	%fd61, %rd14;
	add.s64 	%rd17, %rd5, 12288;
	// begin inline asm
	ld.global.nc.u64 %rd16, [%rd17];
	// end inline asm
	mov.b64 	%fd62, %rd16;
	add.s64 	%rd19, %rd5, 14336;
	// begin inline asm
	ld.global.nc.u64 %rd18, [%rd19];
	// end inline asm
	mov.b64 	%fd63, %rd18;
	setp.lt.f64 	%p3, %fd56, %fd57;
	selp.f64 	%fd64, %fd57, %fd56, %p3;
	setp.lt.f64 	%p4, %fd64, %fd58;
	selp.f64 	%fd65, %fd58, %fd64, %p4;
	setp.lt.f64 	%p5, %fd65, %fd59;
	selp.f64 	%fd66, %fd59, %fd65, %p5;
	setp.lt.f64 	%p6, %fd66, %fd60;
	selp.f64 	%fd67, %fd60, %fd66, %p6;
	setp.lt.f64 	%p7, %fd67, %fd61;
	selp.f64 	%fd68, %fd61, %fd67, %p7;
	setp.lt.f64 	%p8, %fd68, %fd62;
	selp.f64 	%fd69, %fd62, %fd68, %p8;
	setp.lt.f64 	%p9, %fd69, %fd63;
	selp.f64 	%fd373, %fd63, %fd69, %p9;
	setp.lt.u32 	%p10, %r55, %r4;
	@%p10 bra 	$L__BB4_67;
	add.s32 	%r76, %r4, %r5;
	add.s32 	%r533, %r76, 256;
	add.s32 	%r532, %r76, %r75;
	mov.b32 	%r534, 0;
$L__BB4_57:
	add.s32 	%r5, %r5, %r4;
	add.s32 	%r106, %r1, -2048;
	setp.gt.u32 	%p11, %r5, %r106;
	@%p11 bra 	$L__BB4_59;
	add.s32 	%r107, %r75, %r5;
	mul.wide.u32 	%rd37, %r107, 8;
	add.s64 	%rd22, %rd1, %rd37;
	// begin inline asm
	ld.global.nc.u64 %rd21, [%rd22];
	// end inline asm
	mov.b64 	%fd70, %rd21;
	add.s64 	%rd24, %rd22, 2048;
	// begin inline asm
	ld.global.nc.u64 %rd23, [%rd24];
	// end inline asm
	mov.b64 	%fd71, %rd23;
	add.s64 	%rd26, %rd22, 4096;
	// begin inline asm
	ld.global.nc.u64 %rd25, [%rd26];
	// end inline asm
	mov.b64 	%fd72, %rd25;
	add.s64 	%rd28, %rd22, 6144;
	// begin inline asm
	ld.global.nc.u64 %rd27, [%rd28];
	// end inline asm
	mov.b64 	%fd73, %rd27;
	add.s64 	%rd30, %rd22, 8192;
	// begin inline asm
	ld.global.nc.u64 %rd29, [%rd30];
	// end inline asm
	mov.b64 	%fd74, %rd29;
	add.s64 	%rd32, %rd22, 10240;
	// begin inline asm
	ld.global.nc.u64 %rd31, [%rd32];
	// end inline asm
	mov.b64 	%fd75, %rd31;
	add.s64 	%rd34, %rd22, 12288;
	// begin inline asm
	ld.global.nc.u64 %rd33, [%rd34];
	// end inline asm
	mov.b64 	%fd76, %rd33;
	add.s64 	%rd36, %rd22, 14336;
	// begin inline asm
	ld.global.nc.u64 %rd35, [%rd36];
	// end inline asm
	mov.b64 	%fd77, %rd35;
	setp.lt.f64 	%p12, %fd373, %fd70;
	selp.f64 	%fd78, %fd70, %fd373, %p12;
	setp.lt.f64 	%p13, %fd78, %fd71;
	selp.f64 	%fd79, %fd71, %fd78, %p13;
	setp.lt.f64 	%p14, %fd79, %fd72;
	selp.f64 	%fd80, %fd72, %fd79, %p14;
	setp.lt.f64 	%p15, %fd80, %fd73;
	selp.f64 	%fd81, %fd73, %fd80, %p15;
	setp.lt.f64 	%p16, %fd81, %fd74;
	selp.f64 	%fd82, %fd74, %fd81, %p16;
	setp.lt.f64 	%p17, %fd82, %fd75;
	selp.f64 	%fd83, %fd75, %fd82, %p17;
	setp.lt.f64 	%p18, %fd83, %fd76;
	selp.f64 	%fd84, %fd76, %fd83, %p18;
	setp.lt.f64 	%p19, %fd84, %fd77;
	selp.f64 	%fd373, %fd77, %fd84, %p19;
	sub.s32 	%r108, %r1, %r5;
	setp.lt.u32 	%p20, %r108, %r4;
	add.s32 	%r534, %r534, 1;
	add.s32 	%r533, %r533, %r4;
	add.s32 	%r532, %r532, %r4;
	@%p20 bra 	$L__BB4_67;
	bra.uni 	$L__BB4_57;
$L__BB4_59:
	setp.le.u32 	%p21, %r1, %r5;
	@%p21 bra 	$L__BB4_67;
	sub.s32 	%r87, %r1, %r5;
	setp.ge.s32 	%p22, %r75, %r87;
	@%p22 bra 	$L__BB4_67;
	not.b32 	%r109, %r75;
	add.s32 	%r110, %r1, %r109;
	sub.s32 	%r111, %r110, %r76;
	mul.lo.s32 	%r112, %r2, %r534;
	shl.b32 	%r113, %r112, 11;
	sub.s32 	%r88, %r111, %r113;
	shr.u32 	%r114, %r110, 8;
	add.s32 	%r89, %r114, 1;
	and.b32  	%r115, %r110, 768;
	setp.eq.s32 	%p23, %r115, 768;
	mov.u32 	%r539, %r75;
	@%p23 bra 	$L__BB4_64;
	and.b32  	%r116, %r89, 3;
	neg.s32 	%r536, %r116;
	mov.u32 	%r539, %r75;
$L__BB4_63:
	.pragma "nounroll";
	mul.wide.u32 	%rd40, %r532, 8;
	add.s64 	%rd39, %rd1, %rd40;
	// begin inline asm
	ld.global.nc.u64 %rd38, [%rd39];
	// end inline asm
	mov.b64 	%fd86, %rd38;
	setp.lt.f64 	%p24, %fd373, %fd86;
	selp.f64 	%fd373, %fd86, %fd373, %p24;
	add.s32 	%r539, %r539, 256;
	add.s32 	%r532, %r532, 256;
	add.s32 	%r536, %r536, 1;
	setp.ne.s32 	%p25, %r536, 0;
	@%p25 bra 	$L__BB4_63;
$L__BB4_64:
	setp.lt.u32 	%p26, %r88, 768;
	@%p26 bra 	$L__BB4_67;
	add.s32 	%r541, %r539, 512;
	add.s32 	%r540, %r539, %r533;
$L__BB4_66:
	add.s32 	%r117, %r540, -256;
	mul.wide.u32 	%rd49, %r117, 8;
	add.s64 	%rd42, %rd1, %rd49;
	// begin inline asm
	ld.global.nc.u64 %rd41, [%rd42];
	// end inline asm
	mov.b64 	%fd87, %rd41;
	setp.lt.f64 	%p27, %fd373, %fd87;
	selp.f64 	%fd88, %fd87, %fd373, %p27;
	mul.wide.u32 	%rd50, %r540, 8;
	add.s64 	%rd44, %rd1, %rd50;
	// begin inline asm
	ld.global.nc.u64 %rd43, [%rd44];
	// end inline asm
	mov.b64 	%fd89, %rd43;
	setp.lt.f64 	%p28, %fd88, %fd89;
	selp.f64 	%fd90, %fd89, %fd88, %p28;
	add.s32 	%r118, %r540, 256;
	mul.wide.u32 	%rd51, %r118, 8;
	add.s64 	%rd46, %rd1, %rd51;
	// begin inline asm
	ld.global.nc.u64 %rd45, [%rd46];
	// end inline asm
	mov.b64 	%fd91, %rd45;
	setp.lt.f64 	%p29, %fd90, %fd91;
	selp.f64 	%fd92, %fd91, %fd90, %p29;
	add.s32 	%r119, %r540, 512;
	mul.wide.u32 	%rd52, %r119, 8;
	add.s64 	%rd48, %rd1, %rd52;
	// begin inline asm
	ld.global.nc.u64 %rd47, [%rd48];
	// end inline asm
	mov.b64 	%fd93, %rd47;
	setp.lt.f64 	%p30, %fd92, %fd93;
	selp.f64 	%fd373, %fd93, %fd92, %p30;
	add.s32 	%r102, %r541, 1024;
	add.s32 	%r120, %r541, 512;
	add.s32 	%r540, %r540, 1024;
	setp.lt.s32 	%p31, %r120, %r87;
	mov.u32 	%r541, %r102;
	@%p31 bra 	$L__BB4_66;
$L__BB4_67:
	// begin inline asm
	mov.u32 %r121, %laneid;
	// end inline asm
	mov.b64 	%rd53, %fd373;
	mov.b64 	{%r123, %r128}, %rd53;
	mov.b32 	%r129, 1;
	mov.b32 	%r170, 31;
	mov.b32 	%r171, -1;
	// begin inline asm
	shfl.sync.down.b32 %r122, %r123, %r129, %r170, %r171;
	// end inline asm
	// begin inline asm
	shfl.sync.down.b32 %r127, %r128, %r129, %r170, %r171;
	// end inline asm
	mov.b64 	%rd54, {%r122, %r127};
	mov.b64 	%fd94, %rd54;
	setp.gt.s32 	%p32, %r121, 30;
	setp.lt.f64 	%p33, %fd373, %fd94;
	selp.f64 	%fd95, %fd94, %fd373, %p33;
	selp.f64 	%fd96, %fd373, %fd95, %p32;
	mov.b64 	%rd55, %fd96;
	mov.b64 	{%r133, %r138}, %rd55;
	mov.b32 	%r139, 2;
	// begin inline asm
	shfl.sync.down.b32 %r132, %r133, %r139, %r170, %r171;
	// end inline asm
	// begin inline asm
	shfl.sync.down.b32 %r137, %r138, %r139, %r170, %r171;
	// end inline asm
	mov.b64 	%rd56, {%r132, %r137};
	mov.b64 	%fd97, %rd56;
	setp.gt.s32 	%p34, %r121, 29;
	setp.lt.f64 	%p35, %fd96, %fd97;
	selp.f64 	%fd98, %fd97, %fd96, %p35;
	selp.f64 	%fd99, %fd96, %fd98, %p34;
	mov.b64 	%rd57, %fd99;
	mov.b64 	{%r143, %r148}, %rd57;
	mov.b32 	%r149, 4;
	// begin inline asm
	shfl.sync.down.b32 %r142, %r143, %r149, %r170, %r171;
	// end inline asm
	// begin inline asm
	shfl.sync.down.b32 %r147, %r148, %r149, %r170, %r171;
	// end inline asm
	mov.b64 	%rd58, {%r142, %r147};
	mov.b64 	%fd100, %rd58;
	setp.gt.s32 	%p36, %r121, 27;
	setp.lt.f64 	%p37, %fd99, %fd100;
	selp.f64 	%fd101, %fd100, %fd99, %p37;
	selp.f64 	%fd102, %fd99, %fd101, %p36;
	mov.b64 	%rd59, %fd102;
	mov.b64 	{%r153, %r158}, %rd59;
	mov.b32 	%r159, 8;
	// begin inline asm
	shfl.sync.down.b32 %r152, %r153, %r159, %r170, %r171;
	// end inline asm
	// begin inline asm
	shfl.sync.down.b32 %r157, %r158, %r159, %r170, %r171;
	// end inline asm
	mov.b64 	%rd60, {%r152, %r157};
	mov.b64 	%fd103, %rd60;
	setp.gt.s32 	%p38, %r121, 23;
	setp.lt.f64 	%p39, %fd102, %fd103;
	selp.f64 	%fd104, %fd103, %fd102, %p39;
	selp.f64 	%fd105, %fd102, %fd104, %p38;
	mov.b64 	%rd61, %fd105;
	mov.b64 	{%r163, %r168}, %rd61;
	mov.b32 	%r169, 16;
	// begin inline asm
	shfl.sync.down.b32 %r162, %r163, %r169, %r170, %r171;
	// end inline asm
	// begin inline asm
	shfl.sync.down.b32 %r167, %r168, %r169, %r170, %r171;
	// end inline asm
	mov.b64 	%rd62, {%r162, %r167};
	mov.b64 	%fd106, %rd62;
	setp.gt.s32 	%p40, %r121, 15;
	setp.lt.f64 	%p41, %fd105, %fd106;
	selp.f64 	%fd52, %fd106, %fd105, %p41;
	selp.f64 	%fd374, %fd105, %fd52, %p40;
	setp.ne.s32 	%p42, %r121, 0;
	@%p42 bra 	$L__BB4_69;
	shr.u32 	%r172, %r75, 2;
	and.b32  	%r173, %r172, 248;
	mov.u32 	%r174, _ZZN3cub18CUB_300001_SM_10006detail6reduce18DeviceReduceKernelINS2_10policy_hubIdjN4cuda3__47maximumIvEEE10Policy1000EPdjS8_dNS5_3std3__410__identityEEEvT0_PT3_T1_NS0_13GridEvenShareISI_EET2_T4_E12temp_storage;
	add.s32 	%r175, %r174, %r173;
	st.shared.f64 	[%r175+8], %fd52;
$L__BB4_69:
	bar.sync 	0;
	setp.ne.s32 	%p43, %r75, 0;
	@%p43 bra 	$L__BB4_71;
	ld.shared.f64 	%fd107, [_ZZN3cub18CUB_300001_SM_10006detail6reduce18DeviceReduceKernelINS2_10policy_hubIdjN4cuda3__47maximumIvEEE10Policy1000EPdjS8_dNS5_3std3__410__identityEEEvT0_PT3_T1_NS0_13GridEvenShareISI_EET2_T4_E12temp_storage+16];
	setp.lt.f64 	%p44, %fd374, %fd107;
	selp.f64 	%fd108, %fd107, %fd374, %p44;
	ld.shared.f64 	%fd109, [_ZZN3cub18CUB_300001_SM_10006detail6reduce18DeviceReduceKernelINS2_10policy_hubIdjN4cuda3__47maximumIvEEE10Policy1000EPdjS8_dNS5_3std3__410__identityEEEvT0_PT3_T1_NS0_13GridEvenShareISI_EET2_T4_E12temp_storage+24];
	setp.lt.f64 	%p45, %fd108, %fd109;
	selp.f64 	%fd110, %fd109, %fd108, %p45;
	ld.shared.f64 	%fd111, [_ZZN3cub18CUB_300001_SM_10006detail6reduce18DeviceReduceKernelINS2_10policy_hubIdjN4cuda3__47maximumIvEEE10Policy1000EPdjS8_dNS5_3std3__410__identityEEEvT0_PT3_T1_NS0_13GridEvenShareISI_EET2_T4_E12temp_storage+32];
	setp.lt.f64 	%p46, %fd110, %fd111;
	selp.f64 	%fd112, %fd111, %fd110, %p46;
	ld.shared.f64 	%fd113, [_ZZN3cub18CUB_300001_SM_10006detail6reduce18DeviceReduceKernelINS2_10policy_hubIdjN4cuda3__47maximumIvEEE10Policy1000EPdjS8_dNS5_3std3__410__identityEEEvT0_PT3_T1_NS0_13GridEvenShareISI_EET2_T4_E12temp_storage+40];
	setp.lt.f64 	%p47, %fd112, %fd113;
	selp.f64 	%fd114, %fd113, %fd112, %p47;
	ld.shared.f64 	%fd115, [_ZZN3cub18CUB_300001_SM_10006detail6reduce18DeviceReduceKernelINS2_10policy_hubIdjN4cuda3__47maximumIvEEE10Policy1000EPdjS8_dNS5_3std3__410__identityEEEvT0_PT3_T1_NS0_13GridEvenShareISI_EET2_T4_E12temp_storage+48];
	setp.lt.f64 	%p48, %fd114, %fd115;
	selp.f64 	%fd116, %fd115, %fd114, %p48;
	ld.shared.f64 	%fd117, [_ZZN3cub18CUB_300001_SM_10006detail6reduce18DeviceReduceKernelINS2_10policy_hubIdjN4cuda3__47maximumIvEEE10Policy1000EPdjS8_dNS5_3std3__410__identityEEEvT0_PT3_T1_NS0_13GridEvenShareISI_EET2_T4_E12temp_storage+56];
	setp.lt.f64 	%p49, %fd116, %fd117;
	selp.f64 	%fd118, %fd117, %fd116, %p49;
	ld.shared.f64 	%fd119, [_ZZN3cub18CUB_300001_SM_10006detail6reduce18DeviceReduceKernelINS2_10policy_hubIdjN4cuda3__47maximumIvEEE10Policy1000EPdjS8_dNS5_3std3__410__identityEEEvT0_PT3_T1_NS0_13GridEvenShareISI_EET2_T4_E12temp_storage+64];
	setp.lt.f64 	%p50, %fd118, %fd119;
	selp.f64 	%fd374, %fd119, %fd118, %p50;
$L__BB4_71:
	mov.u32 	%r507, %tid.x;
	setp.ne.s32 	%p216, %r507, 0;
	@%p216 bra 	$L__BB4_73;
	ld.param.u64 	%rd196, [_ZN3cub18CUB_300001_SM_10006detail6reduce18DeviceReduceKernelINS2_10policy_hubIdjN4cuda3__47maximumIvEEE10Policy1000EPdjS8_dNS5_3std3__410__identityEEEvT0_PT3_T1_NS0_13GridEvenShareISI_EET2_T4__param_1];
	cvta.to.global.u64 	%rd193, %rd196;
	mul.wide.u32 	%rd194, %r3, 8;
	add.s64 	%rd195, %rd193, %rd194;
	st.global.f64 	[%rd195], %fd374;
$L__BB4_73:
	ret;

}
	// .globl	_ZN3cub18CUB_300001_SM_10006detail6reduce28DeviceReduceSingleTileKernelINS2_10policy_hubIdjN4cuda3__47maximumIvEEE10Policy1000EPdSB_iS8_ddNS5_3std3__410__identityEEEvT0_T1_T2_T3_T4_T6_
.visible .entry _ZN3cub18CUB_300001_SM_10006detail6reduce28DeviceReduceSingleTileKernelINS2_10policy_hubIdjN4cuda3__47maximumIvEEE10Policy1000EPdSB_iS8_ddNS5_3std3__410__identityEEEvT0_T1_T2_T3_T4_T6_(
	.param .u64 .ptr .align 1 _ZN3cub18CUB_300001_SM_10006detail6reduce28DeviceReduceSingleTileKernelINS2_10policy_hubIdjN4cuda3__47maximumIvEEE10Policy1000EPdSB_iS8_ddNS5_3std3__410__identityEEEvT0_T1_T2_T3_T4_T6__param_0,
	.param .u64 .ptr .align 1 _ZN3cub18CUB_300001_SM_10006detail6reduce28DeviceReduceSingleTileKernelINS2_10policy_hubIdjN4cuda3__47maximumIvEEE10Policy1000EPdSB_iS8_ddNS5_3std3__410__identityEEEvT0_T1_T2_T3_T4_T6__param_1,
	.param .u32 _ZN3cub18CUB_300001_SM_10006detail6reduce28DeviceReduceSingleTileKernelINS2_10policy_hubIdjN4cuda3__47maximumIvEEE10Policy1000EPdSB_iS8_ddNS5_3std3__410__identityEEEvT0_T1_T2_T3_T4_T6__param_2,
	.param .align 1 .b8 _ZN3cub18CUB_300001_SM_10006detail6reduce28DeviceReduceSingleTileKernelINS2_10policy_hubIdjN4cuda3__47maximumIvEEE10Policy1000EPdSB_iS8_ddNS5_3std3__410__identityEEEvT0_T1_T2_T3_T4_T6__param_3[1],
	.param .f64 _ZN3cub18CUB_300001_SM_10006detail6reduce28DeviceReduceSingleTileKernelINS2_10policy_hubIdjN4cuda3__47maximumIvEEE10Policy1000EPdSB_iS8_ddNS5_3std3__410__identityEEEvT0_T1_T2_T3_T4_T6__param_4,
	.param .align 1 .b8 _ZN3cub18CUB_300001_SM_10006detail6reduce28DeviceReduceSingleTileKernelINS2_10policy_hubIdjN4cuda3__47maximumIvEEE10Policy1000EPdSB_iS8_ddNS5_3std3__410__identityEEEvT0_T1_T2_T3_T4_T6__param_5[1]
)
.maxntid 256
.minnctapersm 1
{
	.reg .pred 	%p<220>;
	.reg .b32 	%r<472>;
	.reg .b64 	%rd<206>;
	.reg .b64 	%fd<381>;
	// demoted variable
	.shared .align 8 .b8 _ZZN3cub18CUB_300001_SM_10006detail6reduce28DeviceReduceSingleTileKernelINS2_10policy_hubIdjN4cuda3__47maximumIvEEE10Policy1000EPdSB_iS8_ddNS5_3std3__410__identityEEEvT0_T1_T2_T3_T4_T6_E12temp_storage[80];
	ld.param.u64 	%rd15, [_ZN3cub18CUB_300001_SM_10006detail6reduce28DeviceReduceSingleTileKernelINS2_10policy_hubIdjN4cuda3__47maximumIvEEE10Policy1000EPdSB_iS8_ddNS5_3std3__410__identityEEEvT0_T1_T2_T3_T4_T6__param_0];
	ld.param.u64 	%rd16, [_ZN3cub18CUB_300001_SM_10006detail6reduce28DeviceReduceSingleTileKernelINS2_10policy_hubIdjN4cuda3__47maximumIvEEE10Policy1000EPdSB_iS8_ddNS5_3std3__410__identityEEEvT0_T1_T2_T3_T4_T6__param_1];
	ld.param.u32 	%r68, [_ZN3cub18CUB_300001_SM_10006detail6reduce28DeviceReduceSingleTileKernelINS2_10policy_hubIdjN4cuda3__47maximumIvEEE10Policy1000EPdSB_iS8_ddNS5_3std3__410__identityEEEvT0_T1_T2_T3_T4_T6__param_2];
	ld.param.f64 	%fd58, [_ZN3cub18CUB_300001_SM_10006detail6reduce28DeviceReduceSingleTileKernelINS2_10policy_hubIdjN4cuda3__47maximumIvEEE10Policy1000EPdSB_iS8_ddNS5_3std3__410__identityEEEvT0_T1_T2_T3_T4_T6__param_4];
	cvta.to.global.u64 	%rd1, %rd16;
	setp.ne.s32 	%p1, %r68, 0;
	@%p1 bra 	$L__BB5_3;
	mov.u32 	%r445, %tid.x;
	setp.ne.s32 	%p219, %r445, 0;
	@%p219 bra 	$L__BB5_74;
	st.global.f64 	[%rd1], %fd58;
	bra.uni 	$L__BB5_74;
$L__BB5_3:
	and.b64  	%rd17, %rd15, 31;
	setp.ne.s64 	%p2, %rd17, 0;
	@%p2 bra 	$L__BB5_38;
	setp.gt.s32 	%p110, %r68, 2047;
	@%p110 bra 	$L__BB5_22;
	mov.u32 	%r1, %tid.x;
	setp.ge.s32 	%p159, %r1, %r68;
	mov.f64 	%fd359, 0d0000000000000000;
	mov.u32 	%r449, %r1;
	@%p159 bra 	$L__BB5_7;
	mul.wide.u32 	%rd169, %r1, 8;
	add.s64 	%rd168, %rd15, %rd169;
	// begin inline asm
	ld.global.nc.u64 %rd167, [%rd168];
	// end inline asm
	mov.b64 	%fd359, %rd167;
	add.s32 	%r449, %r1, 256;
$L__BB5_7:
	setp.ge.s32 	%p160, %r449, %r68;
	@%p160 bra 	$L__BB5_13;
	not.b32 	%r321, %r449;
	add.s32 	%r4, %r68, %r321;
	and.b32  	%r322, %r4, 768;
	setp.eq.s32 	%p161, %r322, 768;
	@%p161 bra 	$L__BB5_11;
	mul.wide.u32 	%rd170, %r449, 8;
	add.s64 	%rd202, %rd15, %rd170;
	shr.u32 	%r323, %r4, 8;
	add.s32 	%r324, %r323, 1;
	and.b32  	%r325, %r324, 3;
	neg.s32 	%r447, %r325;
$L__BB5_10:
	.pragma "nounroll";
	// begin inline asm
	ld.global.nc.u64 %rd171, [%rd202];
	// end inline asm
	mov.b64 	%fd272, %rd171;
	setp.lt.f64 	%p162, %fd359, %fd272;
	selp.f64 	%fd359, %fd272, %fd359, %p162;
	add.s32 	%r449, %r449, 256;
	add.s64 	%rd202, %rd202, 2048;
	add.s32 	%r447, %r447, 1;
	setp.ne.s32 	%p163, %r447, 0;
	@%p163 bra 	$L__BB5_10;
$L__BB5_11:
	setp.lt.u32 	%p164, %r4, 768;
	@%p164 bra 	$L__BB5_13;
$L__BB5_12:
	mul.wide.s32 	%rd181, %r449, 8;
	add.s64 	%rd174, %rd15, %rd181;
	// begin inline asm
	ld.global.nc.u64 %rd173, [%rd174];
	// end inline asm
	mov.b64 	%fd273, %rd173;
	setp.lt.f64 	%p165, %fd359, %fd273;
	selp.f64 	%fd274, %fd273, %fd359, %p165;
	add.s64 	%rd176, %rd174, 2048;
	// begin inline asm
	ld.global.nc.u64 %rd175, [%rd176];
	// end inline asm
	mov.b64 	%fd275, %rd175;
	setp.lt.f64 	%p166, %fd274, %fd275;
	selp.f64 	%fd276, %fd275, %fd274, %p166;
	add.s64 	%rd178, %rd174, 4096;
	// begin inline asm
	ld.global.nc.u64 %rd177, [%rd178];
	// end inline asm
	mov.b64 	%fd277, %rd177;
	setp.lt.f64 	%p167, %fd276, %fd277;
	selp.f64 	%fd278, %fd277, %fd276, %p167;
	add.s64 	%rd180, %rd174, 6144;
	// begin inline asm
	ld.global.nc.u64 %rd179, [%rd180];
	// end inline asm
	mov.b64 	%fd279, %rd179;
	setp.lt.f64 	%p168, %fd278, %fd279;
	selp.f64 	%fd359, %fd279, %fd278, %p168;
	add.s32 	%r449, %r449, 1024;
	setp.lt.s32 	%p169, %r449, %r68;
	@%p169 bra 	$L__BB5_12;
$L__BB5_13:
	setp.lt.s32 	%p170, %r68, 256;
	@%p170 bra 	$L__BB5_18;
	// begin inline asm
	mov.u32 %r389, %laneid;
	// end inline asm
	mov.b64 	%rd192, %fd359;
	mov.b64 	{%r391, %r396}, %rd192;
	mov.b32 	%r397, 1;
	mov.b32 	%r438, 31;
	mov.b32 	%r439, -1;
	// begin inline asm
	shfl.sync.down.b32 %r390, %r391, %r397, %r438, %r439;
	// end inline asm
	// begin inline asm
	shfl.sync.down.b32 %r395, %r396, %r397, %r438, %r439;
	// end inline asm
	mov.b64 	%rd193, {%r390, %r395};
	mov.b64 	%fd327, %rd193;
	setp.gt.s32 	%p198, %r389, 30;
	setp.lt.f64 	%p199, %fd359, %fd327;
	selp.f64 	%fd328, %fd327, %fd359, %p199;
	selp.f64 	%fd329, %fd359, %fd328, %p198;
	mov.b64 	%rd194, %fd329;
	mov.b64 	{%r401, %r406}, %rd194;
	mov.b32 	%r407, 2;
	// begin inline asm
	shfl.sync.down.b32 %r400, %r401, %r407, %r438, %r439;
	// end inline asm
	// begin inline asm
	shfl.sync.down.b32 %r405, %r406, %r407, %r438, %r439;
	// end inline asm
	mov.b64 	%rd195, {%r400, %r405};
	mov.b64 	%fd330, %rd195;
	setp.gt.s32 	%p200, %r389, 29;
	setp.lt.f64 	%p201, %fd329, %fd330;
	selp.f64 	%fd331, %fd330, %fd329, %p201;
	selp.f64 	%fd332, %fd329, %fd331, %p200;
	mov.b64 	%rd196, %fd332;
	mov.b64 	{%r411, %r416}, %rd196;
	mov.b32 	%r417, 4;
	// begin inline asm
	shfl.sync.down.b32 %r410, %r411, %r417, %r438, %r439;
	// end inline asm
	// begin inline asm
	shfl.sync.down.b32 %r415, %r416, %r417, %r438, %r439;
	// end inline asm
	mov.b64 	%rd197, {%r410, %r415};
	mov.b64 	%fd333, %rd197;
	setp.gt.s32 	%p202, %r389, 27;
	setp.lt.f64 	%p203, %fd332, %fd333;
	selp.f64 	%fd334, %fd333, %fd332, %p203;
	selp.f64 	%fd335, %fd332, %fd334, %p202;
	mov.b64 	%rd198, %fd335;
	mov.b64 	{%r421, %r426}, %rd198;
	mov.b32 	%r427, 8;
	// begin inline asm
	shfl.sync.down.b32 %r420, %r421, %r427, %r438, %r439;
	// end inline asm
	// begin inline asm
	shfl.sync.down.b32 %r425, %r426, %r427, %r438, %r439;
	// end inline asm
	mov.b64 	%rd199, {%r420, %r425};
	mov.b64 	%fd336, %rd199;
	setp.gt.s32 	%p204, %r389, 23;
	setp.lt.f64 	%p205, %fd335, %fd336;
	selp.f64 	%fd337, %fd336, %fd335, %p205;
	selp.f64 	%fd338, %fd335, %fd337, %p204;
	mov.b64 	%rd200, %fd338;
	mov.b64 	{%r431, %r436}, %rd200;
	mov.b32 	%r437, 16;
	// begin inline asm
	shfl.sync.down.b32 %r430, %r431, %r437, %r438, %r439;
	// end inline asm
	// begin inline asm
	shfl.sync.down.b32 %r435, %r436, %r437, %r438, %r439;
	// end inline asm
	mov.b64 	%rd201, {%r430, %r435};
	mov.b64 	%fd339, %rd201;
	setp.gt.s32 	%p206, %r389, 15;
	setp.lt.f64 	%p207, %fd338, %fd339;
	selp.f64 	%fd10, %fd339, %fd338, %p207;
	selp.f64 	%fd380, %fd338, %fd10, %p206;
	setp.ne.s32 	%p208, %r389, 0;
	@%p208 bra 	$L__BB5_16;
	shr.u32 	%r440, %r1, 2;
	and.b32  	%r441, %r440, 248;
	mov.u32 	%r442, _ZZN3cub18CUB_300001_SM_10006detail6reduce28DeviceReduceSingleTileKernelINS2_10policy_hubIdjN4cuda3__47maximumIvEEE10Policy1000EPdSB_iS8_ddNS5_3std3__410__identityEEEvT0_T1_T2_T3_T4_T6_E12temp_storage;
	add.s32 	%r443, %r442, %r441;
	st.shared.f64 	[%r443+8], %fd10;
$L__BB5_16:
	bar.sync 	0;
	setp.ne.s32 	%p209, %r1, 0;
	@%p209 bra 	$L__BB5_72;
	ld.shared.f64 	%fd340, [_ZZN3cub18CUB_300001_SM_10006detail6reduce28DeviceReduceSingleTileKernelINS2_10policy_hubIdjN4cuda3__47maximumIvEEE10Policy1000EPdSB_iS8_ddNS5_3std3__410__identityEEEvT0_T1_T2_T3_T4_T6_E12temp_storage+16];
	setp.lt.f64 	%p210, %fd380, %fd340;
	selp.f64 	%fd341, %fd340, %fd380, %p210;
	ld.shared.f64 	%fd342, [_ZZN3cub18CUB_300001_SM_10006detail6reduce28DeviceReduceSingleTileKernelINS2_10policy_hubIdjN4cuda3__47maximumIvEEE10Policy1000EPdSB_iS8_ddNS5_3std3__410__identityEEEvT0_T1_T2_T3_T4_T6_E12temp_storage+24];
	setp.lt.f64 	%p211, %fd341, %fd342;
	selp.f64 	%fd343, %fd342, %fd341, %p211;
	ld.shared.f64 	%fd344, [_ZZN3cub18CUB_300001_SM_10006detail6reduce28DeviceReduceSingleTileKernelINS2_10policy_hubIdjN4cuda3__47maximumIvEEE10Policy1000EPdSB_iS8_ddNS5_3std3__410__identityEEEvT0_T1_T2_T3_T4_T6_E12temp_storage+32];
	setp.lt.f64 	%p212, %fd343, %fd344;
	selp.f64 	%fd345, %fd344, %fd343, %p212;
	ld.shared.f64 	%fd346, [_ZZN3cub18CUB_300001_SM_10006detail6reduce28DeviceReduceSingleTileKernelINS2_10policy_hubIdjN4cuda3__47maximumIvEEE10Policy1000EPdSB_iS8_ddNS5_3std3__410__identityEEEvT0_T1_T2_T3_T4_T6_E12temp_storage+40];
	setp.lt.f64 	%p213, %fd345, %fd346;
	selp.f64 	%fd347, %fd346, %fd345, %p213;
	ld.shared.f64 	%fd348, [_ZZN3cub18CUB_300001_SM_10006detail6reduce28DeviceReduceSingleTileKernelINS2_10policy_hubIdjN4cuda3__47maximumIvEEE10Policy1000EPdSB_iS8_ddNS5_3std3__410__identityEEEvT0_T1_T2_T3_T4_T6_E12temp_storage+48];
	setp.lt.f64 	%p214, %fd347, %fd348;
	selp.f64 	%fd349, %fd348, %fd347, %p214;
	ld.shared.f64 	%fd350, [_ZZN3cub18CUB_300001_SM_10006detail6reduce28DeviceReduceSingleTileKernelINS2_10policy_hubIdjN4cuda3__47maximumIvEEE10Policy1000EPdSB_iS8_ddNS5_3std3__410__identityEEEvT0_T1_T2_T3_T4_T6_E12temp_storage+56];
	setp.lt.f64 	%p215, %fd349, %fd350;
	selp.f64 	%fd351, %fd350, %fd349, %p215;
	ld.shared.f64 	%fd352, [_ZZN3cub18CUB_300001_SM_10006detail6reduce28DeviceReduceSingleTileKernelINS2_10policy_hubIdjN4cuda3__47maximumIvEEE10Policy1000EPdSB_iS8_ddNS5_3std3__410__identityEEEvT0_T1_T2_T3_T4_T6_E12temp_storage+64];
	setp.lt.f64 	%p216, %fd351, %fd352;
	selp.f64 	%fd380, %fd352, %fd351, %p216;
	bra.uni 	$L__BB5_72;
$L__BB5_18:
	// begin inline asm
	mov.u32 %r326, %laneid;
	// end inline asm
	and.b32  	%r377, %r1, 992;
	add.s32 	%r378, %r377, 32;
	setp.gt.s32 	%p171, %r378, %r68;
	not.b32 	%r379, %r377;
	add.s32 	%r380, %r68, %r379;
	selp.b32 	%r375, %r380, 31, %p171;
	mov.b64 	%rd182, %fd359;
	mov.b64 	{%r328, %r333}, %rd182;
	mov.b32 	%r334, 1;
	mov.b32 	%r376, -1;
	// begin inline asm
	shfl.sync.down.b32 %r327, %r328, %r334, %r375, %r376;
	// end inline asm
	// begin inline asm
	shfl.sync.down.b32 %r332, %r333, %r334, %r375, %r376;
	// end inline asm
	mov.b64 	%rd183, {%r327, %r332};
	mov.b64 	%fd280, %rd183;
	setp.lt.s32 	%p172, %r326, %r375;
	setp.lt.f64 	%p173, %fd359, %fd280;
	selp.f64 	%fd281, %fd280, %fd359, %p173;
	selp.f64 	%fd282, %fd281, %fd359, %p172;
	mov.b64 	%rd184, %fd282;
	mov.b64 	{%r338, %r343}, %rd184;
	mov.b32 	%r344, 2;
	// begin inline asm
	shfl.sync.down.b32 %r337, %r338, %r344, %r375, %r376;
	// end inline asm
	// begin inline asm
	shfl.sync.down.b32 %r342, %r343, %r344, %r375, %r376;
	// end inline asm
	mov.b64 	%rd185, {%r337, %r342};
	mov.b64 	%fd283, %rd185;
	add.s32 	%r381, %r326, 2;
	setp.gt.s32 	%p174, %r381, %r375;
	setp.lt.f64 	%p175, %fd282, %fd283;
	selp.f64 	%fd284, %fd283, %fd282, %p175;
	selp.f64 	%fd285, %fd282, %fd284, %p174;
	mov.b64 	%rd186, %fd285;
	mov.b64 	{%r348, %r353}, %rd186;
	mov.b32 	%r354, 4;
	// begin inline asm
	shfl.sync.down.b32 %r347, %r348, %r354, %r375, %r376;
	// end inline asm
	// begin inline asm
	shfl.sync.down.b32 %r352, %r353, %r354, %r375, %r376;
	// end inline asm
	mov.b64 	%rd187, {%r347, %r352};
	mov.b64 	%fd286, %rd187;
	add.s32 	%r382, %r326, 4;
	setp.gt.s32 	%p176, %r382, %r375;
	setp.lt.f64 	%p177, %fd285, %fd286;
	selp.f64 	%fd287, %fd286, %fd285, %p177;
	selp.f64 	%fd288, %fd285, %fd287, %p176;
	mov.b64 	%rd188, %fd288;
	mov.b64 	{%r358, %r363}, %rd188;
	mov.b32 	%r364, 8;
	// begin inline asm
	shfl.sync.down.b32 %r357, %r358, %r364, %r375, %r376;
	// end inline asm
	// begin inline asm
	shfl.sync.down.b32 %r362, %r363, %r364, %r375, %r376;
	// end inline asm
	mov.b64 	%rd189, {%r357, %r362};
	mov.b64 	%fd289, %rd189;
	add.s32 	%r383, %r326, 8;
	setp.gt.s32 	%p178, %r383, %r375;
	setp.lt.f64 	%p179, %fd288, %fd289;
	selp.f64 	%fd290, %fd289, %fd288, %p179;
	selp.f64 	%fd291, %fd288, %fd290, %p178;
	mov.b64 	%rd190, %fd291;
	mov.b64 	{%r368, %r373}, %rd190;
	mov.b32 	%r374, 16;
	// begin inline asm
	shfl.sync.down.b32 %r367, %r368, %r374, %r375, %r376;
	// end inline asm
	// begin inline asm
	shfl.sync.down.b32 %r372, %r373, %r374, %r375, %r376;
	// end inline asm
	mov.b64 	%rd191, {%r367, %r372};
	mov.b64 	%fd292, %rd191;
	add.s32 	%r384, %r326, 16;
	setp.gt.s32 	%p180, %r384, %r375;
	setp.lt.f64 	%p181, %fd291, %fd292;
	selp.f64 	%fd293, %fd292, %fd291, %p181;
	selp.f64 	%fd380, %fd291, %fd293, %p180;
	setp.ne.s32 	%p182, %r326, 0;
	@%p182 bra 	$L__BB5_20;
	shr.u32 	%r385, %r1, 2;
	and.b32  	%r386, %r385, 248;
	mov.u32 	%r387, _ZZN3cub18CUB_300001_SM_10006detail6reduce28DeviceReduceSingleTileKernelINS2_10policy_hubIdjN4cuda3__47maximumIvEEE10Policy1000EPdSB_iS8_ddNS5_3std3__410__identityEEEvT0_T1_T2_T3_T4_T6_E12temp_storage;
	add.s32 	%r388, %r387, %r386;
	st.shared.f64 	[%r388+8], %fd380;
$L__BB5_20:
	bar.sync 	0;
	setp.ne.s32 	%p183, %r1, 0;
	@%p183 bra 	$L__BB5_72;
	setp.gt.s32 	%p184, %r68, 32;
	ld.shared.f64 	%fd294, [_ZZN3cub18CUB_300001_SM_10006detail6reduce28DeviceReduceSingleTileKernelINS2_10policy_hubIdjN4cuda3__47maximumIvEEE10Policy1000EPdSB_iS8_ddNS5_3std3__410__identityEEEvT0_T1_T2_T3_T4_T6_E12temp_storage+16];
	setp.lt.f64 	%p185, %fd380, %fd294;
	selp.f64 	%fd296, %fd294, %fd380, %p185;
	selp.f64 	%fd297, %fd296, %fd380, %p184;
	setp.gt.s32 	%p186, %r68, 64;
	ld.shared.f64 	%fd299, [_ZZN3cub18CUB_300001_SM_10006detail6reduce28DeviceReduceSingleTileKernelINS2_10policy_hubIdjN4cuda3__47maximumIvEEE10Policy1000EPdSB_iS8_ddNS5_3std3__410__identityEEEvT0_T1_T2_T3_T4_T6_E12temp_storage+24];
	setp.lt.f64 	%p187, %fd297, %fd299;
	selp.f64 	%fd301, %fd299, %fd297, %p187;
	selp.f64 	%fd302, %fd301, %fd297, %p186;
	setp.gt.s32 	%p188, %r68, 96;
	ld.shared.f64 	%fd304, [_ZZN3cub18CUB_300001_SM_10006detail6reduce28DeviceReduceSingleTileKernelINS2_10policy_hubIdjN4cuda3__47maximumIvEEE10Policy1000EPdSB_iS8_ddNS5_3std3__410__identityEEEvT0_T1_T2_T3_T4_T6_E12temp_storage+32];
	setp.lt.f64 	%p189, %fd302, %fd304;
	selp.f64 	%fd306, %fd304, %fd302, %p189;
	selp.f64 	%fd307, %fd306, %fd302, %p188;
	setp.gt.s32 	%p190, %r68, 128;
	ld.shared.f64 	%fd309, [_ZZN3cub18CUB_300001_SM_10006detail6reduce28DeviceReduceSingleTileKernelINS2_10policy_hubIdjN4cuda3__47maximumIvEEE10Policy1000EPdSB_iS8_ddNS5_3std3__410__identityEEEvT0_T1_T2_T3_T4_T6_E12temp_storage+40];
	setp.lt.f64 	%p191, %fd307, %fd309;
	selp.f64 	%fd311, %fd309, %fd307, %p191;
	selp.f64 	%fd312, %fd311, %fd307, %p190;
	setp.gt.s32 	%p192, %r68, 160;
	ld.shared.f64 	%fd314, [_ZZN3cub18CUB_300001_SM_10006detail6reduce28DeviceReduceSingleTileKernelINS2_10policy_hubIdjN4cuda3__47maximumIvEEE10Policy1000EPdSB_iS8_ddNS5_3std3__410__identityEEEvT0_T1_T2_T3_T4_T6_E12temp_storage+48];
	setp.lt.f64 	%p193, %fd312, %fd314;
	selp.f64 	%fd316, %fd314, %fd312, %p193;
	selp.f64 	%fd317, %fd316, %fd312, %p192;
	setp.gt.s32 	%p194, %r68, 192;
	ld.shared.f64 	%fd319, [_ZZN3cub18CUB_300001_SM_10006detail6reduce28DeviceReduceSingleTileKernelINS2_10policy_hubIdjN4cuda3__47maximumIvEEE10Policy1000EPdSB_iS8_ddNS5_3std3__410__identityEEEvT0_T1_T2_T3_T4_T6_E12temp_storage+56];
	setp.lt.f64 	%p195, %fd317, %fd319;
	selp.f64 	%fd321, %fd319, %fd317, %p195;
	selp.f64 	%fd322, %fd321, %fd317, %p194;
	setp.gt.s32 	%p196, %r68, 224;
	ld.shared.f64 	%fd324, [_ZZN3cub18CUB_300001_SM_10006detail6reduce28DeviceReduceSingleTileKernelINS2_10policy_hubIdjN4cuda3__47maximumIvEEE10Policy1000EPdSB_iS8_ddNS5_3std3__410__identityEEEvT0_T1_T2_T3_T4_T6_E12temp_storage+64];
	setp.lt.f64 	%p197, %fd322, %fd324;
	selp.f64 	%fd326, %fd324, %fd322, %p197;
	selp.f64 	%fd380, %fd326, %fd322, %p196;
	bra.uni 	$L__BB5_72;
$L__BB5_22:
	mov.u32 	%r13, %tid.x;
	shl.b32 	%r14, %r13, 2;
	mul.wide.u32 	%rd126, %r14, 8;
	add.s64 	%rd116, %rd15, %rd126;
	// begin inline asm
	ld.global.nc.v2.u64 {%rd114, %rd115}, [%rd116];
	// end inline asm
	add.s64 	%rd119, %rd116, 16;
	// begin inline asm
	ld.global.nc.v2.u64 {%rd117, %rd118}, [%rd119];
	// end inline asm
	mov.b64 	%fd206, %rd114;
	mov.b64 	%fd207, %rd115;
	mov.b64 	%fd208, %rd117;
	mov.b64 	%fd209, %rd118;
	add.s64 	%rd122, %rd116, 8192;
	// begin inline asm
	ld.global.nc.v2.u64 {%rd120, %rd121}, [%rd122];
	// end inline asm
	add.s64 	%rd125, %rd116, 8208;
	// begin inline asm
	ld.global.nc.v2.u64 {%rd123, %rd124}, [%rd125];
	// end inline asm
	mov.b64 	%fd210, %rd120;
	mov.b64 	%fd211, %rd121;
	mov.b64 	%fd212, %rd123;
	mov.b64 	%fd213, %rd124;
	setp.lt.f64 	%p111, %fd206, %fd207;
	selp.f64 	%fd214, %fd207, %fd206, %p111;
	setp.lt.f64 	%p112, %fd214, %fd208;
	selp.f64 	%fd215, %fd208, %fd214, %p112;
	setp.lt.f64 	%p113, %fd215, %fd209;
	selp.f64 	%fd216, %fd209, %fd215, %p113;
	setp.lt.f64 	%p114, %fd216, %fd210;
	selp.f64 	%fd217, %fd210, %fd216, %p114;
	setp.lt.f64 	%p115, %fd217, %fd211;
	selp.f64 	%fd218, %fd211, %fd217, %p115;
	setp.lt.f64 	%p116, %fd218, %fd212;
	selp.f64 	%fd219, %fd212, %fd218, %p116;
	setp.lt.f64 	%p117, %fd219, %fd213;
	selp.f64 	%fd366, %fd213, %fd219, %p117;
	setp.lt.u32 	%p118, %r68, 4096;
	mov.b32 	%r452, 2048;
	@%p118 bra 	$L__BB5_26;
	add.s32 	%r15, %r68, -2048;
	mov.b32 	%r452, 2048;
$L__BB5_24:
	add.s32 	%r258, %r452, %r14;
	mul.wide.u32 	%rd139, %r258, 8;
	add.s64 	%rd129, %rd15, %rd139;
	// begin inline asm
	ld.global.nc.v2.u64 {%rd127, %rd128}, [%rd129];
	// end inline asm
	add.s64 	%rd132, %rd129, 16;
	// begin inline asm
	ld.global.nc.v2.u64 {%rd130, %rd131}, [%rd132];
	// end inline asm
	mov.b64 	%fd220, %rd127;
	mov.b64 	%fd221, %rd128;
	mov.b64 	%fd222, %rd130;
	mov.b64 	%fd223, %rd131;
	add.s64 	%rd135, %rd129, 8192;
	// begin inline asm
	ld.global.nc.v2.u64 {%rd133, %rd134}, [%rd135];
	// end inline asm
	add.s64 	%rd138, %rd129, 8208;
	// begin inline asm
	ld.global.nc.v2.u64 {%rd136, %rd137}, [%rd138];
	// end inline asm
	mov.b64 	%fd224, %rd133;
	mov.b64 	%fd225, %rd134;
	mov.b64 	%fd226, %rd136;
	mov.b64 	%fd227, %rd137;
	setp.lt.f64 	%p119, %fd366, %fd220;
	selp.f64 	%fd228, %fd220, %fd366, %p119;
	setp.lt.f64 	%p120, %fd228, %fd221;
	selp.f64 	%fd229, %fd221, %fd228, %p120;
	setp.lt.f64 	%p121, %fd229, %fd222;
	selp.f64 	%fd230, %fd222, %fd229, %p121;
	setp.lt.f64 	%p122, %fd230, %fd223;
	selp.f64 	%fd231, %fd223, %fd230, %p122;
	setp.lt.f64 	%p123, %fd231, %fd224;
	selp.f64 	%fd232, %fd224, %fd231, %p123;
	setp.lt.f64 	%p124, %fd232, %fd225;
	selp.f64 	%fd233, %fd225, %fd232, %p124;
	setp.lt.f64 	%p125, %fd233, %fd226;
	selp.f64 	%fd234, %fd226, %fd233, %p125;
	setp.lt.f64 	%p126, %fd234, %fd227;
	selp.f64 	%fd366, %fd227, %fd234, %p126;
	sub.s32 	%r259, %r68, %r452;
	setp.lt.s32 	%p127, %r259, 2048;
	@%p127 bra 	$L__BB5_34;
	add.s32 	%r452, %r452, 2048;
	setp.le.s32 	%p128, %r452, %r15;
	@%p128 bra 	$L__BB5_24;
$L__BB5_26:
	setp.le.s32 	%p129, %r68, %r452;
	@%p129 bra 	$L__BB5_34;
	sub.s32 	%r19, %r68, %r452;
	setp.ge.s32 	%p130, %r13, %r19;
	@%p130 bra 	$L__BB5_34;
	not.b32 	%r260, %r13;
	add.s32 	%r261, %r68, %r260;
	sub.s32 	%r20, %r261, %r452;
	and.b32  	%r262, %r20, 768;
	setp.eq.s32 	%p131, %r262, 768;
	mov.u32 	%r456, %r13;
	@%p131 bra 	$L__BB5_31;
	add.s32 	%r454, %r13, %r452;
	shr.u32 	%r263, %r20, 8;
	add.s32 	%r264, %r263, 1;
	and.b32  	%r265, %r264, 3;
	neg.s32 	%r453, %r265;
	mov.u32 	%r456, %r13;
$L__BB5_30:
	.pragma "nounroll";
	mul.wide.u32 	%rd142, %r454, 8;
	add.s64 	%rd141, %rd15, %rd142;
	// begin inline asm
	ld.global.nc.u64 %rd140, [%rd141];
	// end inline asm
	mov.b64 	%fd236, %rd140;
	setp.lt.f64 	%p132, %fd366, %fd236;
	selp.f64 	%fd366, %fd236, %fd366, %p132;
	add.s32 	%r456, %r456, 256;
	add.s32 	%r454, %r454, 256;
	add.s32 	%r453, %r453, 1;
	setp.ne.s32 	%p133, %r453, 0;
	@%p133 bra 	$L__BB5_30;
$L__BB5_31:
	setp.lt.u32 	%p134, %r20, 768;
	@%p134 bra 	$L__BB5_34;
	cvt.u64.u32 	%rd143, %r456;
	cvt.u64.u32 	%rd144, %r452;
	add.s64 	%rd145, %rd143, %rd144;
	shl.b64 	%rd146, %rd145, 3;
	add.s64 	%rd147, %rd146, %rd15;
	add.s64 	%rd203, %rd147, 4096;
	add.s32 	%r457, %r456, %r452;
$L__BB5_33:
	mul.wide.u32 	%rd156, %r457, 8;
	add.s64 	%rd149, %rd15, %rd156;
	// begin inline asm
	ld.global.nc.u64 %rd148, [%rd149];
	// end inline asm
	mov.b64 	%fd237, %rd148;
	setp.lt.f64 	%p135, %fd366, %fd237;
	selp.f64 	%fd238, %fd237, %fd366, %p135;
	add.s64 	%rd151, %rd203, -2048;
	// begin inline asm
	ld.global.nc.u64 %rd150, [%rd151];
	// end inline asm
	mov.b64 	%fd239, %rd150;
	setp.lt.f64 	%p136, %fd238, %fd239;
	selp.f64 	%fd240, %fd239, %fd238, %p136;
	// begin inline asm
	ld.global.nc.u64 %rd152, [%rd203];
	// end inline asm
	mov.b64 	%fd241, %rd152;
	setp.lt.f64 	%p137, %fd240, %fd241;
	selp.f64 	%fd242, %fd241, %fd240, %p137;
	add.s64 	%rd155, %rd203, 2048;
	// begin inline asm
	ld.global.nc.u64 %rd154, [%rd155];
	// end inline asm
	mov.b64 	%fd243, %rd154;
	setp.lt.f64 	%p138, %fd242, %fd243;
	selp.f64 	%fd366, %fd243, %fd242, %p138;
	add.s32 	%r456, %r456, 1024;
	add.s64 	%rd203, %rd203, 8192;
	add.s32 	%r457, %r457, 1024;
	setp.lt.s32 	%p139, %r456, %r19;
	@%p139 bra 	$L__BB5_33;
$L__BB5_34:
	// begin inline asm
	mov.u32 %r266, %laneid;
	// end inline asm
	mov.b64 	%rd157, %fd366;
	mov.b64 	{%r268, %r273}, %rd157;
	mov.b32 	%r274, 1;
	mov.b32 	%r315, 31;
	mov.b32 	%r316, -1;
	// begin inline asm
	shfl.sync.down.b32 %r267, %r268, %r274, %r315, %r316;
	// end inline asm
	// begin inline asm
	shfl.sync.down.b32 %r272, %r273, %r274, %r315, %r316;
	// end inline asm
	mov.b64 	%rd158, {%r267, %r272};
	mov.b64 	%fd244, %rd158;
	setp.gt.s32 	%p140, %r266, 30;
	setp.lt.f64 	%p141, %fd366, %fd244;
	selp.f64 	%fd245, %fd244, %fd366, %p141;
	selp.f64 	%fd246, %fd366, %fd245, %p140;
	mov.b64 	%rd159, %fd246;
	mov.b64 	{%r278, %r283}, %rd159;
	mov.b32 	%r284, 2;
	// begin inline asm
	shfl.sync.down.b32 %r277, %r278, %r284, %r315, %r316;
	// end inline asm
	// begin inline asm
	shfl.sync.down.b32 %r282, %r283, %r284, %r315, %r316;
	// end inline asm
	mov.b64 	%rd160, {%r277, %r282};
	mov.b64 	%fd247, %rd160;
	setp.gt.s32 	%p142, %r266, 29;
	setp.lt.f64 	%p143, %fd246, %fd247;
	selp.f64 	%fd248, %fd247, %fd246, %p143;
	selp.f64 	%fd249, %fd246, %fd248, %p142;
	mov.b64 	%rd161, %fd249;
	mov.b64 	{%r288, %r293}, %rd161;
	mov.b32 	%r294, 4;
	// begin inline asm
	shfl.sync.down.b32 %r287, %r288, %r294, %r315, %r316;
	// end inline asm
	// begin inline asm
	shfl.sync.down.b32 %r292, %r293, %r294, %r315, %r316;
	// end inline asm
	mov.b64 	%rd162, {%r287, %r292};
	mov.b64 	%fd250, %rd162;
	setp.gt.s32 	%p144, %r266, 27;
	setp.lt.f64 	%p145, %fd249, %fd250;
	selp.f64 	%fd251, %fd250, %fd249, %p145;
	selp.f64 	%fd252, %fd249, %fd251, %p144;
	mov.b64 	%rd163, %fd252;
	mov.b64 	{%r298, %r303}, %rd163;
	mov.b32 	%r304, 8;
	// begin inline asm
	shfl.sync.down.b32 %r297, %r298, %r304, %r315, %r316;
	// end inline asm
	// begin inline asm
	shfl.sync.down.b32 %r302, %r303, %r304, %r315, %r316;
	// end inline asm
	mov.b64 	%rd164, {%r297, %r302};
	mov.b64 	%fd253, %rd164;
	setp.gt.s32 	%p146, %r266, 23;
	setp.lt.f64 	%p147, %fd252, %fd253;
	selp.f64 	%fd254, %fd253, %fd252, %p147;
	selp.f64 	%fd255, %fd252, %fd254, %p146;
	mov.b64 	%rd165, %fd255;
	mov.b64 	{%r308, %r313}, %rd165;
	mov.b32 	%r314, 16;
	// begin inline asm
	shfl.sync.down.b32 %r307, %r308, %r314, %r315, %r316;
	// end inline asm
	// begin inline asm
	shfl.sync.down.b32 %r312, %r313, %r314, %r315, %r316;
	// end inline asm
	mov.b64 	%rd166, {%r307, %r312};
	mov.b64 	%fd256, %rd166;
	setp.gt.s32 	%p148, %r266, 15;
	setp.lt.f64 	%p149, %fd255, %fd256;
	selp.f64 	%fd26, %fd256, %fd255, %p149;
	selp.f64 	%fd380, %fd255, %fd26, %p148;
	setp.ne.s32 	%p150, %r266, 0;
	@%p150 bra 	$L__BB5_36;
	shr.u32 	%r317, %r13, 2;
	and.b32  	%r318, %r317, 248;
	mov.u32 	%r319, _ZZN3cub18CUB_300001_SM_10006detail6reduce28DeviceReduceSingleTileKernelINS2_10policy_hubIdjN4cuda3__47maximumIvEEE10Policy1000EPdSB_iS8_ddNS5_3std3__410__identityEEEvT0_T1_T2_T3_T4_T6_E12temp_storage;
	add.s32 	%r320, %r319, %r318;
	st.shared.f64 	[%r320+8], %fd26;
$L__BB5_36:
	bar.sync 	0;
	setp.ne.s32 	%p151, %r13, 0;
	@%p151 bra 	$L__BB5_72;
	ld.shared.f64 	%fd257, [_ZZN3cub18CUB_300001_SM_10006detail6reduce28DeviceReduceSingleTileKernelINS2_10policy_hubIdjN4cuda3__47maximumIvEEE10Policy1000EPdSB_iS8_ddNS5_3std3__410__identityEEEvT0_T1_T2_T3_T4_T6_E12temp_storage+16];
	setp.lt.f64 	%p152, %fd380, %fd257;
	selp.f64 	%fd258, %fd257, %fd380, %p152;
	ld.shared.f64 	%fd259, [_ZZN3cub18CUB_300001_SM_10006detail6reduce28DeviceReduceSingleTileKernelINS2_10policy_hubIdjN4cuda3__47maximumIvEEE10Policy1000EPdSB_iS8_ddNS5_3std3__410__identityEEEvT0_T1_T2_T3_T4_T6_E12temp_storage+24];
	setp.lt.f64 	%p153, %fd258, %fd259;
	selp.f64 	%fd260, %fd259, %fd258, %p153;
	ld.shared.f64 	%fd261, [_ZZN3cub18CUB_300001_SM_10006detail6reduce28DeviceReduceSingleTileKernelINS2_10policy_hubIdjN4cuda3__47maximumIvEEE10Policy1000EPdSB_iS8_ddNS5_3std3__410__identityEEEvT0_T1_T2_T3_T4_T6_E12temp_storage+32];
	setp.lt.f64 	%p154, %fd260, %fd261;
	selp.f64 	%fd262, %fd261, %fd260, %p154;
	ld.shared.f64 	%fd263, [_ZZN3cub18CUB_300001_SM_10006detail6reduce28DeviceReduceSingleTileKernelINS2_10policy_hubIdjN4cuda3__47maximumIvEEE10Policy1000EPdSB_iS8_ddNS5_3std3__410__identityEEEvT0_T1_T2_T3_T4_T6_E12temp_storage+40];
	setp.lt.f64 	%p155, %fd262, %fd263;
	selp.f64 	%fd264, %fd263, %fd262, %p155;
	ld.shared.f64 	%fd265, [_ZZN3cub18CUB_300001_SM_10006detail6reduce28DeviceReduceSingleTileKernelINS2_10policy_hubIdjN4cuda3__47maximumIvEEE10Policy1000EPdSB_iS8_ddNS5_3std3__410__identityEEEvT0_T1_T2_T3_T4_T6_E12temp_storage+48];
	setp.lt.f64 	%p156, %fd264, %fd265;
	selp.f64 	%fd266, %fd265, %fd264, %p156;
	ld.shared.f64 	%fd267, [_ZZN3cub18CUB_300001_SM_10006detail6reduce28DeviceReduceSingleTileKernelINS2_10policy_hubIdjN4cuda3__47maximumIvEEE10Policy1000EPdSB_iS8_ddNS5_3std3__410__identityEEEvT0_T1_T2_T3_T4_T6_E12temp_storage+56];
	setp.lt.f64 	%p157, %fd266, %fd267;
	selp.f64 	%fd268, %fd267, %fd266, %p157;
	ld.shared.f64 	%fd269, [_ZZN3cub18CUB_300001_SM_10006detail6reduce28DeviceReduceSingleTileKernelINS2_10policy_hubIdjN4cuda3__47maximumIvEEE10Policy1000EPdSB_iS8_ddNS5_3std3__410__identityEEEvT0_T1_T2_T3_T4_T6_E12temp_storage+64];
	setp.lt.f64 	%p158, %fd268, %fd269;
	selp.f64 	%fd380, %fd269, %fd268, %p158;
	bra.uni 	$L__BB5_72;
$L__BB5_38:
	setp.gt.s32 	%p3, %r68, 2047;
	@%p3 bra 	$L__BB5_56;
	mov.u32 	%r35, %tid.x;
	setp.ge.s32 	%p52, %r35, %r68;
	mov.f64 	%fd372, 0d0000000000000000;
	mov.u32 	%r462, %r35;
	@%p52 bra 	$L__BB5_41;
	mul.wide.u32 	%rd81, %r35, 8;
	add.s64 	%rd80, %rd15, %rd81;
	// begin inline asm
	ld.global.nc.u64 %rd79, [%rd80];
	// end inline asm
	mov.b64 	%fd372, %rd79;
	add.s32 	%r462, %r35, 256;
$L__BB5_41:
	setp.ge.s32 	%p53, %r462, %r68;
	@%p53 bra 	$L__BB5_47;
	not.b32 	%r133, %r462;
	add.s32 	%r38, %r68, %r133;
	and.b32  	%r134, %r38, 768;
	setp.eq.s32 	%p54, %r134, 768;
	@%p54 bra 	$L__BB5_45;
	mul.wide.u32 	%rd82, %r462, 8;
	add.s64 	%rd204, %rd15, %rd82;
	shr.u32 	%r135, %r38, 8;
	add.s32 	%r136, %r135, 1;
	and.b32  	%r137, %r136, 3;
	neg.s32 	%r460, %r137;
$L__BB5_44:
	.pragma "nounroll";
	// begin inline asm
	ld.global.nc.u64 %rd83, [%rd204];
	// end inline asm
	mov.b64 	%fd125, %rd83;
	setp.lt.f64 	%p55, %fd372, %fd125;
	selp.f64 	%fd372, %fd125, %fd372, %p55;
	add.s32 	%r462, %r462, 256;
	add.s64 	%rd204, %rd204, 2048;
	add.s32 	%r460, %r460, 1;
	setp.ne.s32 	%p56, %r460, 0;
	@%p56 bra 	$L__BB5_44;
$L__BB5_45:
	setp.lt.u32 	%p57, %r38, 768;
	@%p57 bra 	$L__BB5_47;
$L__BB5_46:
	mul.wide.s32 	%rd93, %r462, 8;
	add.s64 	%rd86, %rd15, %rd93;
	// begin inline asm
	ld.global.nc.u64 %rd85, [%rd86];
	// end inline asm
	mov.b64 	%fd126, %rd85;
	setp.lt.f64 	%p58, %fd372, %fd126;
	selp.f64 	%fd127, %fd126, %fd372, %p58;
	add.s64 	%rd88, %rd86, 2048;
	// begin inline asm
	ld.global.nc.u64 %rd87, [%rd88];
	// end inline asm
	mov.b64 	%fd128, %rd87;
	setp.lt.f64 	%p59, %fd127, %fd128;
	selp.f64 	%fd129, %fd128, %fd127, %p59;
	add.s64 	%rd90, %rd86, 4096;
	// begin inline asm
	ld.global.nc.u64 %rd89, [%rd90];
	// end inline asm
	mov.b64 	%fd130, %rd89;
	setp.lt.f64 	%p60, %fd129, %fd130;
	selp.f64 	%fd131, %fd130, %fd129, %p60;
	add.s64 	%rd92, %rd86, 6144;
	// begin inline asm
	ld.global.nc.u64 %rd91, [%rd92];
	// end inline asm
	mov.b64 	%fd132, %rd91;
	setp.lt.f64 	%p61, %fd131, %fd132;
	selp.f64 	%fd372, %fd132, %fd131, %p61;
	add.s32 	%r462, %r462, 1024;
	setp.lt.s32 	%p62, %r462, %r68;
	@%p62 bra 	$L__BB5_46;
$L__BB5_47:
	setp.lt.s32 	%p63, %r68, 256;
	@%p63 bra 	$L__BB5_52;
	// begin inline asm
	mov.u32 %r201, %laneid;
	// end inline asm
	mov.b64 	%rd104, %fd372;
	mov.b64 	{%r203, %r208}, %rd104;
	mov.b32 	%r209, 1;
	mov.b32 	%r250, 31;
	mov.b32 	%r251, -1;
	// begin inline asm
	shfl.sync.down.b32 %r202, %r203, %r209, %r250, %r251;
	// end inline asm
	// begin inline asm
	shfl.sync.down.b32 %r207, %r208, %r209, %r250, %r251;
	// end inline asm
	mov.b64 	%rd105, {%r202, %r207};
	mov.b64 	%fd180, %rd105;
	setp.gt.s32 	%p91, %r201, 30;
	setp.lt.f64 	%p92, %fd372, %fd180;
	selp.f64 	%fd181, %fd180, %fd372, %p92;
	selp.f64 	%fd182, %fd372, %fd181, %p91;
	mov.b64 	%rd106, %fd182;
	mov.b64 	{%r213, %r218}, %rd106;
	mov.b32 	%r219, 2;
	// begin inline asm
	shfl.sync.down.b32 %r212, %r213, %r219, %r250, %r251;
	// end inline asm
	// begin inline asm
	shfl.sync.down.b32 %r217, %r218, %r219, %r250, %r251;
	// end inline asm
	mov.b64 	%rd107, {%r212, %r217};
	mov.b64 	%fd183, %rd107;
	setp.gt.s32 	%p93, %r201, 29;
	setp.lt.f64 	%p94, %fd182, %fd183;
	selp.f64 	%fd184, %fd183, %fd182, %p94;
	selp.f64 	%fd185, %fd182, %fd184, %p93;
	mov.b64 	%rd108, %fd185;
	mov.b64 	{%r223, %r228}, %rd108;
	mov.b32 	%r229, 4;
	// begin inline asm
	shfl.sync.down.b32 %r222, %r223, %r229, %r250, %r251;
	// end inline asm
	// begin inline asm
	shfl.sync.down.b32 %r227, %r228, %r229, %r250, %r251;
	// end inline asm
	mov.b64 	%rd109, {%r222, %r227};
	mov.b64 	%fd186, %rd109;
	setp.gt.s32 	%p95, %r201, 27;
	setp.lt.f64 	%p96, %fd185, %fd186;
	selp.f64 	%fd187, %fd186, %fd185, %p96;
	selp.f64 	%fd188, %fd185, %fd187, %p95;
	mov.b64 	%rd110, %fd188;
	mov.b64 	{%r233, %r238}, %rd110;
	mov.b32 	%r239, 8;
	// begin inline asm
	shfl.sync.down.b32 %r232, %r233, %r239, %r250, %r251;
	// end inline asm
	// begin inline asm
	shfl.sync.down.b32 %r237, %r238, %r239, %r250, %r251;
	// end inline asm
	mov.b64 	%rd111, {%r232, %r237};
	mov.b64 	%fd189, %rd111;
	setp.gt.s32 	%p97, %r201, 23;
	setp.lt.f64 	%p98, %fd188, %fd189;
	selp.f64 	%fd190, %fd189, %fd188, %p98;
	selp.f64 	%fd191, %fd188, %fd190, %p97;
	mov.b64 	%rd112, %fd191;
	mov.b64 	{%r243, %r248}, %rd112;
	mov.b32 	%r249, 16;
	// begin inline asm
	shfl.sync.down.b32 %r242, %r243, %r249, %r250, %r251;
	// end inline asm
	// begin inline asm
	shfl.sync.down.b32 %r247, %r248, %r249, %r250, %r251;
	// end inline asm
	mov.b64 	%rd113, {%r242, %r247};
	mov.b64 	%fd192, %rd113;
	setp.gt.s32 	%p99, %r201, 15;
	setp.lt.f64 	%p100, %fd191, %fd192;
	selp.f64 	%fd38, %fd192, %fd191, %p100;
	selp.f64 	%fd380, %fd191, %fd38, %p99;
	setp.ne.s32 	%p101, %r201, 0;
	@%p101 bra 	$L__BB5_50;
	shr.u32 	%r252, %r35, 2;
	and.b32  	%r253, %r252, 248;
	mov.u32 	%r254, _ZZN3cub18CUB_300001_SM_10006detail6reduce28DeviceReduceSingleTileKernelINS2_10policy_hubIdjN4cuda3__47maximumIvEEE10Policy1000EPdSB_iS8_ddNS5_3std3__410__identityEEEvT0_T1_T2_T3_T4_T6_E12temp_storage;
	add.s32 	%r255, %r254, %r253;
	st.shared.f64 	[%r255+8], %fd38;
$L__BB5_50:
	bar.sync 	0;
	setp.ne.s32 	%p102, %r35, 0;
	@%p102 bra 	$L__BB5_72;
	ld.shared.f64 	%fd193, [_ZZN3cub18CUB_300001_SM_10006detail6reduce28DeviceReduceSingleTileKernelINS2_10policy_hubIdjN4cuda3__47maximumIvEEE10Policy1000EPdSB_iS8_ddNS5_3std3__410__identityEEEvT0_T1_T2_T3_T4_T6_E12temp_storage+16];
	setp.lt.f64 	%p103, %fd380, %fd193;
	selp.f64 	%fd194, %fd193, %fd380, %p103;
	ld.shared.f64 	%fd195, [_ZZN3cub18CUB_300001_SM_10006detail6reduce28DeviceReduceSingleTileKernelINS2_10policy_hubIdjN4cuda3__47maximumIvEEE10Policy1000EPdSB_iS8_ddNS5_3std3__410__identityEEEvT0_T1_T2_T3_T4_T6_E12temp_storage+24];
	setp.lt.f64 	%p104, %fd194, %fd195;
	selp.f64 	%fd196, %fd195, %fd194, %p104;
	ld.shared.f64 	%fd197, [_ZZN3cub18CUB_300001_SM_10006detail6reduce28DeviceReduceSingleTileKernelINS2_10policy_hubIdjN4cuda3__47maximumIvEEE10Policy1000EPdSB_iS8_ddNS5_3std3__410__identityEEEvT0_T1_T2_T3_T4_T6_E12temp_storage+32];
	setp.lt.f64 	%p105, %fd196, %fd197;
	selp.f64 	%fd198, %fd197, %fd196, %p105;
	ld.shared.f64 	%fd199, [_ZZN3cub18CUB_300001_SM_10006detail6reduce28DeviceReduceSingleTileKernelINS2_10policy_hubIdjN4cuda3__47maximumIvEEE10Policy1000EPdSB_iS8_ddNS5_3std3__410__identityEEEvT0_T1_T2_T3_T4_T6_E12temp_storage+40];
	setp.lt.f64 	%p106, %fd198, %fd199;
	selp.f64 	%fd200, %fd199, %fd198, %p106;
	ld.shared.f64 	%fd201, [_ZZN3cub18CUB_300001_SM_10006detail6reduce28DeviceReduceSingleTileKernelINS2_10policy_hubIdjN4cuda3__47maximumIvEEE10Policy1000EPdSB_iS8_ddNS5_3std3__410__identityEEEvT0_T1_T2_T3_T4_T6_E12temp_storage+48];
	setp.lt.f64 	%p107, %fd200, %fd201;
	selp.f64 	%fd202, %fd201, %fd200, %p107;
	ld.shared.f64 	%fd203, [_ZZN3cub18CUB_300001_SM_10006detail6reduce28DeviceReduceSingleTileKernelINS2_10policy_hubIdjN4cuda3__47maximumIvEEE10Policy1000EPdSB_iS8_ddNS5_3std3__410__identityEEEvT0_T1_T2_T3_T4_T6_E12temp_storage+56];
	setp.lt.f64 	%p108, %fd202, %fd203;
	selp.f64 	%fd204, %fd203, %fd202, %p108;
	ld.shared.f64 	%fd205, [_ZZN3cub18CUB_300001_SM_10006detail6reduce28DeviceReduceSingleTileKernelINS2_10policy_hubIdjN4cuda3__47maximumIvEEE10Policy1000EPdSB_iS8_ddNS5_3std3__410__identityEEEvT0_T1_T2_T3_T4_T6_E12temp_storage+64];
	setp.lt.f64 	%p109, %fd204, %fd205;
	selp.f64 	%fd380, %fd205, %fd204, %p109;
	bra.uni 	$L__BB5_72;
$L__BB5_52:
	// begin inline asm
	mov.u32 %r138, %laneid;
	// end inline asm
	and.b32  	%r189, %r35, 992;
	add.s32 	%r190, %r189, 32;
	setp.gt.s32 	%p64, %r190, %r68;
	not.b32 	%r191, %r189;
	add.s32 	%r192, %r68, %r191;
	selp.b32 	%r187, %r192, 31, %p64;
	mov.b64 	%rd94, %fd372;
	mov.b64 	{%r140, %r145}, %rd94;
	mov.b32 	%r146, 1;
	mov.b32 	%r188, -1;
	// begin inline asm
	shfl.sync.down.b32 %r139, %r140, %r146, %r187, %r188;
	// end inline asm
	// begin inline asm
	shfl.sync.down.b32 %r144, %r145, %r146, %r187, %r188;
	// end inline asm
	mov.b64 	%rd95, {%r139, %r144};
	mov.b64 	%fd133, %rd95;
	setp.lt.s32 	%p65, %r138, %r187;
	setp.lt.f64 	%p66, %fd372, %fd133;
	selp.f64 	%fd134, %fd133, %fd372, %p66;
	selp.f64 	%fd135, %fd134, %fd372, %p65;
	mov.b64 	%rd96, %fd135;
	mov.b64 	{%r150, %r155}, %rd96;
	mov.b32 	%r156, 2;
	// begin inline asm
	shfl.sync.down.b32 %r149, %r150, %r156, %r187, %r188;
	// end inline asm
	// begin inline asm
	shfl.sync.down.b32 %r154, %r155, %r156, %r187, %r188;
	// end inline asm
	mov.b64 	%rd97, {%r149, %r154};
	mov.b64 	%fd136, %rd97;
	add.s32 	%r193, %r138, 2;
	setp.gt.s32 	%p67, %r193, %r187;
	setp.lt.f64 	%p68, %fd135, %fd136;
	selp.f64 	%fd137, %fd136, %fd135, %p68;
	selp.f64 	%fd138, %fd135, %fd137, %p67;
	mov.b64 	%rd98, %fd138;
	mov.b64 	{%r160, %r165}, %rd98;
	mov.b32 	%r166, 4;
	// begin inline asm
	shfl.sync.down.b32 %r159, %r160, %r166, %r187, %r188;
	// end inline asm
	// begin inline asm
	shfl.sync.down.b32 %r164, %r165, %r166, %r187, %r188;
	// end inline asm
	mov.b64 	%rd99, {%r159, %r164};
	mov.b64 	%fd139, %rd99;
	add.s32 	%r194, %r138, 4;
	setp.gt.s32 	%p69, %r194, %r187;
	setp.lt.f64 	%p70, %fd138, %fd139;
	selp.f64 	%fd140, %fd139, %fd138, %p70;
	selp.f64 	%fd141, %fd138, %fd140, %p69;
	mov.b64 	%rd100, %fd141;
	mov.b64 	{%r170, %r175}, %rd100;
	mov.b32 	%r176, 8;
	// begin inline asm
	shfl.sync.down.b32 %r169, %r170, %r176, %r187, %r188;
	// end inline asm
	// begin inline asm
	shfl.sync.down.b32 %r174, %r175, %r176, %r187, %r188;
	// end inline asm
	mov.b64 	%rd101, {%r169, %r174};
	mov.b64 	%fd142, %rd101;
	add.s32 	%r195, %r138, 8;
	setp.gt.s32 	%p71, %r195, %r187;
	setp.lt.f64 	%p72, %fd141, %fd142;
	selp.f64 	%fd143, %fd142, %fd141, %p72;
	selp.f64 	%fd144, %fd141, %fd143, %p71;
	mov.b64 	%rd102, %fd144;
	mov.b64 	{%r180, %r185}, %rd102;
	mov.b32 	%r186, 16;
	// begin inline asm
	shfl.sync.down.b32 %r179, %r180, %r186, %r187, %r188;
	// end inline asm
	// begin inline asm
	shfl.sync.down.b32 %r184, %r185, %r186, %r187, %r188;
	// end inline asm
	mov.b64 	%rd103, {%r179, %r184};
	mov.b64 	%fd145, %rd103;
	add.s32 	%r196, %r138, 16;
	setp.gt.s32 	%p73, %r196, %r187;
	setp.lt.f64 	%p74, %fd144, %fd145;
	selp.f64 	%fd146, %fd145, %fd144, %p74;
	selp.f64 	%fd380, %fd144, %fd146, %p73;
	setp.ne.s32 	%p75, %r138, 0;
	@%p75 bra 	$L__BB5_54;
	shr.u32 	%r197, %r35, 2;
	and.b32  	%r198, %r197, 248;
	mov.u32 	%r199, _ZZN3cub18CUB_300001_SM_10006detail6reduce28DeviceReduceSingleTileKernelINS2_10policy_hubIdjN4cuda3__47maximumIvEEE10Policy1000EPdSB_iS8_ddNS5_3std3__410__identityEEEvT0_T1_T2_T3_T4_T6_E12temp_storage;
	add.s32 	%r200, %r199, %r198;
	st.shared.f64 	[%r200+8], %fd380;
$L__BB5_54:
	bar.sync 	0;
	setp.ne.s32 	%p76, %r35, 0;
	@%p76 bra 	$L__BB5_72;
	setp.gt.s32 	%p77, %r68, 32;
	ld.shared.f64 	%fd147, [_ZZN3cub18CUB_300001_SM_10006detail6reduce28DeviceReduceSingleTileKernelINS2_10policy_hubIdjN4cuda3__47maximumIvEEE10Policy1000EPdSB_iS8_ddNS5_3std3__410__identityEEEvT0_T1_T2_T3_T4_T6_E12temp_storage+16];
	setp.lt.f64 	%p78, %fd380, %fd147;
	selp.f64 	%fd149, %fd147, %fd380, %p78;
	selp.f64 	%fd150, %fd149, %fd380, %p77;
	setp.gt.s32 	%p79, %r68, 64;
	ld.shared.f64 	%fd152, [_ZZN3cub18CUB_300001_SM_10006detail6reduce28DeviceReduceSingleTileKernelINS2_10policy_hubIdjN4cuda3__47maximumIvEEE10Policy1000EPdSB_iS8_ddNS5_3std3__410__identityEEEvT0_T1_T2_T3_T4_T6_E12temp_storage+24];
	setp.lt.f64 	%p80, %fd150, %fd152;
	selp.f64 	%fd154, %fd152, %fd150, %p80;
	selp.f64 	%fd155, %fd154, %fd150, %p79;
	setp.gt.s32 	%p81, %r68, 96;
	ld.shared.f64 	%fd157, [_ZZN3cub18CUB_300001_SM_10006detail6reduce28DeviceReduceSingleTileKernelINS2_10policy_hubIdjN4cuda3__47maximumIvEEE10Policy1000EPdSB_iS8_ddNS5_3std3__410__identityEEEvT0_T1_T2_T3_T4_T6_E12temp_storage+32];
	setp.lt.f64 	%p82, %fd155, %fd157;
	selp.f64 	%fd159, %fd157, %fd155, %p82;
	selp.f64 	%fd160, %fd159, %fd155, %p81;
	setp.gt.s32 	%p83, %r68, 128;
	ld.shared.f64 	%fd162, [_ZZN3cub18CUB_300001_SM_10006detail6reduce28DeviceReduceSingleTileKernelINS2_10policy_hubIdjN4cuda3__47maximumIvEEE10Policy1000EPdSB_iS8_ddNS5_3std3__410__identityEEEvT0_T1_T2_T3_T4_T6_E12temp_storage+40];
	setp.lt.f64 	%p84, %fd160, %fd162;
	selp.f64 	%fd164, %fd162, %fd160, %p84;
	selp.f64 	%fd165, %fd164, %fd160, %p83;
	setp.gt.s32 	%p85, %r68, 160;
	ld.shared.f64 	%fd167, [_ZZN3cub18CUB_300001_SM_10006detail6reduce28DeviceReduceSingleTileKernelINS2_10policy_hubIdjN4cuda3__47maximumIvEEE10Policy1000EPdSB_iS8_ddNS5_3std3__410__identityEEEvT0_T1_T2_T3_T4_T6_E12temp_storage+48];
	setp.lt.f64 	%p86, %fd165, %fd167;
	selp.f64 	%fd169, %fd167, %fd165, %p86;
	selp.f64 	%fd170, %fd169, %fd165, %p85;
	setp.gt.s32 	%p87, %r68, 192;
	ld.shared.f64 	%fd172, [_ZZN3cub18CUB_300001_SM_10006detail6reduce28DeviceReduceSingleTileKernelINS2_10policy_hubIdjN4cuda3__47maximumIvEEE10Policy1000EPdSB_iS8_ddNS5_3std3__410__identityEEEvT0_T1_T2_T3_T4_T6_E12temp_storage+56];
	setp.lt.f64 	%p88, %fd170, %fd172;
	selp.f64 	%fd174, %fd172, %fd170, %p88;
	selp.f64 	%fd175, %fd174, %fd170, %p87;
	setp.gt.s32 	%p89, %r68, 224;
	ld.shared.f64 	%fd177, [_ZZN3cub18CUB_300001_SM_10006detail6reduce28DeviceReduceSingleTileKernelINS2_10policy_hubIdjN4cuda3__47maximumIvEEE10Policy1000EPdSB_iS8_ddNS5_3std3__410__identityEEEvT0_T1_T2_T3_T4_T6_E12temp_storage+64];
	setp.lt.f64 	%p90, %fd175, %fd177;
	selp.f64 	%fd179, %fd177, %fd175, %p90;
	selp.f64 	%fd380, %fd179, %fd175, %p89;
	bra.uni 	$L__BB5_72;
$L__BB5_56:
	mov.u32 	%r47, %tid.x;
	mul.wide.u32 	%rd34, %r47, 8;
	add.s64 	%rd19, %rd15, %rd34;
	// begin inline asm
	ld.global.nc.u64 %rd18, [%rd19];
	// end inline asm
	mov.b64 	%fd59, %rd18;
	add.s64 	%rd21, %rd19, 2048;
	// begin inline asm
	ld.global.nc.u64 %rd20, [%rd21];
	// end inline asm
	mov.b64 	%fd60, %rd20;
	add.s64 	%rd23, %rd19, 4096;
	// begin inline asm
	ld.global.nc.u64 %rd22, [%rd23];
	// end inline asm
	mov.b64 	%fd61, %rd22;
	add.s64 	%rd25, %rd19, 6144;
	// begin inline asm
	ld.global.nc.u64 %rd24, [%rd25];
	// end inline asm
	mov.b64 	%fd62, %rd24;
	add.s64 	%rd27, %rd19, 8192;
	// begin inline asm
	ld.global.nc.u64 %rd26, [%rd27];
	// end inline asm
	mov.b64 	%fd63, %rd26;
	add.s64 	%rd29, %rd19, 10240;
	// begin inline asm
	ld.global.nc.u64 %rd28, [%rd29];
	// end inline asm
	mov.b64 	%fd64, %rd28;
	add.s64 	%rd31, %rd19, 12288;
	// begin inline asm
	ld.global.nc.u64 %rd30, [%rd31];
	// end inline asm
	mov.b64 	%fd65, %rd30;
	add.s64 	%rd33, %rd19, 14336;
	// begin inline asm
	ld.global.nc.u64 %rd32, [%rd33];
	// end inline asm
	mov.b64 	%fd66, %rd32;
	setp.lt.f64 	%p4, %fd59, %fd60;
	selp.f64 	%fd67, %fd60, %fd59, %p4;
	setp.lt.f64 	%p5, %fd67, %fd61;
	selp.f64 	%fd68, %fd61, %fd67, %p5;
	setp.lt.f64 	%p6, %fd68, %fd62;
	selp.f64 	%fd69, %fd62, %fd68, %p6;
	setp.lt.f64 	%p7, %fd69, %fd63;
	selp.f64 	%fd70, %fd63, %fd69, %p7;
	setp.lt.f64 	%p8, %fd70, %fd64;
	selp.f64 	%fd71, %fd64, %fd70, %p8;
	setp.lt.f64 	%p9, %fd71, %fd65;
	selp.f64 	%fd72, %fd65, %fd71, %p9;
	setp.lt.f64 	%p10, %fd72, %fd66;
	selp.f64 	%fd379, %fd66, %fd72, %p10;
	setp.lt.u32 	%p11, %r68, 4096;
	mov.b32 	%r465, 2048;
	@%p11 bra 	$L__BB5_60;
	add.s32 	%r48, %r68, -2048;
	mov.b32 	%r465, 2048;
$L__BB5_58:
	mul.wide.s32 	%rd51, %r465, 8;
	add.s64 	%rd36, %rd19, %rd51;
	// begin inline asm
	ld.global.nc.u64 %rd35, [%rd36];
	// end inline asm
	mov.b64 	%fd73, %rd35;
	add.s64 	%rd38, %rd36, 2048;
	// begin inline asm
	ld.global.nc.u64 %rd37, [%rd38];
	// end inline asm
	mov.b64 	%fd74, %rd37;
	add.s64 	%rd40, %rd36, 4096;
	// begin inline asm
	ld.global.nc.u64 %rd39, [%rd40];
	// end inline asm
	mov.b64 	%fd75, %rd39;
	add.s64 	%rd42, %rd36, 6144;
	// begin inline asm
	ld.global.nc.u64 %rd41, [%rd42];
	// end inline asm
	mov.b64 	%fd76, %rd41;
	add.s64 	%rd44, %rd36, 8192;
	// begin inline asm
	ld.global.nc.u64 %rd43, [%rd44];
	// end inline asm
	mov.b64 	%fd77, %rd43;
	add.s64 	%rd46, %rd36, 10240;
	// begin inline asm
	ld.global.nc.u64 %rd45, [%rd46];
	// end inline asm
	mov.b64 	%fd78, %rd45;
	add.s64 	%rd48, %rd36, 12288;
	// begin inline asm
	ld.global.nc.u64 %rd47, [%rd48];
	// end inline asm
	mov.b64 	%fd79, %rd47;
	add.s64 	%rd50, %rd36, 14336;
	// begin inline asm
	ld.global.nc.u64 %rd49, [%rd50];
	// end inline asm
	mov.b64 	%fd80, %rd49;
	setp.lt.f64 	%p12, %fd379, %fd73;
	selp.f64 	%fd81, %fd73, %fd379, %p12;
	setp.lt.f64 	%p13, %fd81, %fd74;
	selp.f64 	%fd82, %fd74, %fd81, %p13;
	setp.lt.f64 	%p14, %fd82, %fd75;
	selp.f64 	%fd83, %fd75, %fd82, %p14;
	setp.lt.f64 	%p15, %fd83, %fd76;
	selp.f64 	%fd84, %fd76, %fd83, %p15;
	setp.lt.f64 	%p16, %fd84, %fd77;
	selp.f64 	%fd85, %fd77, %fd84, %p16;
	setp.lt.f64 	%p17, %fd85, %fd78;
	selp.f64 	%fd86, %fd78, %fd85, %p17;
	setp.lt.f64 	%p18, %fd86, %fd79;
	selp.f64 	%fd87, %fd79, %fd86, %p18;
	setp.lt.f64 	%p19, %fd87, %fd80;
	selp.f64 	%fd379, %fd80, %fd87, %p19;
	sub.s32 	%r71, %r68, %r465;
	setp.lt.s32 	%p20, %r71, 2048;
	@%p20 bra 	$L__BB5_68;
	add.s32 	%r465, %r465, 2048;
	setp.le.s32 	%p21, %r465, %r48;
	@%p21 bra 	$L__BB5_58;
$L__BB5_60:
	setp.le.s32 	%p22, %r68, %r465;
	@%p22 bra 	$L__BB5_68;
	sub.s32 	%r52, %r68, %r465;
	setp.ge.s32 	%p23, %r47, %r52;
	@%p23 bra 	$L__BB5_68;
	not.b32 	%r72, %r47;
	add.s32 	%r73, %r68, %r72;
	sub.s32 	%r53, %r73, %r465;
	and.b32  	%r74, %r53, 768;
	setp.eq.s32 	%p24, %r74, 768;
	mov.u32 	%r469, %r47;
	@%p24 bra 	$L__BB5_65;
	add.s32 	%r467, %r47, %r465;
	shr.u32 	%r75, %r53, 8;
	add.s32 	%r76, %r75, 1;
	and.b32  	%r77, %r76, 3;
	neg.s32 	%r466, %r77;
	mov.u32 	%r469, %r47;
$L__BB5_64:
	.pragma "nounroll";
	mul.wide.u32 	%rd54, %r467, 8;
	add.s64 	%rd53, %rd15, %rd54;
	// begin inline asm
	ld.global.nc.u64 %rd52, [%rd53];
	// end inline asm
	mov.b64 	%fd89, %rd52;
	setp.lt.f64 	%p25, %fd379, %fd89;
	selp.f64 	%fd379, %fd89, %fd379, %p25;
	add.s32 	%r469, %r469, 256;
	add.s32 	%r467, %r467, 256;
	add.s32 	%r466, %r466, 1;
	setp.ne.s32 	%p26, %r466, 0;
	@%p26 bra 	$L__BB5_64;
$L__BB5_65:
	setp.lt.u32 	%p27, %r53, 768;
	@%p27 bra 	$L__BB5_68;
	cvt.u64.u32 	%rd55, %r469;
	cvt.u64.u32 	%rd56, %r465;
	add.s64 	%rd57, %rd55, %rd56;
	shl.b64 	%rd58, %rd57, 3;
	add.s64 	%rd59, %rd58, %rd15;
	add.s64 	%rd205, %rd59, 4096;
	add.s32 	%r470, %r469, %r465;
$L__BB5_67:
	mul.wide.u32 	%rd68, %r470, 8;
	add.s64 	%rd61, %rd15, %rd68;
	// begin inline asm
	ld.global.nc.u64 %rd60, [%rd61];
	// end inline asm
	mov.b64 	%fd90, %rd60;
	setp.lt.f64 	%p28, %fd379, %fd90;
	selp.f64 	%fd91, %fd90, %fd379, %p28;
	add.s64 	%rd63, %rd205, -2048;
	// begin inline asm
	ld.global.nc.u64 %rd62, [%rd63];
	// end inline asm
	mov.b64 	%fd92, %rd62;
	setp.lt.f64 	%p29, %fd91, %fd92;
	selp.f64 	%fd93, %fd92, %fd91, %p29;
	// begin inline asm
	ld.global.nc.u64 %rd64, [%rd205];
	// end inline asm
	mov.b64 	%fd94, %rd64;
	setp.lt.f64 	%p30, %fd93, %fd94;
	selp.f64 	%fd95, %fd94, %fd93, %p30;
	add.s64 	%rd67, %rd205, 2048;
	// begin inline asm
	ld.global.nc.u64 %rd66, [%rd67];
	// end inline asm
	mov.b64 	%fd96, %rd66;
	setp.lt.f64 	%p31, %fd95, %fd96;
	selp.f64 	%fd379, %fd96, %fd95, %p31;
	add.s32 	%r469, %r469, 1024;
	add.s64 	%rd205, %rd205, 8192;
	add.s32 	%r470, %r470, 1024;
	setp.lt.s32 	%p32, %r469, %r52;
	@%p32 bra 	$L__BB5_67;
$L__BB5_68:
	// begin inline asm
	mov.u32 %r78, %laneid;
	// end inline asm
	mov.b64 	%rd69, %fd379;
	mov.b64 	{%r80, %r85}, %rd69;
	mov.b32 	%r86, 1;
	mov.b32 	%r127, 31;
	mov.b32 	%r128, -1;
	// begin inline asm
	shfl.sync.down.b32 %r79, %r80, %r86, %r127, %r128;
	// end inline asm
	// begin inline asm
	shfl.sync.down.b32 %r84, %r85, %r86, %r127, %r128;
	// end inline asm
	mov.b64 	%rd70, {%r79, %r84};
	mov.b64 	%fd97, %rd70;
	setp.gt.s32 	%p33, %r78, 30;
	setp.lt.f64 	%p34, %fd379, %fd97;
	selp.f64 	%fd98, %fd97, %fd379, %p34;
	selp.f64 	%fd99, %fd379, %fd98, %p33;
	mov.b64 	%rd71, %fd99;
	mov.b64 	{%r90, %r95}, %rd71;
	mov.b32 	%r96, 2;
	// begin inline asm
	shfl.sync.down.b32 %r89, %r90, %r96, %r127, %r128;
	// end inline asm
	// begin inline asm
	shfl.sync.down.b32 %r94, %r95, %r96, %r127, %r128;
	// end inline asm
	mov.b64 	%rd72, {%r89, %r94};
	mov.b64 	%fd100, %rd72;
	setp.gt.s32 	%p35, %r78, 29;
	setp.lt.f64 	%p36, %fd99, %fd100;
	selp.f64 	%fd101, %fd100, %fd99, %p36;
	selp.f64 	%fd102, %fd99, %fd101, %p35;
	mov.b64 	%rd73, %fd102;
	mov.b64 	{%r100, %r105}, %rd73;
	mov.b32 	%r106, 4;
	// begin inline asm
	shfl.sync.down.b32 %r99, %r100, %r106, %r127, %r128;
	// end inline asm
	// begin inline asm
	shfl.sync.down.b32 %r104, %r105, %r106, %r127, %r128;
	// end inline asm
	mov.b64 	%rd74, {%r99, %r104};
	mov.b64 	%fd103, %rd74;
	setp.gt.s32 	%p37, %r78, 27;
	setp.lt.f64 	%p38, %fd102, %fd103;
	selp.f64 	%fd104, %fd103, %fd102, %p38;
	selp.f64 	%fd105, %fd102, %fd104, %p37;
	mov.b64 	%rd75, %fd105;
	mov.b64 	{%r110, %r115}, %rd75;
	mov.b32 	%r116, 8;
	// begin inline asm
	shfl.sync.down.b32 %r109, %r110, %r116, %r127, %r128;
	// end inline asm
	// begin inline asm
	shfl.sync.down.b32 %r114, %r115, %r116, %r127, %r128;
	// end inline asm
	mov.b64 	%rd76, {%r109, %r114};
	mov.b64 	%fd106, %rd76;
	setp.gt.s32 	%p39, %r78, 23;
	setp.lt.f64 	%p40, %fd105, %fd106;
	selp.f64 	%fd107, %fd106, %fd105, %p40;
	selp.f64 	%fd108, %fd105, %fd107, %p39;
	mov.b64 	%rd77, %fd108;
	mov.b64 	{%r120, %r125}, %rd77;
	mov.b32 	%r126, 16;
	// begin inline asm
	shfl.sync.down.b32 %r119, %r120, %r126, %r127, %r128;
	// end inline asm
	// begin inline asm
	shfl.sync.down.b32 %r124, %r125, %r126, %r127, %r128;
	// end inline asm
	mov.b64 	%rd78, {%r119, %r124};
	mov.b64 	%fd109, %rd78;
	setp.gt.s32 	%p41, %r78, 15;
	setp.lt.f64 	%p42, %fd108, %fd109;
	selp.f64 	%fd54, %fd109, %fd108, %p42;
	selp.f64 	%fd380, %fd108, %fd54, %p41;
	setp.ne.s32 	%p43, %r78, 0;
	@%p43 bra 	$L__BB5_70;
	shr.u32 	%r129, %r47, 2;
	and.b32  	%r130, %r129, 248;
	mov.u32 	%r131, _ZZN3cub18CUB_300001_SM_10006detail6reduce28DeviceReduceSingleTileKernelINS2_10policy_hubIdjN4cuda3__47maximumIvEEE10Policy1000EPdSB_iS8_ddNS5_3std3__410__identityEEEvT0_T1_T2_T3_T4_T6_E12temp_storage;
	add.s32 	%r132, %r131, %r130;
	st.shared.f64 	[%r132+8], %fd54;
$L__BB5_70:
	bar.sync 	0;
	setp.ne.s32 	%p44, %r47, 0;
	@%p44 bra 	$L__BB5_72;
	ld.shared.f64 	%fd110, [_ZZN3cub18CUB_300001_SM_10006detail6reduce28DeviceReduceSingleTileKernelINS2_10policy_hubIdjN4cuda3__47maximumIvEEE10Policy1000EPdSB_iS8_ddNS5_3std3__410__identityEEEvT0_T1_T2_T3_T4_T6_E12temp_storage+16];
	setp.lt.f64 	%p45, %fd380, %fd110;
	selp.f64 	%fd111, %fd110, %fd380, %p45;
	ld.shared.f64 	%fd112, [_ZZN3cub18CUB_300001_SM_10006detail6reduce28DeviceReduceSingleTileKernelINS2_10policy_hubIdjN4cuda3__47maximumIvEEE10Policy1000EPdSB_iS8_ddNS5_3std3__410__identityEEEvT0_T1_T2_T3_T4_T6_E12temp_storage+24];
	setp.lt.f64 	%p46, %fd111, %fd112;
	selp.f64 	%fd113, %fd112, %fd111, %p46;
	ld.shared.f64 	%fd114, [_ZZN3cub18CUB_300001_SM_10006detail6reduce28DeviceReduceSingleTileKernelINS2_10policy_hubIdjN4cuda3__47maximumIvEEE10Policy1000EPdSB_iS8_ddNS5_3std3__410__identityEEEvT0_T1_T2_T3_T4_T6_E12temp_storage+32];
	setp.lt.f64 	%p47, %fd113, %fd114;
	selp.f64 	%fd115, %fd114, %fd113, %p47;
	ld.shared.f64 	%fd116, [_ZZN3cub18CUB_300001_SM_10006detail6reduce28DeviceReduceSingleTileKernelINS2_10policy_hubIdjN4cuda3__47maximumIvEEE10Policy1000EPdSB_iS8_ddNS5_3std3__410__identityEEEvT0_T1_T2_T3_T4_T6_E12temp_storage+40];
	setp.lt.f64 	%p48, %fd115, %fd116;
	selp.f64 	%fd117, %fd116, %fd115, %p48;
	ld.shared.f64 	%fd118, [_ZZN3cub18CUB_300001_SM_10006detail6reduce28DeviceReduceSingleTileKernelINS2_10policy_hubIdjN4cuda3__47maximumIvEEE10Policy1000EPdSB_iS8_ddNS5_3std3__410__identityEEEvT0_T1_T2_T3_T4_T6_E12temp_storage+48];
	setp.lt.f64 	%p49, %fd117, %fd118;
	selp.f64 	%fd119, %fd118, %fd117, %p49;
	ld.shared.f64 	%fd120, [_ZZN3cub18CUB_300001_SM_10006detail6reduce28DeviceReduceSingleTileKernelINS2_10policy_hubIdjN4cuda3__47maximumIvEEE10Policy1000EPdSB_iS8_ddNS5_3std3__410__identityEEEvT0_T1_T2_T3_T4_T6_E12temp_storage+56];
	setp.lt.f64 	%p50, %fd119, %fd120;
	selp.f64 	%fd121, %fd120, %fd119, %p50;
	ld.shared.f64 	%fd122, [_ZZN3cub18CUB_300001_SM_10006detail6reduce28DeviceReduceSingleTileKernelINS2_10policy_hubIdjN4cuda3__47maximumIvEEE10Policy1000EPdSB_iS8_ddNS5_3std3__410__identityEEEvT0_T1_T2_T3_T4_T6_E12temp_storage+64];
	setp.lt.f64 	%p51, %fd121, %fd122;
	selp.f64 	%fd380, %fd122, %fd121, %p51;
$L__BB5_72:
	mov.u32 	%r444, %tid.x;
	setp.ne.s32 	%p217, %r444, 0;
	@%p217 bra 	$L__BB5_74;
	setp.lt.f64 	%p218, %fd58, %fd380;
	selp.f64 	%fd353, %fd380, %fd58, %p218;
	st.global.f64 	[%rd1], %fd353;
$L__BB5_74:
	ret;

}


// ===== COMPILED SASS (sm_100) =====

	.target	sm_100

	.elftype	@"ET_EXEC"


//--------------------- .note.nv.tkinfo           --------------------------
	.section	.note.nv.tkinfo,"",@"SHT_NOTE"
	.sectionflags	@"SHF_NOTE_NV_TKINFO"
	.tkinfo
        /*0018*/ 	.word	0x00000002
        /*0030*/ 	.string	""
        /*0030*/ 	.string	"ptxas"
        /*0030*/ 	.string	"Cuda compilation tools, release 13.0, V13.0.88"
        /*0030*/ 	.string	"Build cuda_13.0.r13.0/compiler.36424714_0"
        /*0030*/ 	.string	"-arch sm_100 -m 64 "



//--------------------- .note.nv.cuinfo           --------------------------
	.section	.note.nv.cuinfo,"",@"SHT_NOTE"
	.sectionflags	@"SHF_NOTE_NV_CUINFO"
        /*0018*/ 	.short	0x0002
        /*001a*/ 	.short	0x0064
        /*001c*/ 	.short	0x0082
	.zero		2


//--------------------- .nv.info                  --------------------------
	.section	.nv.info,"",@"SHT_CUDA_INFO"
	.align	4


	//----- nvinfo : EIATTR_REGCOUNT
	.align		4
        /*0000*/ 	.byte	0x04, 0x2f
        /*0002*/ 	.short	(.L_41 - .L_40)
	.align		4
.L_40:
        /*0004*/ 	.word	index@(_Z6vecNegPKdS0_Pdi)
        /*0008*/ 	.word	0x0000000e


	//----- nvinfo : EIATTR_FRAME_SIZE
	.align		4
.L_41:
        /*000c*/ 	.byte	0x04, 0x11
        /*000e*/ 	.short	(.L_43 - .L_42)
	.align		4
.L_42:
        /*0010*/ 	.word	index@(_Z6vecNegPKdS0_Pdi)
        /*0014*/ 	.word	0x00000000


	//----- nvinfo : EIATTR_REGCOUNT
	.align		4
.L_43:
        /*0018*/ 	.byte	0x04, 0x2f
        /*001a*/ 	.short	(.L_45 - .L_44)
	.align		4
.L_44:
        /*001c*/ 	.word	index@(_Z12evalEquationPdPKdi)
        /*0020*/ 	.word	0x00000012


	//----- nvinfo : EIATTR_FRAME_SIZE
	.align		4
.L_45:
        /*0024*/ 	.byte	0x04, 0x11
        /*0026*/ 	.short	(.L_47 - .L_46)
	.align		4
.L_46:
        /*0028*/ 	.word	index@(_Z12evalEquationPdPKdi)
        /*002c*/ 	.word	0x00000000


	//----- nvinfo : EIATTR_REGCOUNT
	.align		4
.L_47:
        /*0030*/ 	.byte	0x04, 0x2f
        /*0032*/ 	.short	(.L_49 - .L_48)
	.align		4
.L_48:
        /*0034*/ 	.word	index@(_ZN3cub18CUB_300001_SM_10006detail11EmptyKernelIvEEvv)
        /*0038*/ 	.word	0x00000004


	//----- nvinfo : EIATTR_FRAME_SIZE
	.align		4
.L_49:
        /*003c*/ 	.byte	0x04, 0x11
        /*003e*/ 	.short	(.L_51 - .L_50)
	.align		4
.L_50:
        /*0040*/ 	.word	index@(_ZN3cub18CUB_300001_SM_10006detail11EmptyKernelIvEEvv)
        /*0044*/ 	.word	0x00000000


	//----- nvinfo : EIATTR_REGCOUNT
	.align		4
.L_51:
        /*0048*/ 	.byte	0x04, 0x2f
        /*004a*/ 	.short	(.L_53 - .L_52)
	.align		4
.L_52:
        /*004c*/ 	.word	index@(_ZN3cub18CUB_300001_SM_10006detail6reduce28DeviceReduceSingleTileKernelINS2_10policy_hubIdjN4cuda3__47maximumIvEEE10Policy1000EPdSB_jS8_ddNS5_3std3__410__identityEEEvT0_T1_T2_T3_T4_T6_)
        /*0050*/ 	.word	0x0000002c


	//----- nvinfo : EIATTR_FRAME_SIZE
	.align		4
.L_53:
        /*0054*/ 	.byte	0x04, 0x11
        /*0056*/ 	.short	(.L_55 - .L_54)
	.align		4
.L_54:
        /*0058*/ 	.word	index@(_ZN3cub18CUB_300001_SM_10006detail6reduce28DeviceReduceSingleTileKernelINS2_10policy_hubIdjN4cuda3__47maximumIvEEE10Policy1000EPdSB_jS8_ddNS5_3std3__410__identityEEEvT0_T1_T2_T3_T4_T6_)
        /*005c*/ 	.word	0x00000000


	//----- nvinfo : EIATTR_REGCOUNT
	.align		4
.L_55:
        /*0060*/ 	.byte	0x04, 0x2f
        /*0062*/ 	.short	(.L_57 - .L_56)
	.align		4
.L_56:
        /*0064*/ 	.word	index@(_ZN3cub18CUB_300001_SM_10006detail6reduce18DeviceReduceKernelINS2_10policy_hubIdjN4cuda3__47maximumIvEEE10Policy1000EPdjS8_dNS5_3std3__410__identityEEEvT0_PT3_T1_NS0_13GridEvenShareISI_EET2_T4_)
        /*0068*/ 	.word	0x0000001c


	//----- nvinfo : EIATTR_FRAME_SIZE
	.align		4
.L_57:
        /*006c*/ 	.byte	0x04, 0x11
        /*006e*/ 	.short	(.L_59 - .L_58)
	.align		4
.L_58:
        /*0070*/ 	.word	index@(_ZN3cub18CUB_300001_SM_10006detail6reduce18DeviceReduceKernelINS2_10policy_hubIdjN4cuda3__47maximumIvEEE10Policy1000EPdjS8_dNS5_3std3__410__identityEEEvT0_PT3_T1_NS0_13GridEvenShareISI_EET2_T4_)
        /*0074*/ 	.word	0x00000000


	//----- nvinfo : EIATTR_REGCOUNT
	.align		4
.L_59:
        /*0078*/ 	.byte	0x04, 0x2f
        /*007a*/ 	.short	(.L_61 - .L_60)
	.align		4
.L_60:
        /*007c*/ 	.word	index@(_ZN3cub18CUB_300001_SM_10006detail6reduce28DeviceReduceSingleTileKernelINS2_10policy_hubIdjN4cuda3__47maximumIvEEE10Policy1000EPdSB_iS8_ddNS5_3std3__410__identityEEEvT0_T1_T2_T3_T4_T6_)
        /*0080*/ 	.word	0x00000030


	//----- nvinfo : EIATTR_FRAME_SIZE
	.align		4
.L_61:
        /*0084*/ 	.byte	0x04, 0x11
        /*0086*/ 	.short	(.L_63 - .L_62)
	.align		4
.L_62:
        /*0088*/ 	.word	index@(_ZN3cub18CUB_300001_SM_10006detail6reduce28DeviceReduceSingleTileKernelINS2_10policy_hubIdjN4cuda3__47maximumIvEEE10Policy1000EPdSB_iS8_ddNS5_3std3__410__identityEEEvT0_T1_T2_T3_T4_T6_)
        /*008c*/ 	.word	0x00000000


	//----- nvinfo : EIATTR_MIN_STACK_SIZE
	.align		4
.L_63:
        /*0090*/ 	.byte	0x04, 0x12
        /*0092*/ 	.short	(.L_65 - .L_64)
	.align		4
.L_64:
        /*0094*/ 	.word	index@(_ZN3cub18CUB_300001_SM_10006detail6reduce28DeviceReduceSingleTileKernelINS2_10policy_hubIdjN4cuda3__47maximumIvEEE10Policy1000EPdSB_iS8_ddNS5_3std3__410__identityEEEvT0_T1_T2_T3_T4_T6_)
        /*0098*/ 	.word	0x00000000


	//----- nvinfo : EIATTR_MIN_STACK_SIZE
	.align		4
.L_65:
        /*009c*/ 	.byte	0x04, 0x12
        /*009e*/ 	.short	(.L_67 - .L_66)
	.align		4
.L_66:
        /*00a0*/ 	.word	index@(_ZN3cub18CUB_300001_SM_10006detail6reduce18DeviceReduceKernelINS2_10policy_hubIdjN4cuda3__47maximumIvEEE10Policy1000EPdjS8_dNS5_3std3__410__identityEEEvT0_PT3_T1_NS0_13GridEvenShareISI_EET2_T4_)
        /*00a4*/ 	.word	0x00000000


	//----- nvinfo : EIATTR_MIN_STACK_SIZE
	.align		4
.L_67:
        /*00a8*/ 	.byte	0x04, 0x12
        /*00aa*/ 	.short	(.L_69 - .L_68)
	.align		4
.L_68:
        /*00ac*/ 	.word	index@(_ZN3cub18CUB_300001_SM_10006detail6reduce28DeviceReduceSingleTileKernelINS2_10policy_hubIdjN4cuda3__47maximumIvEEE10Policy1000EPdSB_jS8_ddNS5_3std3__410__identityEEEvT0_T1_T2_T3_T4_T6_)
        /*00b0*/ 	.word	0x00000000


	//----- nvinfo : EIATTR_MIN_STACK_SIZE
	.align		4
.L_69:
        /*00b4*/ 	.byte	0x04, 0x12
        /*00b6*/ 	.short	(.L_71 - .L_70)
	.align		4
.L_70:
        /*00b8*/ 	.word	index@(_ZN3cub18CUB_300001_SM_10006detail11EmptyKernelIvEEvv)
        /*00bc*/ 	.word	0x00000000


	//----- nvinfo : EIATTR_MIN_STACK_SIZE
	.align		4
.L_71:
        /*00c0*/ 	.byte	0x04, 0x12
        /*00c2*/ 	.short	(.L_73 - .L_72)
	.align		4
.L_72:
        /*00c4*/ 	.word	index@(_Z12evalEquationPdPKdi)
        /*00c8*/ 	.word	0x00000000


	//----- nvinfo : EIATTR_MIN_STACK_SIZE
	.align		4
.L_73:
        /*00cc*/ 	.byte	0x04, 0x12
        /*00ce*/ 	.short	(.L_75 - .L_74)
	.align		4
.L_74:
        /*00d0*/ 	.word	index@(_Z6vecNegPKdS0_Pdi)
        /*00d4*/ 	.word	0x00000000
.L_75:


//--------------------- .nv.compat                --------------------------
	.section	.nv.compat,"",@"SHT_CUDA_COMPAT_INFO"
	.align	4
        /*0000*/ 	.byte	0x02, 0x09, 0x00, 0x00, 0x02, 0x02, 0x01, 0x00, 0x02, 0x05, 0x05, 0x00, 0x03, 0x07, 0x01, 0x01
        /*0010*/ 	.byte	0x02, 0x03, 0x00, 0x00, 0x02, 0x06, 0x01, 0x00, 0x04, 0x0b, 0x08, 0x00, 0x01, 0x00, 0x00, 0x00
        /*0020*/ 	.byte	0x00, 0x00, 0x00, 0x00


//--------------------- .nv.info._ZN3cub18CUB_300001_SM_10006detail6reduce28DeviceReduceSingleTileKernelINS2_10policy_hubIdjN4cuda3__47maximumIvEEE10Policy1000EPdSB_iS8_ddNS5_3std3__410__identityEEEvT0_T1_T2_T3_T4_T6_ --------------------------
	.section	.nv.info._ZN3cub18CUB_300001_SM_10006detail6reduce28DeviceReduceSingleTileKernelINS2_10policy_hubIdjN4cuda3__47maximumIvEEE10Policy1000EPdSB_iS8_ddNS5_3std3__410__identityEEEvT0_T1_T2_T3_T4_T6_,"",@"SHT_CUDA_INFO"
	.sectionflags	@""
	.align	4


	//----- nvinfo : EIATTR_CUDA_API_VERSION
	.align		4
        /*0000*/ 	.byte	0x04, 0x37
        /*0002*/ 	.short	(.L_77 - .L_76)
.L_76:
        /*0004*/ 	.word	0x00000082


	//----- nvinfo : EIATTR_KPARAM_INFO
	.align		4
.L_77:
        /*0008*/ 	.byte	0x04, 0x17
        /*000a*/ 	.short	(.L_79 - .L_78)
.L_78:
        /*000c*/ 	.word	0x00000000
        /*0010*/ 	.short	0x0005
        /*0012*/ 	.short	0x0020
        /*0014*/ 	.byte	0x00, 0xf0, 0x05, 0x00


	//----- nvinfo : EIATTR_KPARAM_INFO
	.align		4
.L_79:
        /*0018*/ 	.byte	0x04, 0x17
        /*001a*/ 	.short	(.L_81 - .L_80)
.L_80:
        /*001c*/ 	.word	0x00000000
        /*0020*/ 	.short	0x0004
        /*0022*/ 	.short	0x0018
        /*0024*/ 	.byte	0x00, 0xf0, 0x21, 0x00


	//----- nvinfo : EIATTR_KPARAM_INFO
	.align		4
.L_81:
        /*0028*/ 	.byte	0x04, 0x17
        /*002a*/ 	.short	(.L_83 - .L_82)
.L_82:
        /*002c*/ 	.word	0x00000000
        /*0030*/ 	.short	0x0003
        /*0032*/ 	.short	0x0014
        /*0034*/ 	.byte	0x00, 0xf0, 0x05, 0x00


	//----- nvinfo : EIATTR_KPARAM_INFO
	.align		4
.L_83:
        /*0038*/ 	.byte	0x04, 0x17
        /*003a*/ 	.short	(.L_85 - .L_84)
.L_84:
        /*003c*/ 	.word	0x00000000
        /*0040*/ 	.short	0x0002
        /*0042*/ 	.short	0x0010
        /*0044*/ 	.byte	0x00, 0xf0, 0x11, 0x00


	//----- nvinfo : EIATTR_KPARAM_INFO
	.align		4
.L_85:
        /*0048*/ 	.byte	0x04, 0x17
        /*004a*/ 	.short	(.L_87 - .L_86)
.L_86:
        /*004c*/ 	.word	0x00000000
        /*0050*/ 	.short	0x0001
        /*0052*/ 	.short	0x0008
        /*0054*/ 	.byte	0x00, 0xf5, 0x21, 0x00


	//----- nvinfo : EIATTR_KPARAM_INFO
	.align		4
.L_87:
        /*0058*/ 	.byte	0x04, 0x17
        /*005a*/ 	.short	(.L_89 - .L_88)
.L_88:
        /*005c*/ 	.word	0x00000000
        /*0060*/ 	.short	0x0000
        /*0062*/ 	.short	0x0000
        /*0064*/ 	.byte	0x00, 0xf5, 0x21, 0x00


	//----- nvinfo : EIATTR_SPARSE_MMA_MASK
	.align		4
.L_89:
        /*0068*/ 	.byte	0x03, 0x50
        /*006a*/ 	.short	0x0000


	//----- nvinfo : EIATTR_MAXREG_COUNT
	.align		4
        /*006c*/ 	.byte	0x03, 0x1b
        /*006e*/ 	.short	0x00ff


	//----- nvinfo : EIATTR_NUM_BARRIERS
	.align		4
        /*0070*/ 	.byte	0x02, 0x4c
        /*0072*/ 	.byte	0x01
	.zero		1


	//----- nvinfo : EIATTR_MERCURY_ISA_VERSION
	.align		4
        /*0074*/ 	.byte	0x03, 0x5f
        /*0076*/ 	.short	0x0101


	//----- nvinfo : EIATTR_COOP_GROUP_MASK_REGIDS
	.align		4
        /*0078*/ 	.byte	0x04, 0x29
        /*007a*/ 	.short	(.L_91 - .L_90)


	//   ....[0]....
.L_90:
        /*007c*/ 	.word	0xffffffff


	//   ....[1]....
        /*0080*/ 	.word	0xffffffff


	//   ....[2]....
        /*0084*/ 	.word	0xffffffff


	//   ....[3]....
        /*0088*/ 	.word	0xffffffff


	//   ....[4]....
        /*008c*/ 	.word	0xffffffff


	//   ....[5]....
        /*0090*/ 	.word	0xffffffff


	//   ....[6]....
        /*0094*/ 	.word	0xffffffff


	//   ....[7]....
        /*0098*/ 	.word	0xffffffff


	//   ....[8]....
        /*009c*/ 	.word	0xffffffff


	//   ....[9]....
        /*00a0*/ 	.word	0xffffffff


	//   ....[10]....
        /*00a4*/ 	.word	0xffffffff


	//   ....[11]....
        /*00a8*/ 	.word	0xffffffff


	//   ....[12]....
        /*00ac*/ 	.word	0xffffffff


	//   ....[13]....
        /*00b0*/ 	.word	0xffffffff


	//   ....[14]....
        /*00b4*/ 	.word	0xffffffff


	//   ....[15]....
        /*00b8*/ 	.word	0xffffffff


	//   ....[16]....
        /*00bc*/ 	.word	0xffffffff


	//   ....[17]....
        /*00c0*/ 	.word	0xffffffff


	//   ....[18]....
        /*00c4*/ 	.word	0xffffffff


	//   ....[19]....
        /*00c8*/ 	.word	0xffffffff


	//   ....[20]....
        /*00cc*/ 	.word	0xffffffff


	//   ....[21]....
        /*00d0*/ 	.word	0xffffffff


	//   ....[22]....
        /*00d4*/ 	.word	0xffffffff


	//   ....[23]....
        /*00d8*/ 	.word	0xffffffff


	//   ....[24]....
        /*00dc*/ 	.word	0xffffffff


	//   ....[25]....
        /*00e0*/ 	.word	0xffffffff


	//   ....[26]....
        /*00e4*/ 	.word	0xffffffff


	//   ....[27]....
        /*00e8*/ 	.word	0xffffffff


	//   ....[28]....
        /*00ec*/ 	.word	0xffffffff


	//   ....[29]....
        /*00f0*/ 	.word	0xffffffff


	//   ....[30]....
        /*00f4*/ 	.word	0xffffffff


	//   ....[31]....
        /*00f8*/ 	.word	0xffffffff


	//   ....[32]....
        /*00fc*/ 	.word	0xffffffff


	//   ....[33]....
        /*0100*/ 	.word	0xffffffff


	//   ....[34]....
        /*0104*/ 	.word	0xffffffff


	//   ....[35]....
        /*0108*/ 	.word	0xffffffff


	//   ....[36]....
        /*010c*/ 	.word	0xffffffff


	//   ....[37]....
        /*0110*/ 	.word	0xffffffff


	//   ....[38]....
        /*0114*/ 	.word	0xffffffff


	//   ....[39]....
        /*0118*/ 	.word	0xffffffff


	//   ....[40]....
        /*011c*/ 	.word	0xffffffff


	//   ....[41]....
        /*0120*/ 	.word	0xffffffff


	//   ....[42]....
        /*0124*/ 	.word	0xffffffff


	//   ....[43]....
        /*0128*/ 	.word	0xffffffff


	//   ....[44]....
        /*012c*/ 	.word	0xffffffff


	//   ....[45]....
        /*0130*/ 	.word	0xffffffff


	//   ....[46]....
        /*0134*/ 	.word	0xffffffff


	//   ....[47]....
        /*0138*/ 	.word	0xffffffff


	//   ....[48]....
        /*013c*/ 	.word	0xffffffff


	//   ....[49]....
        /*0140*/ 	.word	0xffffffff


	//   ....[50]....
        /*0144*/ 	.word	0xffffffff


	//   ....[51]....
        /*0148*/ 	.word	0xffffffff


	//   ....[52]....
        /*014c*/ 	.word	0xffffffff


	//   ....[53]....
        /*0150*/ 	.word	0xffffffff


	//   ....[54]....
        /*0154*/ 	.word	0xffffffff


	//   ....[55]....
        /*0158*/ 	.word	0xffffffff


	//   ....[56]....
        /*015c*/ 	.word	0xffffffff


	//   ....[57]....
        /*0160*/ 	.word	0xffffffff


	//   ....[58]....
        /*0164*/ 	.word	0xffffffff


	//   ....[59]....
        /*0168*/ 	.word	0xffffffff


	//----- nvinfo : EIATTR_COOP_GROUP_INSTR_OFFSETS
	.align		4
.L_91:
        /*016c*/ 	.byte	0x04, 0x28
        /*016e*/ 	.short	(.L_93 - .L_92)


	//   ....[0]....
.L_92:
        /*0170*/ 	.word	0x00000d30


	//   ....[1]....
        /*0174*/ 	.word	0x00000d40


	//   ....[2]....
        /*0178*/ 	.word	0x00000dd0


	//   ....[3]....
        /*017c*/ 	.word	0x00000e10


	//   ....[4]....
        /*0180*/ 	.word	0x00000e80


	//   ....[5]....
        /*0184*/ 	.word	0x00000ea0


	//   ....[6]....
        /*0188*/ 	.word	0x00000ef0


	//   ....[7]....
        /*018c*/ 	.word	0x00000f10


	//   ....[8]....
        /*0190*/ 	.word	0x00000f60


	//   ....[9]....
        /*0194*/ 	.word	0x00000f80


	//   ....[10]....
        /*0198*/ 	.word	0x00001280


	//   ....[11]....
        /*019c*/ 	.word	0x00001290


	//   ....[12]....
        /*01a0*/ 	.word	0x00001320


	//   ....[13]....
        /*01a4*/ 	.word	0x00001350


	//   ....[14]....
        /*01a8*/ 	.word	0x000013b0


	//   ....[15]....
        /*01ac*/ 	.word	0x000013e0


	//   ....[16]....
        /*01b0*/ 	.word	0x00001440


	//   ....[17]....
        /*01b4*/ 	.word	0x00001480


	//   ....[18]....
        /*01b8*/ 	.word	0x000014f0


	//   ....[19]....
        /*01bc*/ 	.word	0x00001530


	//   ....[20]....
        /*01c0*/ 	.word	0x00002960


	//   ....[21]....
        /*01c4*/ 	.word	0x00002970


	//   ....[22]....
        /*01c8*/ 	.word	0x00002a00


	//   ....[23]....
        /*01cc*/ 	.word	0x00002a30


	//   ....[24]....
        /*01d0*/ 	.word	0x00002aa0


	//   ....[25]....
        /*01d4*/ 	.word	0x00002ac0


	//   ....[26]....
        /*01d8*/ 	.word	0x00002b20


	//   ....[27]....
        /*01dc*/ 	.word	0x00002b30


	//   ....[28]....
        /*01e0*/ 	.word	0x00002b80


	//   ....[29]....
        /*01e4*/ 	.word	0x00002b90


	//   ....[30]....
        /*01e8*/ 	.word	0x00003a20


	//   ....[31]....
        /*01ec*/ 	.word	0x00003a30


	//   ....[32]....
        /*01f0*/ 	.word	0x00003ac0


	//   ....[33]....
        /*01f4*/ 	.word	0x00003b00


	//   ....[34]....
        /*01f8*/ 	.word	0x00003b80


	//   ....[35]....
        /*01fc*/ 	.word	0x00003bc0


	//   ....[36]....
        /*0200*/ 	.word	0x00003c20


	//   ....[37]....
        /*0204*/ 	.word	0x00003c50


	//   ....[38]....
        /*0208*/ 	.word	0x00003ca0


	//   ....[39]....
        /*020c*/ 	.word	0x00003cd0


	//   ....[40]....
        /*0210*/ 	.word	0x00003fb0


	//   ....[41]....
        /*0214*/ 	.word	0x00003fc0


	//   ....[42]....
        /*0218*/ 	.word	0x00004050


	//   ....[43]....
        /*021c*/ 	.word	0x00004080


	//   ....[44]....
        /*0220*/ 	.word	0x000040d0


	//   ....[45]....
        /*0224*/ 	.word	0x00004100


	//   ....[46]....
        /*0228*/ 	.word	0x00004170


	//   ....[47]....
        /*022c*/ 	.word	0x000041b0


	//   ....[48]....
        /*0230*/ 	.word	0x00004220


	//   ....[49]....
        /*0234*/ 	.word	0x00004250


	//   ....[50]....
        /*0238*/ 	.word	0x00005700


	//   ....[51]....
        /*023c*/ 	.word	0x00005710


	//   ....[52]....
        /*0240*/ 	.word	0x000057a0


	//   ....[53]....
        /*0244*/ 	.word	0x000057e0


	//   ....[54]....
        /*0248*/ 	.word	0x00005860


	//   ....[55]....
        /*024c*/ 	.word	0x000058a0


	//   ....[56]....
        /*0250*/ 	.word	0x00005900


	//   ....[57]....
        /*0254*/ 	.word	0x00005930


	//   ....[58]....
        /*0258*/ 	.word	0x00005980


	//   ....[59]....
        /*025c*/ 	.word	0x000059b0


	//----- nvinfo : EIATTR_VRC_CTA_INIT_COUNT
	.align		4
.L_93:
        /*0260*/ 	.byte	0x02, 0x4a
	.zero		1
	.zero		1


	//----- nvinfo : EIATTR_EXIT_INSTR_OFFSETS
	.align		4
        /*0264*/ 	.byte	0x04, 0x1c
        /*0266*/ 	.short	(.L_95 - .L_94)


	//   ....[0]....
.L_94:
        /*0268*/ 	.word	0x00000080


	//   ....[1]....
        /*026c*/ 	.word	0x000000c0


	//   ....[2]....
        /*0270*/ 	.word	0x00005c20


	//   ....[3]....
        /*0274*/ 	.word	0x00005ca0


	//----- nvinfo : EIATTR_MAX_THREADS
	.align		4
.L_95:
        /*0278*/ 	.byte	0x04, 0x05
        /*027a*/ 	.short	(.L_97 - .L_96)
.L_96:
        /*027c*/ 	.word	0x00000100
        /*0280*/ 	.word	0x00000001
        /*0284*/ 	.word	0x00000001


	//----- nvinfo : EIATTR_CRS_STACK_SIZE
	.align		4
.L_97:
        /*0288*/ 	.byte	0x04, 0x1e
        /*028a*/ 	.short	(.L_99 - .L_98)
.L_98:
        /*028c*/ 	.word	0x00000000


	//----- nvinfo : EIATTR_CBANK_PARAM_SIZE
	.align		4
.L_99:
        /*0290*/ 	.byte	0x03, 0x19
        /*0292*/ 	.short	0x0021


	//----- nvinfo : EIATTR_PARAM_CBANK
	.align		4
        /*0294*/ 	.byte	0x04, 0x0a
        /*0296*/ 	.short	(.L_101 - .L_100)
	.align		4
.L_100:
        /*0298*/ 	.word	index@(.nv.constant0._ZN3cub18CUB_300001_SM_10006detail6reduce28DeviceReduceSingleTileKernelINS2_10policy_hubIdjN4cuda3__47maximumIvEEE10Policy1000EPdSB_iS8_ddNS5_3std3__410__identityEEEvT0_T1_T2_T3_T4_T6_)
        /*029c*/ 	.short	0x0380
        /*029e*/ 	.short	0x0021


	//----- nvinfo : EIATTR_SW_WAR
	.align		4
.L_101:
        /*02a0*/ 	.byte	0x04, 0x36
        /*02a2*/ 	.short	(.L_103 - .L_102)
.L_102:
        /*02a4*/ 	.word	0x00000008
.L_103:


//--------------------- .nv.info._ZN3cub18CUB_300001_SM_10006detail6reduce18DeviceReduceKernelINS2_10policy_hubIdjN4cuda3__47maximumIvEEE10Policy1000EPdjS8_dNS5_3std3__410__identityEEEvT0_PT3_T1_NS0_13GridEvenShareISI_EET2_T4_ --------------------------
	.section	.nv.info._ZN3cub18CUB_300001_SM_10006detail6reduce18DeviceReduceKernelINS2_10policy_hubIdjN4cuda3__47maximumIvEEE10Policy1000EPdjS8_dNS5_3std3__410__identityEEEvT0_PT3_T1_NS0_13GridEvenShareISI_EET2_T4_,"",@"SHT_CUDA_INFO"
	.sectionflags	@""
	.align	4


	//----- nvinfo : EIATTR_CUDA_API_VERSION
	.align		4
        /*0000*/ 	.byte	0x04, 0x37
        /*0002*/ 	.short	(.L_105 - .L_104)
.L_104:
        /*0004*/ 	.word	0x00000082


	//----- nvinfo : EIATTR_KPARAM_INFO
	.align		4
.L_105:
        /*0008*/ 	.byte	0x04, 0x17
        /*000a*/ 	.short	(.L_107 - .L_106)
.L_106:
        /*000c*/ 	.word	0x00000000
        /*0010*/ 	.short	0x0005
        /*0012*/ 	.short	0x003d
        /*0014*/ 	.byte	0x00, 0xf0, 0x05, 0x00


	//----- nvinfo : EIATTR_KPARAM_INFO
	.align		4
.L_107:
        /*0018*/ 	.byte	0x04, 0x17
        /*001a*/ 	.short	(.L_109 - .L_108)
.L_108:
        /*001c*/ 	.word	0x00000000
        /*0020*/ 	.short	0x0004
        /*0022*/ 	.short	0x003c
        /*0024*/ 	.byte	0x00, 0xf0, 0x05, 0x00


	//----- nvinfo : EIATTR_KPARAM_INFO
	.align		4
.L_109:
        /*0028*/ 	.byte	0x04, 0x17
        /*002a*/ 	.short	(.L_111 - .L_110)
.L_110:
        /*002c*/ 	.word	0x00000000
        /*0030*/ 	.short	0x0003
        /*0032*/ 	.short	0x0014
        /*0034*/ 	.byte	0x00, 0xf0, 0xa1, 0x00


	//----- nvinfo : EIATTR_KPARAM_INFO
	.align		4
.L_111:
        /*0038*/ 	.byte	0x04, 0x17
        /*003a*/ 	.short	(.L_113 - .L_112)
.L_112:
        /*003c*/ 	.word	0x00000000
        /*0040*/ 	.short	0x0002
        /*0042*/ 	.short	0x0010
        /*0044*/ 	.byte	0x00, 0xf0, 0x11, 0x00


	//----- nvinfo : EIATTR_KPARAM_INFO
	.align		4
.L_113:
        /*0048*/ 	.byte	0x04, 0x17
        /*004a*/ 	.short	(.L_115 - .L_114)
.L_114:
        /*004c*/ 	.word	0x00000000
        /*0050*/ 	.short	0x0001
        /*0052*/ 	.short	0x0008
        /*0054*/ 	.byte	0x00, 0xf5, 0x21, 0x00


	//----- nvinfo : EIATTR_KPARAM_INFO
	.align		4
.L_115:
        /*0058*/ 	.byte	0x04, 0x17
        /*005a*/ 	.short	(.L_117 - .L_116)
.L_116:
        /*005c*/ 	.word	0x00000000
        /*0060*/ 	.short	0x0000
        /*0062*/ 	.short	0x0000
        /*0064*/ 	.byte	0x00, 0xf5, 0x21, 0x00


	//----- nvinfo : EIATTR_SPARSE_MMA_MASK
	.align		4
.L_117:
        /*0068*/ 	.byte	0x03, 0x50
        /*006a*/ 	.short	0x0000


	//----- nvinfo : EIATTR_MAXREG_COUNT
	.align		4
        /*006c*/ 	.byte	0x03, 0x1b
        /*006e*/ 	.short	0x00ff


	//----- nvinfo : EIATTR_NUM_BARRIERS
	.align		4
        /*0070*/ 	.byte	0x02, 0x4c
        /*0072*/ 	.byte	0x01
	.zero		1


	//----- nvinfo : EIATTR_MERCURY_ISA_VERSION
	.align		4
        /*0074*/ 	.byte	0x03, 0x5f
        /*0076*/ 	.short	0x0101


	//----- nvinfo : EIATTR_COOP_GROUP_MASK_REGIDS
	.align		4
        /*0078*/ 	.byte	0x04, 0x29
        /*007a*/ 	.short	(.L_119 - .L_118)


	//   ....[0]....
.L_118:
        /*007c*/ 	.word	0xffffffff


	//   ....[1]....
        /*0080*/ 	.word	0xffffffff


	//   ....[2]....
        /*0084*/ 	.word	0xffffffff


	//   ....[3]....
        /*0088*/ 	.word	0xffffffff


	//   ....[4]....
        /*008c*/ 	.word	0xffffffff


	//   ....[5]....
        /*0090*/ 	.word	0xffffffff


	//   ....[6]....
        /*0094*/ 	.word	0xffffffff


	//   ....[7]....
        /*0098*/ 	.word	0xffffffff


	//   ....[8]....
        /*009c*/ 	.word	0xffffffff


	//   ....[9]....
        /*00a0*/ 	.word	0xffffffff


	//   ....[10]....
        /*00a4*/ 	.word	0xffffffff


	//   ....[11]....
        /*00a8*/ 	.word	0xffffffff


	//   ....[12]....
        /*00ac*/ 	.word	0xffffffff


	//   ....[13]....
        /*00b0*/ 	.word	0xffffffff


	//   ....[14]....
        /*00b4*/ 	.word	0xffffffff


	//   ....[15]....
        /*00b8*/ 	.word	0xffffffff


	//   ....[16]....
        /*00bc*/ 	.word	0xffffffff


	//   ....[17]....
        /*00c0*/ 	.word	0xffffffff


	//   ....[18]....
        /*00c4*/ 	.word	0xffffffff


	//   ....[19]....
        /*00c8*/ 	.word	0xffffffff


	//   ....[20]....
        /*00cc*/ 	.word	0xffffffff


	//   ....[21]....
        /*00d0*/ 	.word	0xffffffff


	//   ....[22]....
        /*00d4*/ 	.word	0xffffffff


	//   ....[23]....
        /*00d8*/ 	.word	0xffffffff


	//   ....[24]....
        /*00dc*/ 	.word	0xffffffff


	//   ....[25]....
        /*00e0*/ 	.word	0xffffffff


	//   ....[26]....
        /*00e4*/ 	.word	0xffffffff


	//   ....[27]....
        /*00e8*/ 	.word	0xffffffff


	//   ....[28]....
        /*00ec*/ 	.word	0xffffffff


	//   ....[29]....
        /*00f0*/ 	.word	0xffffffff


	//   ....[30]....
        /*00f4*/ 	.word	0xffffffff


	//   ....[31]....
        /*00f8*/ 	.word	0xffffffff


	//   ....[32]....
        /*00fc*/ 	.word	0xffffffff


	//   ....[33]....
        /*0100*/ 	.word	0xffffffff


	//   ....[34]....
        /*0104*/ 	.word	0xffffffff


	//   ....[35]....
        /*0108*/ 	.word	0xffffffff


	//   ....[36]....
        /*010c*/ 	.word	0xffffffff


	//   ....[37]....
        /*0110*/ 	.word	0xffffffff


	//   ....[38]....
        /*0114*/ 	.word	0xffffffff


	//   ....[39]....
        /*0118*/ 	.word	0xffffffff


	//   ....[40]....
        /*011c*/ 	.word	0xffffffff


	//   ....[41]....
        /*0120*/ 	.word	0xffffffff


	//   ....[42]....
        /*0124*/ 	.word	0xffffffff


	//   ....[43]....
        /*0128*/ 	.word	0xffffffff


	//   ....[44]....
        /*012c*/ 	.word	0xffffffff


	//   ....[45]....
        /*0130*/ 	.word	0xffffffff


	//   ....[46]....
        /*0134*/ 	.word	0xffffffff


	//   ....[47]....
        /*0138*/ 	.word	0xffffffff


	//   ....[48]....
        /*013c*/ 	.word	0xffffffff


	//   ....[49]....
        /*0140*/ 	.word	0xffffffff


	//   ....[50]....
        /*0144*/ 	.word	0xffffffff


	//   ....[51]....
        /*0148*/ 	.word	0xffffffff


	//   ....[52]....
        /*014c*/ 	.word	0xffffffff


	//   ....[53]....
        /*0150*/ 	.word	0xffffffff


	//   ....[54]....
        /*0154*/ 	.word	0xffffffff


	//   ....[55]....
        /*0158*/ 	.word	0xffffffff


	//   ....[56]....
        /*015c*/ 	.word	0xffffffff


	//   ....[57]....
        /*0160*/ 	.word	0xffffffff


	//   ....[58]....
        /*0164*/ 	.word	0xffffffff


	//   ....[59]....
        /*0168*/ 	.word	0xffffffff


	//----- nvinfo : EIATTR_COOP_GROUP_INSTR_OFFSETS
	.align		4
.L_119:
        /*016c*/ 	.byte	0x04, 0x28
        /*016e*/ 	.short	(.L_121 - .L_120)


	//   ....[0]....
.L_120:
        /*0170*/ 	.word	0x000005c0


	//   ....[1]....
        /*0174*/ 	.word	0x000005d0


	//   ....[2]....
        /*0178*/ 	.word	0x00000660


	//   ....[3]....
        /*017c*/ 	.word	0x00000670


	//   ....[4]....
        /*0180*/ 	.word	0x000006d0


	//   ....[5]....
        /*0184*/ 	.word	0x00000700


	//   ....[6]....
        /*0188*/ 	.word	0x00000780


	//   ....[7]....
        /*018c*/ 	.word	0x00000790


	//   ....[8]....
        /*0190*/ 	.word	0x000007e0


	//   ....[9]....
        /*0194*/ 	.word	0x000007f0


	//   ....[10]....
        /*0198*/ 	.word	0x00000ad0


	//   ....[11]....
        /*019c*/ 	.word	0x00000ae0


	//   ....[12]....
        /*01a0*/ 	.word	0x00000b70


	//   ....[13]....
        /*01a4*/ 	.word	0x00000b90


	//   ....[14]....
        /*01a8*/ 	.word	0x00000bf0


	//   ....[15]....
        /*01ac*/ 	.word	0x00000c10


	//   ....[16]....
        /*01b0*/ 	.word	0x00000c70


	//   ....[17]....
        /*01b4*/ 	.word	0x00000ca0


	//   ....[18]....
        /*01b8*/ 	.word	0x00000d20


	//   ....[19]....
        /*01bc*/ 	.word	0x00000d40


	//   ....[20]....
        /*01c0*/ 	.word	0x00001b60


	//   ....[21]....
        /*01c4*/ 	.word	0x00001b70


	//   ....[22]....
        /*01c8*/ 	.word	0x00001c00


	//   ....[23]....
        /*01cc*/ 	.word	0x00001c30


	//   ....[24]....
        /*01d0*/ 	.word	0x00001ca0


	//   ....[25]....
        /*01d4*/ 	.word	0x00001cc0


	//   ....[26]....
        /*01d8*/ 	.word	0x00001d20


	//   ....[27]....
        /*01dc*/ 	.word	0x00001d30


	//   ....[28]....
        /*01e0*/ 	.word	0x00001d80


	//   ....[29]....
        /*01e4*/ 	.word	0x00001d90


	//   ....[30]....
        /*01e8*/ 	.word	0x00002530


	//   ....[31]....
        /*01ec*/ 	.word	0x00002540


	//   ....[32]....
        /*01f0*/ 	.word	0x000025d0


	//   ....[33]....
        /*01f4*/ 	.word	0x000025e0


	//   ....[34]....
        /*01f8*/ 	.word	0x00002640


	//   ....[35]....
        /*01fc*/ 	.word	0x00002670


	//   ....[36]....
        /*0200*/ 	.word	0x000026f0


	//   ....[37]....
        /*0204*/ 	.word	0x00002700


	//   ....[38]....
        /*0208*/ 	.word	0x00002750


	//   ....[39]....
        /*020c*/ 	.word	0x00002760


	//   ....[40]....
        /*0210*/ 	.word	0x00002a60


	//   ....[41]....
        /*0214*/ 	.word	0x00002a70


	//   ....[42]....
        /*0218*/ 	.word	0x00002b00


	//   ....[43]....
        /*021c*/ 	.word	0x00002b20


	//   ....[44]....
        /*0220*/ 	.word	0x00002b80


	//   ....[45]....
        /*0224*/ 	.word	0x00002ba0


	//   ....[46]....
        /*0228*/ 	.word	0x00002c00


	//   ....[47]....
        /*022c*/ 	.word	0x00002c40


	//   ....[48]....
        /*0230*/ 	.word	0x00002cc0


	//   ....[49]....
        /*0234*/ 	.word	0x00002ce0


	//   ....[50]....
        /*0238*/ 	.word	0x00003b40


	//   ....[51]....
        /*023c*/ 	.word	0x00003b50


	//   ....[52]....
        /*0240*/ 	.word	0x00003be0


	//   ....[53]....
        /*0244*/ 	.word	0x00003bf0


	//   ....[54]....
        /*0248*/ 	.word	0x00003c50


	//   ....[55]....
        /*024c*/ 	.word	0x00003c80


	//   ....[56]....
        /*0250*/ 	.word	0x00003d00


	//   ....[57]....
        /*0254*/ 	.word	0x00003d10


	//   ....[58]....
        /*0258*/ 	.word	0x00003d60


	//   ....[59]....
        /*025c*/ 	.word	0x00003d70


	//----- nvinfo : EIATTR_VRC_CTA_INIT_COUNT
	.align		4
.L_121:
        /*0260*/ 	.byte	0x02, 0x4a
	.zero		1
	.zero		1


	//----- nvinfo : EIATTR_EXIT_INSTR_OFFSETS
	.align		4
        /*0264*/ 	.byte	0x04, 0x1c
        /*0266*/ 	.short	(.L_123 - .L_122)


	//   ....[0]....
.L_122:
        /*0268*/ 	.word	0x00003fe0


	//   ....[1]....
        /*026c*/ 	.word	0x00004040


	//----- nvinfo : EIATTR_MAX_THREADS
	.align		4
.L_123:
        /*0270*/ 	.byte	0x04, 0x05
        /*0272*/ 	.short	(.L_125 - .L_124)
.L_124:
        /*0274*/ 	.word	0x00000100
        /*0278*/ 	.word	0x00000001
        /*027c*/ 	.word	0x00000001


	//----- nvinfo : EIATTR_CRS_STACK_SIZE
	.align		4
.L_125:
        /*0280*/ 	.byte	0x04, 0x1e
        /*0282*/ 	.short	(.L_127 - .L_126)
.L_126:
        /*0284*/ 	.word	0x00000000


	//----- nvinfo : EIATTR_CBANK_PARAM_SIZE
	.align		4
.L_127:
        /*0288*/ 	.byte	0x03, 0x19
        /*028a*/ 	.short	0x003e


	//----- nvinfo : EIATTR_PARAM_CBANK
	.align		4
        /*028c*/ 	.byte	0x04, 0x0a
        /*028e*/ 	.short	(.L_129 - .L_128)
	.align		4
.L_128:
        /*0290*/ 	.word	index@(.nv.constant0._ZN3cub18CUB_300001_SM_10006detail6reduce18DeviceReduceKernelINS2_10policy_hubIdjN4cuda3__47maximumIvEEE10Policy1000EPdjS8_dNS5_3std3__410__identityEEEvT0_PT3_T1_NS0_13GridEvenShareISI_EET2_T4_)
        /*0294*/ 	.short	0x0380
        /*0296*/ 	.short	0x003e


	//----- nvinfo : EIATTR_SW_WAR
	.align		4
.L_129:
        /*0298*/ 	.byte	0x04, 0x36
        /*029a*/ 	.short	(.L_131 - .L_130)
.L_130:
        /*029c*/ 	.word	0x00000008
.L_131:


//--------------------- .nv.info._ZN3cub18CUB_300001_SM_10006detail6reduce28DeviceReduceSingleTileKernelINS2_10policy_hubIdjN4cuda3__47maximumIvEEE10Policy1000EPdSB_jS8_ddNS5_3std3__410__identityEEEvT0_T1_T2_T3_T4_T6_ --------------------------
	.section	.nv.info._ZN3cub18CUB_300001_SM_10006detail6reduce28DeviceReduceSingleTileKernelINS2_10policy_hubIdjN4cuda3__47maximumIvEEE10Policy1000EPdSB_jS8_ddNS5_3std3__410__identityEEEvT0_T1_T2_T3_T4_T6_,"",@"SHT_CUDA_INFO"
	.sectionflags	@""
	.align	4


	//----- nvinfo : EIATTR_CUDA_API_VERSION
	.align		4
        /*0000*/ 	.byte	0x04, 0x37
        /*0002*/ 	.short	(.L_133 - .L_132)
.L_132:
        /*0004*/ 	.word	0x00000082


	//----- nvinfo : EIATTR_KPARAM_INFO
	.align		4
.L_133:
        /*0008*/ 	.byte	0x04, 0x17
        /*000a*/ 	.short	(.L_135 - .L_134)
.L_134:
        /*000c*/ 	.word	0x00000000
        /*0010*/ 	.short	0x0005
        /*0012*/ 	.short	0x0020
        /*0014*/ 	.byte	0x00, 0xf0, 0x05, 0x00


	//----- nvinfo : EIATTR_KPARAM_INFO
	.align		4
.L_135:
        /*0018*/ 	.byte	0x04, 0x17
        /*001a*/ 	.short	(.L_137 - .L_136)
.L_136:
        /*001c*/ 	.word	0x00000000
        /*0020*/ 	.short	0x0004
        /*0022*/ 	.short	0x0018
        /*0024*/ 	.byte	0x00, 0xf0, 0x21, 0x00


	//----- nvinfo : EIATTR_KPARAM_INFO
	.align		4
.L_137:
        /*0028*/ 	.byte	0x04, 0x17
        /*002a*/ 	.short	(.L_139 - .L_138)
.L_138:
        /*002c*/ 	.word	0x00000000
        /*0030*/ 	.short	0x0003
        /*0032*/ 	.short	0x0014
        /*0034*/ 	.byte	0x00, 0xf0, 0x05, 0x00


	//----- nvinfo : EIATTR_KPARAM_INFO
	.align		4
.L_139:
        /*0038*/ 	.byte	0x04, 0x17
        /*003a*/ 	.short	(.L_141 - .L_140)
.L_140:
        /*003c*/ 	.word	0x00000000
        /*0040*/ 	.short	0x0002
        /*0042*/ 	.short	0x0010
        /*0044*/ 	.byte	0x00, 0xf0, 0x11, 0x00


	//----- nvinfo : EIATTR_KPARAM_INFO
	.align		4
.L_141:
        /*0048*/ 	.byte	0x04, 0x17
        /*004a*/ 	.short	(.L_143 - .L_142)
.L_142:
        /*004c*/ 	.word	0x00000000
        /*0050*/ 	.short	0x0001
        /*0052*/ 	.short	0x0008
        /*0054*/ 	.byte	0x00, 0xf5, 0x21, 0x00


	//----- nvinfo : EIATTR_KPARAM_INFO
	.align		4
.L_143:
        /*0058*/ 	.byte	0x04, 0x17
        /*005a*/ 	.short	(.L_145 - .L_144)
.L_144:
        /*005c*/ 	.word	0x00000000
        /*0060*/ 	.short	0x0000
        /*0062*/ 	.short	0x0000
        /*0064*/ 	.byte	0x00, 0xf5, 0x21, 0x00


	//----- nvinfo : EIATTR_SPARSE_MMA_MASK
	.align		4
.L_145:
        /*0068*/ 	.byte	0x03, 0x50
        /*006a*/ 	.short	0x0000


	//----- nvinfo : EIATTR_MAXREG_COUNT
	.align		4
        /*006c*/ 	.byte	0x03, 0x1b
        /*006e*/ 	.short	0x00ff


	//----- nvinfo : EIATTR_NUM_BARRIERS
	.align		4
        /*0070*/ 	.byte	0x02, 0x4c
        /*0072*/ 	.byte	0x01
	.zero		1


	//----- nvinfo : EIATTR_MERCURY_ISA_VERSION
	.align		4
        /*0074*/ 	.byte	0x03, 0x5f
        /*0076*/ 	.short	0x0101


	//----- nvinfo : EIATTR_COOP_GROUP_MASK_REGIDS
	.align		4
        /*0078*/ 	.byte	0x04, 0x29
        /*007a*/ 	.short	(.L_147 - .L_146)


	//   ....[0]....
.L_146:
        /*007c*/ 	.word	0xffffffff


	//   ....[1]....
        /*0080*/ 	.word	0xffffffff


	//   ....[2]....
        /*0084*/ 	.word	0xffffffff


	//   ....[3]....
        /*0088*/ 	.word	0xffffffff


	//   ....[4]....
        /*008c*/ 	.word	0xffffffff


	//   ....[5]....
        /*0090*/ 	.word	0xffffffff


	//   ....[6]....
        /*0094*/ 	.word	0xffffffff


	//   ....[7]....
        /*0098*/ 	.word	0xffffffff


	//   ....[8]....
        /*009c*/ 	.word	0xffffffff


	//   ....[9]....
        /*00a0*/ 	.word	0xffffffff


	//   ....[10]....
        /*00a4*/ 	.word	0xffffffff


	//   ....[11]....
        /*00a8*/ 	.word	0xffffffff


	//   ....[12]....
        /*00ac*/ 	.word	0xffffffff


	//   ....[13]....
        /*00b0*/ 	.word	0xffffffff


	//   ....[14]....
        /*00b4*/ 	.word	0xffffffff


	//   ....[15]....
        /*00b8*/ 	.word	0xffffffff


	//   ....[16]....
        /*00bc*/ 	.word	0xffffffff


	//   ....[17]....
        /*00c0*/ 	.word	0xffffffff


	//   ....[18]....
        /*00c4*/ 	.word	0xffffffff


	//   ....[19]....
        /*00c8*/ 	.word	0xffffffff


	//   ....[20]....
        /*00cc*/ 	.word	0xffffffff


	//   ....[21]....
        /*00d0*/ 	.word	0xffffffff


	//   ....[22]....
        /*00d4*/ 	.word	0xffffffff


	//   ....[23]....
        /*00d8*/ 	.word	0xffffffff


	//   ....[24]....
        /*00dc*/ 	.word	0xffffffff


	//   ....[25]....
        /*00e0*/ 	.word	0xffffffff


	//   ....[26]....
        /*00e4*/ 	.word	0xffffffff


	//   ....[27]....
        /*00e8*/ 	.word	0xffffffff


	//   ....[28]....
        /*00ec*/ 	.word	0xffffffff


	//   ....[29]....
        /*00f0*/ 	.word	0xffffffff


	//   ....[30]....
        /*00f4*/ 	.word	0xffffffff


	//   ....[31]....
        /*00f8*/ 	.word	0xffffffff


	//   ....[32]....
        /*00fc*/ 	.word	0xffffffff


	//   ....[33]....
        /*0100*/ 	.word	0xffffffff


	//   ....[34]....
        /*0104*/ 	.word	0xffffffff


	//   ....[35]....
        /*0108*/ 	.word	0xffffffff


	//   ....[36]....
        /*010c*/ 	.word	0xffffffff


	//   ....[37]....
        /*0110*/ 	.word	0xffffffff


	//   ....[38]....
        /*0114*/ 	.word	0xffffffff


	//   ....[39]....
        /*0118*/ 	.word	0xffffffff


	//   ....[40]....
        /*011c*/ 	.word	0xffffffff


	//   ....[41]....
        /*0120*/ 	.word	0xffffffff


	//   ....[42]....
        /*0124*/ 	.word	0xffffffff


	//   ....[43]....
        /*0128*/ 	.word	0xffffffff


	//   ....[44]....
        /*012c*/ 	.word	0xffffffff


	//   ....[45]....
        /*0130*/ 	.word	0xffffffff


	//   ....[46]....
        /*0134*/ 	.word	0xffffffff


	//   ....[47]....
        /*0138*/ 	.word	0xffffffff


	//   ....[48]....
        /*013c*/ 	.word	0xffffffff


	//   ....[49]....
        /*0140*/ 	.word	0xffffffff


	//   ....[50]....
        /*0144*/ 	.word	0xffffffff


	//   ....[51]....
        /*0148*/ 	.word	0xffffffff


	//   ....[52]....
        /*014c*/ 	.word	0xffffffff


	//   ....[53]....
        /*0150*/ 	.word	0xffffffff


	//   ....[54]....
        /*0154*/ 	.word	0xffffffff


	//   ....[55]....
        /*0158*/ 	.word	0xffffffff


	//   ....[56]....
        /*015c*/ 	.word	0xffffffff


	//   ....[57]....
        /*0160*/ 	.word	0xffffffff


	//   ....[58]....
        /*0164*/ 	.word	0xffffffff


	//   ....[59]....
        /*0168*/ 	.word	0xffffffff


	//----- nvinfo : EIATTR_COOP_GROUP_INSTR_OFFSETS
	.align		4
.L_147:
        /*016c*/ 	.byte	0x04, 0x28
        /*016e*/ 	.short	(.L_149 - .L_148)


	//   ....[0]....
.L_148:
        /*0170*/ 	.word	0x00000cb0


	//   ....[1]....
        /*0174*/ 	.word	0x00000cc0


	//   ....[2]....
        /*0178*/ 	.word	0x00000d50


	//   ....[3]....
        /*017c*/ 	.word	0x00000d90


	//   ....[4]....
        /*0180*/ 	.word	0x00000e10


	//   ....[5]....
        /*0184*/ 	.word	0x00000e40


	//   ....[6]....
        /*0188*/ 	.word	0x00000e90


	//   ....[7]....
        /*018c*/ 	.word	0x00000ec0


	//   ....[8]....
        /*0190*/ 	.word	0x00000f10


	//   ....[9]....
        /*0194*/ 	.word	0x00000f40


	//   ....[10]....
        /*0198*/ 	.word	0x00001240


	//   ....[11]....
        /*019c*/ 	.word	0x00001250


	//   ....[12]....
        /*01a0*/ 	.word	0x000012e0


	//   ....[13]....
        /*01a4*/ 	.word	0x00001310


	//   ....[14]....
        /*01a8*/ 	.word	0x00001370


	//   ....[15]....
        /*01ac*/ 	.word	0x000013a0


	//   ....[16]....
        /*01b0*/ 	.word	0x00001400


	//   ....[17]....
        /*01b4*/ 	.word	0x00001440


	//   ....[18]....
        /*01b8*/ 	.word	0x000014b0


	//   ....[19]....
        /*01bc*/ 	.word	0x000014f0


	//   ....[20]....
        /*01c0*/ 	.word	0x00002180


	//   ....[21]....
        /*01c4*/ 	.word	0x00002190


	//   ....[22]....
        /*01c8*/ 	.word	0x00002220


	//   ....[23]....
        /*01cc*/ 	.word	0x00002250


	//   ....[24]....
        /*01d0*/ 	.word	0x000022c0


	//   ....[25]....
        /*01d4*/ 	.word	0x000022e0


	//   ....[26]....
        /*01d8*/ 	.word	0x00002340


	//   ....[27]....
        /*01dc*/ 	.word	0x00002350


	//   ....[28]....
        /*01e0*/ 	.word	0x000023a0


	//   ....[29]....
        /*01e4*/ 	.word	0x000023b0


	//   ....[30]....
        /*01e8*/ 	.word	0x000031c0


	//   ....[31]....
        /*01ec*/ 	.word	0x000031d0


	//   ....[32]....
        /*01f0*/ 	.word	0x00003260


	//   ....[33]....
        /*01f4*/ 	.word	0x000032a0


	//   ....[34]....
        /*01f8*/ 	.word	0x00003320


	//   ....[35]....
        /*01fc*/ 	.word	0x00003360


	//   ....[36]....
        /*0200*/ 	.word	0x000033c0


	//   ....[37]....
        /*0204*/ 	.word	0x000033f0


	//   ....[38]....
        /*0208*/ 	.word	0x00003440


	//   ....[39]....
        /*020c*/ 	.word	0x00003470


	//   ....[40]....
        /*0210*/ 	.word	0x00003750


	//   ....[41]....
        /*0214*/ 	.word	0x00003760


	//   ....[42]....
        /*0218*/ 	.word	0x000037f0


	//   ....[43]....
        /*021c*/ 	.word	0x00003820


	//   ....[44]....
        /*0220*/ 	.word	0x00003870


	//   ....[45]....
        /*0224*/ 	.word	0x000038a0


	//   ....[46]....
        /*0228*/ 	.word	0x00003910


	//   ....[47]....
        /*022c*/ 	.word	0x00003950


	//   ....[48]....
        /*0230*/ 	.word	0x000039c0


	//   ....[49]....
        /*0234*/ 	.word	0x000039f0


	//   ....[50]....
        /*0238*/ 	.word	0x00004730


	//   ....[51]....
        /*023c*/ 	.word	0x00004740


	//   ....[52]....
        /*0240*/ 	.word	0x000047d0


	//   ....[53]....
        /*0244*/ 	.word	0x00004800


	//   ....[54]....
        /*0248*/ 	.word	0x00004870


	//   ....[55]....
        /*024c*/ 	.word	0x00004890


	//   ....[56]....
        /*0250*/ 	.word	0x000048f0


	//   ....[57]....
        /*0254*/ 	.word	0x00004900


	//   ....[58]....
        /*0258*/ 	.word	0x00004950


	//   ....[59]....
        /*025c*/ 	.word	0x00004960


	//----- nvinfo : EIATTR_VRC_CTA_INIT_COUNT
	.align		4
.L_149:
        /*0260*/ 	.byte	0x02, 0x4a
	.zero		1
	.zero		1


	//----- nvinfo : EIATTR_EXIT_INSTR_OFFSETS
	.align		4
        /*0264*/ 	.byte	0x04, 0x1c
        /*0266*/ 	.short	(.L_151 - .L_150)


	//   ....[0]....
.L_150:
        /*0268*/ 	.word	0x00000080


	//   ....[1]....
        /*026c*/ 	.word	0x000000c0


	//   ....[2]....
        /*0270*/ 	.word	0x00004bd0


	//   ....[3]....
        /*0274*/ 	.word	0x00004c50


	//----- nvinfo : EIATTR_MAX_THREADS
	.align		4
.L_151:
        /*0278*/ 	.byte	0x04, 0x05
        /*027a*/ 	.short	(.L_153 - .L_152)
.L_152:
        /*027c*/ 	.word	0x00000100
        /*0280*/ 	.word	0x00000001
        /*0284*/ 	.word	0x00000001


	//----- nvinfo : EIATTR_CRS_STACK_SIZE
	.align		4
.L_153:
        /*0288*/ 	.byte	0x04, 0x1e
        /*028a*/ 	.short	(.L_155 - .L_154)
.L_154:
        /*028c*/ 	.word	0x00000000


	//----- nvinfo : EIATTR_CBANK_PARAM_SIZE
	.align		4
.L_155:
        /*0290*/ 	.byte	0x03, 0x19
        /*0292*/ 	.short	0x0021


	//----- nvinfo : EIATTR_PARAM_CBANK
	.align		4
        /*0294*/ 	.byte	0x04, 0x0a
        /*0296*/ 	.short	(.L_157 - .L_156)
	.align		4
.L_156:
        /*0298*/ 	.word	index@(.nv.constant0._ZN3cub18CUB_300001_SM_10006detail6reduce28DeviceReduceSingleTileKernelINS2_10policy_hubIdjN4cuda3__47maximumIvEEE10Policy1000EPdSB_jS8_ddNS5_3std3__410__identityEEEvT0_T1_T2_T3_T4_T6_)
        /*029c*/ 	.short	0x0380
        /*029e*/ 	.short	0x0021


	//----- nvinfo : EIATTR_SW_WAR
	.align		4
.L_157:
        /*02a0*/ 	.byte	0x04, 0x36
        /*02a2*/ 	.short	(.L_159 - .L_158)
.L_158:
        /*02a4*/ 	.word	0x00000008
.L_159:


//--------------------- .nv.info._ZN3cub18CUB_300001_SM_10006detail11EmptyKernelIvEEvv --------------------------
	.section	.nv.info._ZN3cub18CUB_300001_SM_10006detail11EmptyKernelIvEEvv,"",@"SHT_CUDA_INFO"
	.sectionflags	@""
	.align	4


	//----- nvinfo : EIATTR_CUDA_API_VERSION
	.align		4
        /*0000*/ 	.byte	0x04, 0x37
        /*0002*/ 	.short	(.L_161 - .L_160)
.L_160:
        /*0004*/ 	.word	0x00000082


	//----- nvinfo : EIATTR_SPARSE_MMA_MASK
	.align		4
.L_161:
        /*0008*/ 	.byte	0x03, 0x50
        /*000a*/ 	.short	0x0000


	//----- nvinfo : EIATTR_MAXREG_COUNT
	.align		4
        /*000c*/ 	.byte	0x03, 0x1b
        /*000e*/ 	.short	0x00ff


	//----- nvinfo : EIATTR_MERCURY_ISA_VERSION
	.align		4
        /*0010*/ 	.byte	0x03, 0x5f
        /*0012*/ 	.short	0x0101


	//----- nvinfo : EIATTR_VRC_CTA_INIT_COUNT
	.align		4
        /*0014*/ 	.byte	0x02, 0x4a
	.zero		1
	.zero		1


	//----- nvinfo : EIATTR_EXIT_INSTR_OFFSETS
	.align		4
        /*0018*/ 	.byte	0x04, 0x1c
        /*001a*/ 	.short	(.L_163 - .L_162)


	//   ....[0]....
.L_162:
        /*001c*/ 	.word	0x00000010


	//----- nvinfo : EIATTR_SW_WAR
	.align		4
.L_163:
        /*0020*/ 	.byte	0x04, 0x36
        /*0022*/ 	.short	(.L_165 - .L_164)
.L_164:
        /*0024*/ 	.word	0x00000008
.L_165:


//--------------------- .nv.info._Z12evalEquationPdPKdi --------------------------
	.section	.nv.info._Z12evalEquationPdPKdi,"",@"SHT_CUDA_INFO"
	.sectionflags	@""
	.align	4


	//----- nvinfo : EIATTR_CUDA_API_VERSION
	.align		4
        /*0000*/ 	.byte	0x04, 0x37
        /*0002*/ 	.short	(.L_167 - .L_166)
.L_166:
        /*0004*/ 	.word	0x00000082


	//----- nvinfo : EIATTR_KPARAM_INFO
	.align		4
.L_167:
        /*0008*/ 	.byte	0x04, 0x17
        /*000a*/ 	.short	(.L_169 - .L_168)
.L_168:
        /*000c*/ 	.word	0x00000000
        /*0010*/ 	.short	0x0002
        /*0012*/ 	.short	0x0010
        /*0014*/ 	.byte	0x00, 0xf0, 0x11, 0x00


	//----- nvinfo : EIATTR_KPARAM_INFO
	.align		4
.L_169:
        /*0018*/ 	.byte	0x04, 0x17
        /*001a*/ 	.short	(.L_171 - .L_170)
.L_170:
        /*001c*/ 	.word	0x00000000
        /*0020*/ 	.short	0x0001
        /*0022*/ 	.short	0x0008
        /*0024*/ 	.byte	0x00, 0xf5, 0x21, 0x00


	//----- nvinfo : EIATTR_KPARAM_INFO
	.align		4
.L_171:
        /*0028*/ 	.byte	0x04, 0x17
        /*002a*/ 	.short	(.L_173 - .L_172)
.L_172:
        /*002c*/ 	.word	0x00000000
        /*0030*/ 	.short	0x0000
        /*0032*/ 	.short	0x0000
        /*0034*/ 	.byte	0x00, 0xf5, 0x21, 0x00


	//----- nvinfo : EIATTR_SPARSE_MMA_MASK
	.align		4
.L_173:
        /*0038*/ 	.byte	0x03, 0x50
        /*003a*/ 	.short	0x0000


	//----- nvinfo : EIATTR_MAXREG_COUNT
	.align		4
        /*003c*/ 	.byte	0x03, 0x1b
        /*003e*/ 	.short	0x00ff


	//----- nvinfo : EIATTR_NUM_BARRIERS
	.align		4
        /*0040*/ 	.byte	0x02, 0x4c
        /*0042*/ 	.byte	0x01
	.zero		1


	//----- nvinfo : EIATTR_MERCURY_ISA_VERSION
	.align		4
        /*0044*/ 	.byte	0x03, 0x5f
        /*0046*/ 	.short	0x0101


	//----- nvinfo : EIATTR_VRC_CTA_INIT_COUNT
	.align		4
        /*0048*/ 	.byte	0x02, 0x4a
	.zero		1
	.zero		1


	//----- nvinfo : EIATTR_EXIT_INSTR_OFFSETS
	.align		4
        /*004c*/ 	.byte	0x04, 0x1c
        /*004e*/ 	.short	(.L_175 - .L_174)


	//   ....[0]....
.L_174:
        /*0050*/ 	.word	0x00000380


	//   ....[1]....
        /*0054*/ 	.word	0x000003b0


	//   ....[2]....
        /*0058*/ 	.word	0x00000490


	//----- nvinfo : EIATTR_CRS_STACK_SIZE
	.align		4
.L_175:
        /*005c*/ 	.byte	0x04, 0x1e
        /*005e*/ 	.short	(.L_177 - .L_176)
.L_176:
        /*0060*/ 	.word	0x00000000


	//----- nvinfo : EIATTR_CBANK_PARAM_SIZE
	.align		4
.L_177:
        /*0064*/ 	.byte	0x03, 0x19
        /*0066*/ 	.short	0x0014


	//----- nvinfo : EIATTR_PARAM_CBANK
	.align		4
        /*0068*/ 	.byte	0x04, 0x0a
        /*006a*/ 	.short	(.L_179 - .L_178)
	.align		4
.L_178:
        /*006c*/ 	.word	index@(.nv.constant0._Z12evalEquationPdPKdi)
        /*0070*/ 	.short	0x0380
        /*0072*/ 	.short	0x0014


	//----- nvinfo : EIATTR_SW_WAR
	.align		4
.L_179:
        /*0074*/ 	.byte	0x04, 0x36
        /*0076*/ 	.short	(.L_181 - .L_180)
.L_180:
        /*0078*/ 	.word	0x00000008
.L_181:


//--------------------- .nv.info._Z6vecNegPKdS0_Pdi --------------------------
	.section	.nv.info._Z6vecNegPKdS0_Pdi,"",@"SHT_CUDA_INFO"
	.sectionflags	@""
	.align	4


	//----- nvinfo : EIATTR_CUDA_API_VERSION
	.align		4
        /*0000*/ 	.byte	0x04, 0x37
        /*0002*/ 	.short	(.L_183 - .L_182)
.L_182:
        /*0004*/ 	.word	0x00000082


	//----- nvinfo : EIATTR_KPARAM_INFO
	.align		4
.L_183:
        /*0008*/ 	.byte	0x04, 0x17
        /*000a*/ 	.short	(.L_185 - .L_184)
.L_184:
        /*000c*/ 	.word	0x00000000
        /*0010*/ 	.short	0x0003
        /*0012*/ 	.short	0x0018
        /*0014*/ 	.byte	0x00, 0xf0, 0x11, 0x00


	//----- nvinfo : EIATTR_KPARAM_INFO
	.align		4
.L_185:
        /*0018*/ 	.byte	0x04, 0x17
        /*001a*/ 	.short	(.L_187 - .L_186)
.L_186:
        /*001c*/ 	.word	0x00000000
        /*0020*/ 	.short	0x0002
        /*0022*/ 	.short	0x0010
        /*0024*/ 	.byte	0x00, 0xf5, 0x21, 0x00


	//----- nvinfo : EIATTR_KPARAM_INFO
	.align		4
.L_187:
        /*0028*/ 	.byte	0x04, 0x17
        /*002a*/ 	.short	(.L_189 - .L_188)
.L_188:
        /*002c*/ 	.word	0x00000000
        /*0030*/ 	.short	0x0001
        /*0032*/ 	.short	0x0008
        /*0034*/ 	.byte	0x00, 0xf5, 0x21, 0x00


	//----- nvinfo : EIATTR_KPARAM_INFO
	.align		4
.L_189:
        /*0038*/ 	.byte	0x04, 0x17
        /*003a*/ 	.short	(.L_191 - .L_190)
.L_190:
        /*003c*/ 	.word	0x00000000
        /*0040*/ 	.short	0x0000
        /*0042*/ 	.short	0x0000
        /*0044*/ 	.byte	0x00, 0xf5, 0x21, 0x00


	//----- nvinfo : EIATTR_SPARSE_MMA_MASK
	.align		4
.L_191:
        /*0048*/ 	.byte	0x03, 0x50
        /*004a*/ 	.short	0x0000


	//----- nvinfo : EIATTR_MAXREG_COUNT
	.align		4
        /*004c*/ 	.byte	0x03, 0x1b
        /*004e*/ 	.short	0x00ff


	//----- nvinfo : EIATTR_MERCURY_ISA_VERSION
	.align		4
        /*0050*/ 	.byte	0x03, 0x5f
        /*0052*/ 	.short	0x0101


	//----- nvinfo : EIATTR_VRC_CTA_INIT_COUNT
	.align		4
        /*0054*/ 	.byte	0x02, 0x4a
	.zero		1
	.zero		1


	//----- nvinfo : EIATTR_EXIT_INSTR_OFFSETS
	.align		4
        /*0058*/ 	.byte	0x04, 0x1c
        /*005a*/ 	.short	(.L_193 - .L_192)


	//   ....[0]....
.L_192:
        /*005c*/ 	.word	0x00000070


	//   ....[1]....
        /*0060*/ 	.word	0x00000130


	//----- nvinfo : EIATTR_CBANK_PARAM_SIZE
	.align		4
.L_193:
        /*0064*/ 	.byte	0x03, 0x19
        /*0066*/ 	.short	0x001c


	//----- nvinfo : EIATTR_PARAM_CBANK
	.align		4
        /*0068*/ 	.byte	0x04, 0x0a
        /*006a*/ 	.short	(.L_195 - .L_194)
	.align		4
.L_194:
        /*006c*/ 	.word	index@(.nv.constant0._Z6vecNegPKdS0_Pdi)
        /*0070*/ 	.short	0x0380
        /*0072*/ 	.short	0x001c


	//----- nvinfo : EIATTR_SW_WAR
	.align		4
.L_195:
        /*0074*/ 	.byte	0x04, 0x36
        /*0076*/ 	.short	(.L_197 - .L_196)
.L_196:
        /*0078*/ 	.word	0x00000008
.L_197:


//--------------------- .nv.callgraph             --------------------------
	.section	.nv.callgraph,"",@"SHT_CUDA_CALLGRAPH"
	.align	4
	.sectionentsize	8
	.align		4
        /*0000*/ 	.word	0x00000000
	.align		4
        /*0004*/ 	.word	0xffffffff
	.align		4
        /*0008*/ 	.word	0x00000000
	.align		4
        /*000c*/ 	.word	0xfffffffe
	.align		4
        /*0010*/ 	.word	0x00000000
	.align		4
        /*0014*/ 	.word	0xfffffffd
	.align		4
        /*0018*/ 	.word	0x00000000
	.align		4
        /*001c*/ 	.word	0xfffffffc


//--------------------- .nv.constant4             --------------------------
	.section	.nv.constant4,"a",@progbits
	.align	8
	.align		8
.nv.constant4:
        /*0000*/ 	.dword	_ZN34_INTERNAL_ce054287_4_k_cu_98d65fdc4cuda3std3__45__cpo5beginE
	.align		8
        /*0008*/ 	.dword	_ZN34_INTERNAL_ce054287_4_k_cu_98d65fdc4cuda3std3__45__cpo3endE
	.align		8
        /*0010*/ 	.dword	_ZN34_INTERNAL_ce054287_4_k_cu_98d65fdc4cuda3std3__45__cpo6cbeginE
	.align		8
        /*0018*/ 	.dword	_ZN34_INTERNAL_ce054287_4_k_cu_98d65fdc4cuda3std3__45__cpo4cendE
	.align		8
        /*0020*/ 	.dword	_ZN34_INTERNAL_ce054287_4_k_cu_98d65fdc4cuda3std3__45__cpo6rbeginE
	.align		8
        /*0028*/ 	.dword	_ZN34_INTERNAL_ce054287_4_k_cu_98d65fdc4cuda3std3__45__cpo4rendE
	.align		8
        /*0030*/ 	.dword	_ZN34_INTERNAL_ce054287_4_k_cu_98d65fdc4cuda3std3__45__cpo7crbeginE
	.align		8
        /*0038*/ 	.dword	_ZN34_INTERNAL_ce054287_4_k_cu_98d65fdc4cuda3std3__45__cpo5crendE
	.align		8
        /*0040*/ 	.dword	_ZN34_INTERNAL_ce054287_4_k_cu_98d65fdc4cuda3std3__436_GLOBAL__N__ce054287_4_k_cu_98d65fdc6ignoreE
	.align		8
        /*0048*/ 	.dword	_ZN34_INTERNAL_ce054287_4_k_cu_98d65fdc4cuda3std3__419piecewise_constructE
	.align		8
        /*0050*/ 	.dword	_ZN34_INTERNAL_ce054287_4_k_cu_98d65fdc4cuda3std3__48in_placeE
	.align		8
        /*0058*/ 	.dword	_ZN34_INTERNAL_ce054287_4_k_cu_98d65fdc4cuda3std3__420unreachable_sentinelE
	.align		8
        /*0060*/ 	.dword	_ZN34_INTERNAL_ce054287_4_k_cu_98d65fdc4cuda3std3__47nulloptE
	.align		8
        /*0068*/ 	.dword	_ZN34_INTERNAL_ce054287_4_k_cu_98d65fdc4cuda3std3__48unexpectE
	.align		8
        /*0070*/ 	.dword	_ZN34_INTERNAL_ce054287_4_k_cu_98d65fdc4cuda3std6ranges3__45__cpo4swapE
	.align		8
        /*0078*/ 	.dword	_ZN34_INTERNAL_ce054287_4_k_cu_98d65fdc4cuda3std6ranges3__45__cpo9iter_moveE
	.align		8
        /*0080*/ 	.dword	_ZN34_INTERNAL_ce054287_4_k_cu_98d65fdc4cuda3std6ranges3__45__cpo5beginE
	.align		8
        /*0088*/ 	.dword	_ZN34_INTERNAL_ce054287_4_k_cu_98d65fdc4cuda3std6ranges3__45__cpo3endE
	.align		8
        /*0090*/ 	.dword	_ZN34_INTERNAL_ce054287_4_k_cu_98d65fdc4cuda3std6ranges3__45__cpo6cbeginE
	.align		8
        /*0098*/ 	.dword	_ZN34_INTERNAL_ce054287_4_k_cu_98d65fdc4cuda3std6ranges3__45__cpo4cendE
	.align		8
        /*00a0*/ 	.dword	_ZN34_INTERNAL_ce054287_4_k_cu_98d65fdc4cuda3std6ranges3__45__cpo7advanceE
	.align		8
        /*00a8*/ 	.dword	_ZN34_INTERNAL_ce054287_4_k_cu_98d65fdc4cuda3std6ranges3__45__cpo9iter_swapE
	.align		8
        /*00b0*/ 	.dword	_ZN34_INTERNAL_ce054287_4_k_cu_98d65fdc4cuda3std6ranges3__45__cpo4nextE
	.align		8
        /*00b8*/ 	.dword	_ZN34_INTERNAL_ce054287_4_k_cu_98d65fdc4cuda3std6ranges3__45__cpo4prevE
	.align		8
        /*00c0*/ 	.dword	_ZN34_INTERNAL_ce054287_4_k_cu_98d65fdc4cuda3std6ranges3__45__cpo4dataE
	.align		8
        /*00c8*/ 	.dword	_ZN34_INTERNAL_ce054287_4_k_cu_98d65fdc4cuda3std6ranges3__45__cpo5cdataE
	.align		8
        /*00d0*/ 	.dword	_ZN34_INTERNAL_ce054287_4_k_cu_98d65fdc4cuda3std6ranges3__45__cpo4sizeE
	.align		8
        /*00d8*/ 	.dword	_ZN34_INTERNAL_ce054287_4_k_cu_98d65fdc4cuda3std6ranges3__45__cpo5ssizeE
	.align		8
        /*00e0*/ 	.dword	_ZN34_INTERNAL_ce054287_4_k_cu_98d65fdc4cuda3std6ranges3__45__cpo8distanceE
	.align		8
        /*00e8*/ 	.dword	_ZN34_INTERNAL_ce054287_4_k_cu_98d65fdc6thrust24THRUST_300001_SM_1000_NS6system6detail10sequential3seqE
	.align		8
        /*00f0*/ 	.dword	_ZN34_INTERNAL_ce054287_4_k_cu_98d65fdc6thrust24THRUST_300001_SM_1000_NS12placeholders2_1E
	.align		8
        /*00f8*/ 	.dword	_ZN34_INTERNAL_ce054287_4_k_cu_98d65fdc6thrust24THRUST_300001_SM_1000_NS12placeholders2_2E
	.align		8
        /*0100*/ 	.dword	_ZN34_INTERNAL_ce054287_4_k_cu_98d65fdc6thrust24THRUST_300001_SM_1000_NS12placeholders2_3E
	.align		8
        /*0108*/ 	.dword	_ZN34_INTERNAL_ce054287_4_k_cu_98d65fdc6thrust24THRUST_300001_SM_1000_NS12placeholders2_4E
	.align		8
        /*0110*/ 	.dword	_ZN34_INTERNAL_ce054287_4_k_cu_98d65fdc6thrust24THRUST_300001_SM_1000_NS12placeholders2_5E
	.align		8
        /*0118*/ 	.dword	_ZN34_INTERNAL_ce054287_4_k_cu_98d65fdc6thrust24THRUST_300001_SM_1000_NS12placeholders2_6E
	.align		8
        /*0120*/ 	.dword	_ZN34_INTERNAL_ce054287_4_k_cu_98d65fdc6thrust24THRUST_300001_SM_1000_NS12placeholders2_7E
	.align		8
        /*0128*/ 	.dword	_ZN34_INTERNAL_ce054287_4_k_cu_98d65fdc6thrust24THRUST_300001_SM_1000_NS12placeholders2_8E
	.align		8
        /*0130*/ 	.dword	_ZN34_INTERNAL_ce054287_4_k_cu_98d65fdc6thrust24THRUST_300001_SM_1000_NS12placeholders2_9E
	.align		8
        /*0138*/ 	.dword	_ZN34_INTERNAL_ce054287_4_k_cu_98d65fdc6thrust24THRUST_300001_SM_1000_NS12placeholders3_10E


//--------------------- .text._ZN3cub18CUB_300001_SM_10006detail6reduce28DeviceReduceSingleTileKernelINS2_10policy_hubIdjN4cuda3__47maximumIvEEE10Policy1000EPdSB_iS8_ddNS5_3std3__410__identityEEEvT0_T1_T2_T3_T4_T6_ --------------------------
	.section	.text._ZN3cub18CUB_300001_SM_10006detail6reduce28DeviceReduceSingleTileKernelINS2_10policy_hubIdjN4cuda3__47maximumIvEEE10Policy1000EPdSB_iS8_ddNS5_3std3__410__identityEEEvT0_T1_T2_T3_T4_T6_,"ax",@progbits
	.align	128
        .global         _ZN3cub18CUB_300001_SM_10006detail6reduce28DeviceReduceSingleTileKernelINS2_10policy_hubIdjN4cuda3__47maximumIvEEE10Policy1000EPdSB_iS8_ddNS5_3std3__410__identityEEEvT0_T1_T2_T3_T4_T6_
        .type           _ZN3cub18CUB_300001_SM_10006detail6reduce28DeviceReduceSingleTileKernelINS2_10policy_hubIdjN4cuda3__47maximumIvEEE10Policy1000EPdSB_iS8_ddNS5_3std3__410__identityEEEvT0_T1_T2_T3_T4_T6_,@function
        .size           _ZN3cub18CUB_300001_SM_10006detail6reduce28DeviceReduceSingleTileKernelINS2_10policy_hubIdjN4cuda3__47maximumIvEEE10Policy1000EPdSB_iS8_ddNS5_3std3__410__identityEEEvT0_T1_T2_T3_T4_T6_,(.L_x_155 - _ZN3cub18CUB_300001_SM_10006detail6reduce28DeviceReduceSingleTileKernelINS2_10policy_hubIdjN4cuda3__47maximumIvEEE10Policy1000EPdSB_iS8_ddNS5_3std3__410__identityEEEvT0_T1_T2_T3_T4_T6_)
        .other          _ZN3cub18CUB_300001_SM_10006detail6reduce28DeviceReduceSingleTileKernelINS2_10policy_hubIdjN4cuda3__47maximumIvEEE10Policy1000EPdSB_iS8_ddNS5_3std3__410__identityEEEvT0_T1_T2_T3_T4_T6_,@"STO_CUDA_ENTRY STV_DEFAULT"
_ZN3cub18CUB_300001_SM_10006detail6reduce28DeviceReduceSingleTileKernelINS2_10policy_hubIdjN4cuda3__47maximumIvEEE10Policy1000EPdSB_iS8_ddNS5_3std3__410__identityEEEvT0_T1_T2_T3_T4_T6_:
.text._ZN3cub18CUB_300001_SM_10006detail6reduce28DeviceReduceSingleTileKernelINS2_10policy_hubIdjN4cuda3__47maximumIvEEE10Policy1000EPdSB_iS8_ddNS5_3std3__410__identityEEEvT0_T1_T2_T3_T4_T6_:
[----:B------:R-:W-:Y:S01]  /*0000*/  LDC R1, c[0x0][0x37c] ;  /* 0x0000df00ff017b82 */ /* 0x000fe20000000800 */
[----:B------:R-:W0:Y:S01]  /*0010*/  LDCU UR4, c[0x0][0x390] ;  /* 0x00007200ff0477ac */ /* 0x000e220008000800 */
[----:B------:R-:W1:Y:S01]  /*0020*/  LDCU.64 UR6, c[0x0][0x358] ;  /* 0x00006b00ff0677ac */ /* 0x000e620008000a00 */
[----:B0-----:R-:W-:-:S05]  /*0030*/  IMAD.U32 R4, RZ, RZ, UR4 ;  /* 0x00000004ff047e24 */ /* 0x001fca000f8e00ff */
[----:B------:R-:W-:-:S13]  /*0040*/  ISETP.NE.AND P0, PT, R4, RZ, PT ;  /* 0x000000ff0400720c */ /* 0x000fda0003f05270 */
[----:B-1----:R-:W-:Y:S05]  /*0050*/  @P0 BRA `(.L_x_0) ;  /* 0x00000000001c0947 */ /* 0x002fea0003800000 */
[----:B------:R-:W0:Y:S02]  /*0060*/  S2R R0, SR_TID.X ;  /* 0x0000000000007919 */ /* 0x000e240000002100 */
[----:B0-----:R-:W-:-:S13]  /*0070*/  ISETP.NE.AND P0, PT, R0, RZ, PT ;  /* 0x000000ff0000720c */ /* 0x001fda0003f05270 */
[----:B------:R-:W-:Y:S05]  /*0080*/  @P0 EXIT ;  /* 0x000000000000094d */ /* 0x000fea0003800000 */
[----:B------:R-:W0:Y:S08]  /*0090*/  LDC.64 R2, c[0x0][0x388] ;  /* 0x0000e200ff027b82 */ /* 0x000e300000000a00 */
[----:B------:R-:W0:Y:S02]  /*00a0*/  LDC.64 R4, c[0x0][0x398] ;  /* 0x0000e600ff047b82 */ /* 0x000e240000000a00 */
[----:B0-----:R-:W-:Y:S01]  /*00b0*/  STG.E.64 desc[UR6][R2.64], R4 ;  /* 0x0000000402007986 */ /* 0x001fe2000c101b06 */
[----:B------:R-:W-:Y:S05]  /*00c0*/  EXIT ;  /* 0x000000000000794d */ /* 0x000fea0003800000 */
.L_x_0:
[----:B------:R-:W0:Y:S01]  /*00d0*/  LDCU UR4, c[0x0][0x380] ;  /* 0x00007000ff0477ac */ /* 0x000e220008000800 */
[----:B------:R-:W-:Y:S01]  /*00e0*/  BSSY.RECONVERGENT B0, `(.L_x_1) ;  /* 0x00005b3000007945 */ /* 0x000fe20003800200 */
[----:B0-----:R-:W-:-:S09]  /*00f0*/  ULOP3.LUT UP0, URZ, UR4, 0x1f, URZ, 0xc0, !UPT ;  /* 0x0000001f04ff7892 */ /* 0x001fd2000f80c0ff */
[----:B------:R-:W-:Y:S05]  /*0100*/  BRA.U UP0, `(.L_x_2) ;  /* 0x0000002d003c7547 */ /* 0x000fea000b800000 */
[----:B------:R-:W-:-:S13]  /*0110*/  ISETP.GT.AND P0, PT, R4, 0x7ff, PT ;  /* 0x000007ff0400780c */ /* 0x000fda0003f04270 */
[----:B------:R-:W-:Y:S05]  /*0120*/  @P0 BRA `(.L_x_3) ;  /* 0x0000001400e80947 */ /* 0x000fea0003800000 */
[----:B------:R-:W0:Y:S01]  /*0130*/  S2R R3, SR_TID.X ;  /* 0x0000000000037919 */ /* 0x000e220000002100 */
[----:B------:R-:W-:Y:S01]  /*0140*/  BSSY.RECONVERGENT B1, `(.L_x_4) ;  /* 0x0000009000017945 */ /* 0x000fe20003800200 */
[----:B------:R-:W-:Y:S02]  /*0150*/  CS2R R6, SRZ ;  /* 0x0000000000067805 */ /* 0x000fe4000001ff00 */
[----:B0-----:R-:W-:Y:S01]  /*0160*/  ISETP.GE.AND P0, PT, R3, R4, PT ;  /* 0x000000040300720c */ /* 0x001fe20003f06270 */
[----:B------:R-:W-:-:S12]  /*0170*/  IMAD.MOV.U32 R5, RZ, RZ, R3 ;  /* 0x000000ffff057224 */ /* 0x000fd800078e0003 */
[----:B------:R-:W-:Y:S05]  /*0180*/  @P0 BRA `(.L_x_5) ;  /* 0x0000000000100947 */ /* 0x000fea0003800000 */
[----:B------:R-:W0:Y:S02]  /*0190*/  LDC.64 R6, c[0x0][0x380] ;  /* 0x0000e000ff067b82 */ /* 0x000e240000000a00 */
[----:B0-----:R-:W-:-:S06]  /*01a0*/  IMAD.WIDE.U32 R6, R3, 0x8, R6 ;  /* 0x0000000803067825 */ /* 0x001fcc00078e0006 */
[----:B------:R-:W5:Y:S01]  /*01b0*/  LDG.E.64.CONSTANT R6, desc[UR6][R6.64] ;  /* 0x0000000606067981 */ /* 0x000f62000c1e9b00 */
[----:B------:R-:W-:-:S07]  /*01c0*/  VIADD R5, R3, 0x100 ;  /* 0x0000010003057836 */ /* 0x000fce0000000000 */
.L_x_5:
[----:B------:R-:W-:Y:S05]  /*01d0*/  BSYNC.RECONVERGENT B1 ;  /* 0x0000000000017941 */ /* 0x000fea0003800200 */
.L_x_4:
[----:B------:R-:W-:Y:S01]  /*01e0*/  ISETP.GE.AND P0, PT, R5, R4, PT ;  /* 0x000000040500720c */ /* 0x000fe20003f06270 */
[----:B------:R-:W-:-:S12]  /*01f0*/  BSSY.RECONVERGENT B1, `(.L_x_6) ;  /* 0x00000b0000017945 */ /* 0x000fd80003800200 */
[----:B------:R-:W-:Y:S05]  /*0200*/  @P0 BRA `(.L_x_7) ;  /* 0x0000000800b80947 */ /* 0x000fea0003800000 */
[----:B------:R-:W-:Y:S01]  /*0210*/  LOP3.LUT R9, RZ, R5, RZ, 0x33, !PT ;  /* 0x00000005ff097212 */ /* 0x000fe200078e33ff */
[----:B------:R-:W-:Y:S04]  /*0220*/  BSSY.RECONVERGENT B2, `(.L_x_8) ;  /* 0x0000019000027945 */ /* 0x000fe80003800200 */
[----:B------:R-:W-:-:S05]  /*0230*/  IMAD.IADD R0, R9, 0x1, R4 ;  /* 0x0000000109007824 */ /* 0x000fca00078e0204 */
[C---:B------:R-:W-:Y:S02]  /*0240*/  LOP3.LUT R2, R0.reuse, 0x300, RZ, 0xc0, !PT ;  /* 0x0000030000027812 */ /* 0x040fe400078ec0ff */
[----:B------:R-:W-:Y:S02]  /*0250*/  ISETP.GE.U32.AND P0, PT, R0, 0x300, PT ;  /* 0x000003000000780c */ /* 0x000fe40003f06070 */
[----:B------:R-:W-:-:S13]  /*0260*/  ISETP.NE.AND P1, PT, R2, 0x300, PT ;  /* 0x000003000200780c */ /* 0x000fda0003f25270 */
[----:B------:R-:W-:Y:S05]  /*0270*/  @!P1 BRA `(.L_x_9) ;  /* 0x00000000004c9947 */ /* 0x000fea0003800000 */
[----:B------:R-:W0:Y:S01]  /*0280*/  LDC.64 R8, c[0x0][0x380] ;  /* 0x0000e000ff087b82 */ /* 0x000e220000000a00 */
[----:B------:R-:W-:-:S04]  /*0290*/  LEA.HI R0, R0, 0x1, RZ, 0x18 ;  /* 0x0000000100007811 */ /* 0x000fc800078fc0ff */
[----:B------:R-:W-:-:S05]  /*02a0*/  LOP3.LUT R0, R0, 0x3, RZ, 0xc0, !PT ;  /* 0x0000000300007812 */ /* 0x000fca00078ec0ff */
[----:B------:R-:W-:Y:S02]  /*02b0*/  IMAD.MOV R0, RZ, RZ, -R0 ;  /* 0x000000ffff007224 */ /* 0x000fe400078e0a00 */
[----:B0-----:R-:W-:-:S04]  /*02c0*/  IMAD.WIDE.U32 R8, R5, 0x8, R8 ;  /* 0x0000000805087825 */ /* 0x001fc800078e0008 */
[----:B------:R-:W-:Y:S02]  /*02d0*/  IMAD.MOV.U32 R2, RZ, RZ, R8 ;  /* 0x000000ffff027224 */ /* 0x000fe400078e0008 */
[----:B------:R-:W-:-:S07]  /*02e0*/  IMAD.MOV.U32 R11, RZ, RZ, R9 ;  /* 0x000000ffff0b7224 */ /* 0x000fce00078e0009 */
.L_x_10:
[----:B------:R-:W-:Y:S02]  /*02f0*/  IMAD.MOV.U32 R8, RZ, RZ, R2 ;  /* 0x000000ffff087224 */ /* 0x000fe400078e0002 */
[----:B------:R-:W-:-:S06]  /*0300*/  IMAD.MOV.U32 R9, RZ, RZ, R11 ;  /* 0x000000ffff097224 */ /* 0x000fcc00078e000b */
[----:B------:R-:W2:Y:S01]  /*0310*/  LDG.E.64.CONSTANT R8, desc[UR6][R8.64] ;  /* 0x0000000608087981 */ /* 0x000ea2000c1e9b00 */
[----:B------:R-:W-:Y:S01]  /*0320*/  VIADD R0, R0, 0x1 ;  /* 0x0000000100007836 */ /* 0x000fe20000000000 */
[----:B------:R-:W-:Y:S01]  /*0330*/  IADD3 R2, P3, PT, R2, 0x800, RZ ;  /* 0x0000080002027810 */ /* 0x000fe20007f7e0ff */
[----:B------:R-:W-:-:S03]  /*0340*/  VIADD R5, R5, 0x100 ;  /* 0x0000010005057836 */ /* 0x000fc60000000000 */
[----:B------:R-:W-:Y:S01]  /*0350*/  ISETP.NE.AND P2, PT, R0, RZ, PT ;  /* 0x000000ff0000720c */ /* 0x000fe20003f45270 */
[----:B------:R-:W-:Y:S01]  /*0360*/  IMAD.X R11, RZ, RZ, R11, P3 ;  /* 0x000000ffff0b7224 */ /* 0x000fe200018e060b */
[----:B--2--5:R-:W-:-:S06]  /*0370*/  DSETP.GEU.AND P1, PT, R6, R8, PT ;  /* 0x000000080600722a */ /* 0x024fcc0003f2e000 */
[----:B------:R-:W-:Y:S02]  /*0380*/  FSEL R6, R8, R6, !P1 ;  /* 0x0000000608067208 */ /* 0x000fe40004800000 */
[----:B------:R-:W-:-:S03]  /*0390*/  FSEL R7, R9, R7, !P1 ;  /* 0x0000000709077208 */ /* 0x000fc60004800000 */
[----:B------:R-:W-:Y:S05]  /*03a0*/  @P2 BRA `(.L_x_10) ;  /* 0xfffffffc00d02947 */ /* 0x000fea000383ffff */
.L_x_9:
[----:B------:R-:W-:Y:S05]  /*03b0*/  BSYNC.RECONVERGENT B2 ;  /* 0x0000000000027941 */ /* 0x000fea0003800200 */
.L_x_8:
[----:B------:R-:W-:Y:S05]  /*03c0*/  @!P0 BRA `(.L_x_7) ;  /* 0x0000000800488947 */ /* 0x000fea0003800000 */
[----:B------:R-:W-:Y:S01]  /*03d0*/  IMAD.IADD R0, R4, 0x1, -R5 ;  /* 0x0000000104007824 */ /* 0x000fe200078e0a05 */
[----:B------:R-:W-:Y:S01]  /*03e0*/  BSSY.RECONVERGENT B2, `(.L_x_11) ;  /* 0x0000051000027945 */ /* 0x000fe20003800200 */
[----:B------:R-:W-:-:S03]  /*03f0*/  PLOP3.LUT P0, PT, PT, PT, PT, 0x80, 0x8 ;  /* 0x000000000008781c */ /* 0x000fc60003f0f070 */
[----:B------:R-:W-:-:S13]  /*0400*/  ISETP.GT.AND P1, PT, R0, 0xc00, PT ;  /* 0x00000c000000780c */ /* 0x000fda0003f24270 */
[----:B------:R-:W-:Y:S05]  /*0410*/  @!P1 BRA `(.L_x_12) ;  /* 0x0000000400349947 */ /* 0x000fea0003800000 */
[----:B------:R-:W0:Y:S01]  /*0420*/  LDC.64 R8, c[0x0][0x380] ;  /* 0x0000e000ff087b82 */ /* 0x000e220000000a00 */
[----:B------:R-:W-:Y:S01]  /*0430*/  PLOP3.LUT P0, PT, PT, PT, PT, 0x8, 0x80 ;  /* 0x000000000080781c */ /* 0x000fe20003f0e170 */
[----:B------:R-:W-:-:S12]  /*0440*/  VIADD R0, R4, 0xfffff400 ;  /* 0xfffff40004007836 */ /* 0x000fd80000000000 */
.L_x_13:
[----:B0-----:R-:W-:-:S05]  /*0450*/  IMAD.WIDE R30, R5, 0x8, R8 ;  /* 0x00000008051e7825 */ /* 0x001fca00078e0208 */
[----:B------:R-:W2:Y:S04]  /*0460*/  LDG.E.64.CONSTANT R10, desc[UR6][R30.64] ;  /* 0x000000061e0a7981 */ /* 0x000ea8000c1e9b00 */
[----:B------:R-:W3:Y:S04]  /*0470*/  LDG.E.64.CONSTANT R12, desc[UR6][R30.64+0x800] ;  /* 0x000800061e0c7981 */ /* 0x000ee8000c1e9b00 */
[----:B------:R-:W4:Y:S01]  /*0480*/  LDG.E.64.CONSTANT R14, desc[UR6][R30.64+0x1000] ;  /* 0x001000061e0e7981 */ /* 0x000f22000c1e9b00 */
[----:B------:R-:W-:-:S03]  /*0490*/  VIADD R39, R5, 0x400 ;  /* 0x0000040005277836 */ /* 0x000fc60000000000 */
[----:B------:R-:W4:Y:S01]  /*04a0*/  LDG.E.64.CONSTANT R16, desc[UR6][R30.64+0x1800] ;  /* 0x001800061e107981 */ /* 0x000f22000c1e9b00 */
[----:B------:R-:W-:-:S05]  /*04b0*/  IMAD.WIDE R38, R39, 0x8, R8 ;  /* 0x0000000827267825 */ /* 0x000fca00078e0208 */
[----:B------:R-:W4:Y:S04]  /*04c0*/  LDG.E.64.CONSTANT R18, desc[UR6][R38.64] ;  /* 0x0000000626127981 */ /* 0x000f28000c1e9b00 */
[----:B------:R-:W4:Y:S04]  /*04d0*/  LDG.E.64.CONSTANT R20, desc[UR6][R38.64+0x800] ;  /* 0x0008000626147981 */ /* 0x000f28000c1e9b00 */
        /* <DEDUP_REMOVED lines=12> */
[----:B------:R-:W4:Y:S04]  /*05a0*/  LDG.E.64.CONSTANT R38, desc[UR6][R44.64+0x1000] ;  /* 0x001000062c267981 */ /* 0x000f28000c1e9b00 */
[----:B------:R-:W4:Y:S01]  /*05b0*/  LDG.E.64.CONSTANT R40, desc[UR6][R44.64+0x1800] ;  /* 0x001800062c287981 */ /* 0x000f22000c1e9b00 */
[----:B------:R-:W-:-:S05]  /*05c0*/  VIADD R5, R5, 0x1000 ;  /* 0x0000100005057836 */ /* 0x000fca0000000000 */
[----:B------:R-:W-:Y:S01]  /*05d0*/  ISETP.GE.AND P2, PT, R5, R0, PT ;  /* 0x000000000500720c */ /* 0x000fe20003f46270 */
[----:B--2--5:R-:W-:-:S06]  /*05e0*/  DSETP.GEU.AND P1, PT, R6, R10, PT ;  /* 0x0000000a0600722a */ /* 0x024fcc0003f2e000 */
[----:B------:R-:W-:Y:S02]  /*05f0*/  FSEL R6, R10, R6, !P1 ;  /* 0x000000060a067208 */ /* 0x000fe40004800000 */
[----:B------:R-:W-:-:S06]  /*0600*/  FSEL R7, R11, R7, !P1 ;  /* 0x000000070b077208 */ /* 0x000fcc0004800000 */
[----:B---3--:R-:W-:-:S06]  /*0610*/  DSETP.GEU.AND P1, PT, R6, R12, PT ;  /* 0x0000000c0600722a */ /* 0x008fcc0003f2e000 */
[----:B------:R-:W-:Y:S02]  /*0620*/  FSEL R6, R12, R6, !P1 ;  /* 0x000000060c067208 */ /* 0x000fe40004800000 */
[----:B------:R-:W-:-:S06]  /*0630*/  FSEL R7, R13, R7, !P1 ;  /* 0x000000070d077208 */ /* 0x000fcc0004800000 */
[----:B----4-:R-:W-:-:S06]  /*0640*/  DSETP.GEU.AND P1, PT, R6, R14, PT ;  /* 0x0000000e0600722a */ /* 0x010fcc0003f2e000 */
[----:B------:R-:W-:Y:S02]  /*0650*/  FSEL R6, R14, R6, !P1 ;  /* 0x000000060e067208 */ /* 0x000fe40004800000 */
[----:B------:R-:W-:-:S06]  /*0660*/  FSEL R7, R15, R7, !P1 ;  /* 0x000000070f077208 */ /* 0x000fcc0004800000 */
[----:B------:R-:W-:-:S06]  /*0670*/  DSETP.GEU.AND P1, PT, R6, R16, PT ;  /* 0x000000100600722a */ /* 0x000fcc0003f2e000 */
        /* <DEDUP_REMOVED lines=37> */
[----:B------:R-:W-:Y:S01]  /*08d0*/  FSEL R7, R41, R7, !P1 ;  /* 0x0000000729077208 */ /* 0x000fe20004800000 */
[----:B------:R-:W-:Y:S06]  /*08e0*/  @!P2 BRA `(.L_x_13) ;  /* 0xfffffff800d8a947 */ /* 0x000fec000383ffff */
.L_x_12:
[----:B------:R-:W-:Y:S05]  /*08f0*/  BSYNC.RECONVERGENT B2 ;  /* 0x0000000000027941 */ /* 0x000fea0003800200 */
.L_x_11:
[----:B------:R-:W-:Y:S01]  /*0900*/  IMAD.IADD R0, R4, 0x1, -R5 ;  /* 0x0000000104007824 */ /* 0x000fe200078e0a05 */
[----:B------:R-:W-:Y:S04]  /*0910*/  BSSY.RECONVERGENT B2, `(.L_x_14) ;  /* 0x0000029000027945 */ /* 0x000fe80003800200 */
[----:B------:R-:W-:-:S13]  /*0920*/  ISETP.GT.AND P1, PT, R0, 0x400, PT ;  /* 0x000004000000780c */ /* 0x000fda0003f24270 */
[----:B------:R-:W-:Y:S05]  /*0930*/  @!P1 BRA `(.L_x_15) ;  /* 0x0000000000989947 */ /* 0x000fea0003800000 */
[----:B------:R-:W0:Y:S02]  /*0940*/  LDC.64 R18, c[0x0][0x380] ;  /* 0x0000e000ff127b82 */ /* 0x000e240000000a00 */
        /* <DEDUP_REMOVED lines=11> */
[----:B------:R-:W-:Y:S01]  /*0a00*/  VIADD R5, R5, 0x800 ;  /* 0x0000080005057836 */ /* 0x000fe20000000000 */
        /* <DEDUP_REMOVED lines=20> */
[----:B------:R-:W-:Y:S02]  /*0b50*/  FSEL R7, R25, R7, !P0 ;  /* 0x0000000719077208 */ /* 0x000fe40004000000 */
[----:B------:R-:W-:-:S04]  /*0b60*/  PLOP3.LUT P0, PT, PT, PT, PT, 0x8, 0x80 ;  /* 0x000000000080781c */ /* 0x000fc80003f0e170 */
[----:B------:R-:W-:-:S06]  /*0b70*/  DSETP.GEU.AND P1, PT, R6, R26, PT ;  /* 0x0000001a0600722a */ /* 0x000fcc0003f2e000 */
[----:B------:R-:W-:Y:S02]  /*0b80*/  FSEL R6, R26, R6, !P1 ;  /* 0x000000061a067208 */ /* 0x000fe40004800000 */
[----:B------:R-:W-:-:S07]  /*0b90*/  FSEL R7, R27, R7, !P1 ;  /* 0x000000071b077208 */ /* 0x000fce0004800000 */
.L_x_15:
[----:B------:R-:W-:Y:S05]  /*0ba0*/  BSYNC.RECONVERGENT B2 ;  /* 0x0000000000027941 */ /* 0x000fea0003800200 */
.L_x_14:
[----:B------:R-:W-:-:S13]  /*0bb0*/  ISETP.LT.OR P0, PT, R5, R4, P0 ;  /* 0x000000040500720c */ /* 0x000fda0000701670 */
[----:B------:R-:W-:Y:S05]  /*0bc0*/  @!P0 BRA `(.L_x_7) ;  /* 0x0000000000488947 */ /* 0x000fea0003800000 */
[----:B------:R-:W0:Y:S02]  /*0bd0*/  LDC.64 R8, c[0x0][0x380] ;  /* 0x0000e000ff087b82 */ /* 0x000e240000000a00 */
[----:B0-----:R-:W-:-:S05]  /*0be0*/  IMAD.WIDE R8, R5, 0x8, R8 ;  /* 0x0000000805087825 */ /* 0x001fca00078e0208 */
[----:B------:R-:W2:Y:S04]  /*0bf0*/  LDG.E.64.CONSTANT R10, desc[UR6][R8.64] ;  /* 0x00000006080a7981 */ /* 0x000ea8000c1e9b00 */
[----:B------:R-:W3:Y:S04]  /*0c00*/  LDG.E.64.CONSTANT R12, desc[UR6][R8.64+0x800] ;  /* 0x00080006080c7981 */ /* 0x000ee8000c1e9b00 */
[----:B------:R-:W4:Y:S04]  /*0c10*/  LDG.E.64.CONSTANT R14, desc[UR6][R8.64+0x1000] ;  /* 0x00100006080e7981 */ /* 0x000f28000c1e9b00 */
[----:B------:R-:W4:Y:S01]  /*0c20*/  LDG.E.64.CONSTANT R16, desc[UR6][R8.64+0x1800] ;  /* 0x0018000608107981 */ /* 0x000f22000c1e9b00 */
        /* <DEDUP_REMOVED lines=11> */
[----:B------:R-:W-:-:S07]  /*0ce0*/  FSEL R7, R17, R7, !P0 ;  /* 0x0000000711077208 */ /* 0x000fce0004000000 */
.L_x_7:
[----:B------:R-:W-:Y:S05]  /*0cf0*/  BSYNC.RECONVERGENT B1 ;  /* 0x0000000000017941 */ /* 0x000fea0003800200 */
.L_x_6:
[----:B------:R-:W-:-:S13]  /*0d00*/  ISETP.GE.AND P0, PT, R4, 0x100, PT ;  /* 0x000001000400780c */ /* 0x000fda0003f06270 */
[----:B------:R-:W-:Y:S05]  /*0d10*/  @!P0 BRA `(.L_x_16) ;  /* 0x00000004003c8947 */ /* 0x000fea0003800000 */
[----:B------:R-:W0:Y:S01]  /*0d20*/  S2R R8, SR_LANEID ;  /* 0x0000000000087919 */ /* 0x000e220000000000 */
[----:B-----5:R-:W-:Y:S04]  /*0d30*/  SHFL.DOWN PT, R4, R6, 0x1, 0x1f ;  /* 0x08201f0006047f89 */ /* 0x020fe800000e0000 */
[----:B------:R-:W1:Y:S02]  /*0d40*/  SHFL.DOWN PT, R5, R7, 0x1, 0x1f ;  /* 0x08201f0007057f89 */ /* 0x000e6400000e0000 */
[----:B-1----:R-:W-:Y:S01]  /*0d50*/  DSETP.GEU.AND P1, PT, R6, R4, PT ;  /* 0x000000040600722a */ /* 0x002fe20003f2e000 */
[C---:B0-----:R-:W-:Y:S02]  /*0d60*/  ISETP.GT.AND P0, PT, R8.reuse, 0x1e, PT ;  /* 0x0000001e0800780c */ /* 0x041fe40003f04270 */
[----:B------:R-:W-:-:S03]  /*0d70*/  ISETP.NE.AND P2, PT, R8, RZ, PT ;  /* 0x000000ff0800720c */ /* 0x000fc60003f45270 */
[----:B------:R-:W-:Y:S02]  /*0d80*/  FSEL R9, R4, R6, !P1 ;  /* 0x0000000604097208 */ /* 0x000fe40004800000 */
[----:B------:R-:W-:Y:S02]  /*0d90*/  FSEL R5, R5, R7, !P1 ;  /* 0x0000000705057208 */ /* 0x000fe40004800000 */
[----:B------:R-:W-:Y:S02]  /*0da0*/  FSEL R6, R6, R9, P0 ;  /* 0x0000000906067208 */ /* 0x000fe40000000000 */
[----:B------:R-:W-:Y:S02]  /*0db0*/  FSEL R11, R7, R5, P0 ;  /* 0x00000005070b7208 */ /* 0x000fe40000000000 */
[----:B------:R-:W-:Y:S01]  /*0dc0*/  ISETP.GT.AND P0, PT, R8, 0x1d, PT ;  /* 0x0000001d0800780c */ /* 0x000fe20003f04270 */
[----:B------:R-:W-:Y:S01]  /*0dd0*/  SHFL.DOWN PT, R4, R6, 0x2, 0x1f ;  /* 0x08401f0006047f89 */ /* 0x000fe200000e0000 */
[----:B------:R-:W-:Y:S01]  /*0de0*/  @!P2 MOV R2, 0x400 ;  /* 0x000004000002a802 */ /* 0x000fe20000000f00 */
[----:B------:R-:W-:Y:S01]  /*0df0*/  IMAD.MOV.U32 R7, RZ, RZ, R11 ;  /* 0x000000ffff077224 */ /* 0x000fe200078e000b */
[----:B------:R-:W-:Y:S01]  /*0e00*/  @!P2 SHF.R.U32.HI R0, RZ, 0x2, R3 ;  /* 0x00000002ff00a819 */ /* 0x000fe20000011603 */
[----:B------:R-:W0:Y:S03]  /*0e10*/  SHFL.DOWN PT, R5, R11, 0x2, 0x1f ;  /* 0x08401f000b057f89 */ /* 0x000e2600000e0000 */
[----:B------:R-:W-:Y:S01]  /*0e20*/  @!P2 LOP3.LUT R0, R0, 0xf8, RZ, 0xc0, !PT ;  /* 0x000000f80000a812 */ /* 0x000fe200078ec0ff */
[----:B------:R-:W1:Y:S01]  /*0e30*/  @!P2 S2R R9, SR_CgaCtaId ;  /* 0x000000000009a919 */ /* 0x000e620000008800 */
[----:B0-----:R-:W-:-:S06]  /*0e40*/  DSETP.GEU.AND P1, PT, R6, R4, PT ;  /* 0x000000040600722a */ /* 0x001fcc0003f2e000 */
[----:B------:R-:W-:Y:S02]  /*0e50*/  @!P0 FSEL R6, R4, R6, !P1 ;  /* 0x0000000604068208 */ /* 0x000fe40004800000 */
[----:B------:R-:W-:Y:S02]  /*0e60*/  @!P0 FSEL R11, R5, R11, !P1 ;  /* 0x0000000b050b8208 */ /* 0x000fe40004800000 */
[----:B------:R-:W-:Y:S01]  /*0e70*/  ISETP.GT.AND P0, PT, R8, 0x1b, PT ;  /* 0x0000001b0800780c */ /* 0x000fe20003f04270 */
[----:B------:R-:W-:Y:S02]  /*0e80*/  SHFL.DOWN PT, R4, R6, 0x4, 0x1f ;  /* 0x08801f0006047f89 */ /* 0x000fe400000e0000 */
[----:B------:R-:W-:Y:S02]  /*0e90*/  IMAD.MOV.U32 R7, RZ, RZ, R11 ;  /* 0x000000ffff077224 */ /* 0x000fe400078e000b */
[----:B------:R-:W0:Y:S04]  /*0ea0*/  SHFL.DOWN PT, R5, R11, 0x4, 0x1f ;  /* 0x08801f000b057f89 */ /* 0x000e2800000e0000 */
        /* <DEDUP_REMOVED lines=14> */
[----:B0-----:R-:W-:Y:S01]  /*0f90*/  DSETP.GEU.AND P0, PT, R6, R4, PT ;  /* 0x000000040600722a */ /* 0x001fe20003f0e000 */
[----:B-1----:R-:W-:-:S05]  /*0fa0*/  @!P2 LEA R7, R9, R2, 0x18 ;  /* 0x000000020907a211 */ /* 0x002fca00078ec0ff */
[----:B------:R-:W-:Y:S01]  /*0fb0*/  FSEL R4, R4, R6, !P0 ;  /* 0x0000000604047208 */ /* 0x000fe20004000000 */
[----:B------:R-:W-:Y:S01]  /*0fc0*/  @!P2 IMAD.IADD R9, R0, 0x1, R7 ;  /* 0x000000010009a824 */ /* 0x000fe200078e0207 */
[----:B------:R-:W-:Y:S02]  /*0fd0*/  FSEL R5, R5, R11, !P0 ;  /* 0x0000000b05057208 */ /* 0x000fe40004000000 */
[----:B------:R-:W-:Y:S02]  /*0fe0*/  ISETP.NE.AND P0, PT, R3, RZ, PT ;  /* 0x000000ff0300720c */ /* 0x000fe40003f05270 */
[----:B------:R-:W-:Y:S01]  /*0ff0*/  FSEL R6, R6, R4, P1 ;  /* 0x0000000406067208 */ /* 0x000fe20000800000 */
[----:B------:R3:W-:Y:S01]  /*1000*/  @!P2 STS.64 [R9+0x8], R4 ;  /* 0x000008040900a388 */ /* 0x0007e20000000a00 */
[----:B------:R-:W-:Y:S01]  /*1010*/  FSEL R7, R11, R5, P1 ;  /* 0x000000050b077208 */ /* 0x000fe20000800000 */
[----:B------:R-:W-:Y:S08]  /*1020*/  BAR.SYNC.DEFER_BLOCKING 0x0 ;  /* 0x0000000000007b1d */ /* 0x000ff00000010000 */
[----:B------:R-:W-:Y:S05]  /*1030*/  @P0 BRA `(.L_x_17) ;  /* 0x0000004800f40947 */ /* 0x000fea0003800000 */
[----:B------:R-:W0:Y:S01]  /*1040*/  S2UR UR5, SR_CgaCtaId ;  /* 0x00000000000579c3 */ /* 0x000e220000008800 */
[----:B------:R-:W-:Y:S02]  /*1050*/  UMOV UR4, 0x400 ;  /* 0x0000040000047882 */ /* 0x000fe40000000000 */
[----:B0-----:R-:W-:-:S09]  /*1060*/  ULEA UR4, UR5, UR4, 0x18 ;  /* 0x0000000405047291 */ /* 0x001fd2000f8ec0ff */
[----:B---3--:R-:W0:Y:S04]  /*1070*/  LDS.128 R8, [UR4+0x10] ;  /* 0x00001004ff087984 */ /* 0x008e280008000c00 */
[----:B------:R-:W1:Y:S01]  /*1080*/  LDS.128 R12, [UR4+0x20] ;  /* 0x00002004ff0c7984 */ /* 0x000e620008000c00 */
[----:B0-----:R-:W-:-:S06]  /*1090*/  DSETP.GEU.AND P1, PT, R6, R8, PT ;  /* 0x000000080600722a */ /* 0x001fcc0003f2e000 */
[----:B------:R-:W-:Y:S02]  /*10a0*/  FSEL R2, R8, R6, !P1 ;  /* 0x0000000608027208 */ /* 0x000fe40004800000 */
[----:B------:R-:W-:Y:S02]  /*10b0*/  FSEL R3, R9, R7, !P1 ;  /* 0x0000000709037208 */ /* 0x000fe40004800000 */
[----:B------:R-:W0:Y:S04]  /*10c0*/  LDS.128 R4, [UR4+0x30] ;  /* 0x00003004ff047984 */ /* 0x000e280008000c00 */
[----:B------:R-:W-:-:S06]  /*10d0*/  DSETP.GEU.AND P1, PT, R2, R10, PT ;  /* 0x0000000a0200722a */ /* 0x000fcc0003f2e000 */
[----:B------:R-:W-:Y:S02]  /*10e0*/  FSEL R2, R10, R2, !P1 ;  /* 0x000000020a027208 */ /* 0x000fe40004800000 */
[----:B------:R-:W-:-:S06]  /*10f0*/  FSEL R3, R11, R3, !P1 ;  /* 0x000000030b037208 */ /* 0x000fcc0004800000 */
[----:B-1----:R-:W-:-:S06]  /*1100*/  DSETP.GEU.AND P1, PT, R2, R12, PT ;  /* 0x0000000c0200722a */ /* 0x002fcc0003f2e000 */
[----:B------:R-:W-:Y:S02]  /*1110*/  FSEL R8, R12, R2, !P1 ;  /* 0x000000020c087208 */ /* 0x000fe40004800000 */
[----:B------:R-:W-:Y:S02]  /*1120*/  FSEL R9, R13, R3, !P1 ;  /* 0x000000030d097208 */ /* 0x000fe40004800000 */
[----:B------:R-:W1:Y:S04]  /*1130*/  LDS.64 R2, [UR4+0x40] ;  /* 0x00004004ff027984 */ /* 0x000e680008000a00 */
[----:B------:R-:W-:-:S06]  /*1140*/  DSETP.GEU.AND P1, PT, R8, R14, PT ;  /* 0x0000000e0800722a */ /* 0x000fcc0003f2e000 */
[----:B------:R-:W-:Y:S02]  /*1150*/  FSEL R8, R14, R8, !P1 ;  /* 0x000000080e087208 */ /* 0x000fe40004800000 */
[----:B------:R-:W-:-:S06]  /*1160*/  FSEL R9, R15, R9, !P1 ;  /* 0x000000090f097208 */ /* 0x000fcc0004800000 */
[----:B0-----:R-:W-:-:S06]  /*1170*/  DSETP.GEU.AND P1, PT, R8, R4, PT ;  /* 0x000000040800722a */ /* 0x001fcc0003f2e000 */
[----:B------:R-:W-:Y:S02]  /*1180*/  FSEL R4, R4, R8, !P1 ;  /* 0x0000000804047208 */ /* 0x000fe40004800000 */
[----:B------:R-:W-:-:S06]  /*1190*/  FSEL R5, R5, R9, !P1 ;  /* 0x0000000905057208 */ /* 0x000fcc0004800000 */
[----:B------:R-:W-:-:S06]  /*11a0*/  DSETP.GEU.AND P1, PT, R4, R6, PT ;  /* 0x000000060400722a */ /* 0x000fcc0003f2e000 */
[----:B------:R-:W-:Y:S02]  /*11b0*/  FSEL R4, R6, R4, !P1 ;  /* 0x0000000406047208 */ /* 0x000fe40004800000 */
[----:B------:R-:W-:-:S06]  /*11c0*/  FSEL R5, R7, R5, !P1 ;  /* 0x0000000507057208 */ /* 0x000fcc0004800000 */
[----:B-1----:R-:W-:-:S06]  /*11d0*/  DSETP.GEU.AND P1, PT, R4, R2, PT ;  /* 0x000000020400722a */ /* 0x002fcc0003f2e000 */
[----:B------:R-:W-:Y:S02]  /*11e0*/  FSEL R6, R2, R4, !P1 ;  /* 0x0000000402067208 */ /* 0x000fe40004800000 */
[----:B------:R-:W-:Y:S01]  /*11f0*/  FSEL R7, R3, R5, !P1 ;  /* 0x0000000503077208 */ /* 0x000fe20004800000 */
[----:B------:R-:W-:Y:S06]  /*1200*/  BRA `(.L_x_17) ;  /* 0x0000004800807947 */ /* 0x000fec0003800000 */
.L_x_16:
[----:B------:R-:W-:Y:S01]  /*1210*/  LOP3.LUT R0, R3, 0x3e0, RZ, 0xc0, !PT ;  /* 0x000003e003007812 */ /* 0x000fe200078ec0ff */
[----:B------:R-:W0:Y:S03]  /*1220*/  S2R R10, SR_LANEID ;  /* 0x00000000000a7919 */ /* 0x000e260000000000 */
[----:B------:R-:W-:Y:S01]  /*1230*/  LOP3.LUT R9, RZ, R0, RZ, 0x33, !PT ;  /* 0x00000000ff097212 */ /* 0x000fe200078e33ff */
[----:B------:R-:W-:-:S04]  /*1240*/  VIADD R5, R0, 0x20 ;  /* 0x0000002000057836 */ /* 0x000fc80000000000 */
[----:B------:R-:W-:Y:S01]  /*1250*/  IMAD.IADD R9, R9, 0x1, R4 ;  /* 0x0000000109097824 */ /* 0x000fe200078e0204 */
[----:B------:R-:W-:-:S04]  /*1260*/  ISETP.GT.AND P0, PT, R5, R4, PT ;  /* 0x000000040500720c */ /* 0x000fc80003f04270 */
[----:B------:R-:W-:-:S05]  /*1270*/  SEL R5, R9, 0x1f, P0 ;  /* 0x0000001f09057807 */ /* 0x000fca0000000000 */
[----:B-----5:R-:W-:Y:S04]  /*1280*/  SHFL.DOWN PT, R8, R6, 0x1, R5 ;  /* 0x0820000006087989 */ /* 0x020fe800000e0005 */
[----:B------:R-:W1:Y:S01]  /*1290*/  SHFL.DOWN PT, R9, R7, 0x1, R5 ;  /* 0x0820000007097989 */ /* 0x000e6200000e0005 */
[C---:B0-----:R-:W-:Y:S01]  /*12a0*/  ISETP.GE.AND P0, PT, R10.reuse, R5, PT ;  /* 0x000000050a00720c */ /* 0x041fe20003f06270 */
[----:B------:R-:W-:Y:S01]  /*12b0*/  VIADD R0, R10, 0x2 ;  /* 0x000000020a007836 */ /* 0x000fe20000000000 */
[----:B-1----:R-:W-:-:S06]  /*12c0*/  DSETP.GEU.AND P1, PT, R6, R8, PT ;  /* 0x000000080600722a */ /* 0x002fcc0003f2e000 */
[-C--:B------:R-:W-:Y:S02]  /*12d0*/  FSEL R11, R8, R6.reuse, !P1 ;  /* 0x00000006080b7208 */ /* 0x080fe40004800000 */
[-C--:B------:R-:W-:Y:S02]  /*12e0*/  FSEL R9, R9, R7.reuse, !P1 ;  /* 0x0000000709097208 */ /* 0x080fe40004800000 */
[----:B------:R-:W-:Y:S02]  /*12f0*/  FSEL R2, R11, R6, !P0 ;  /* 0x000000060b027208 */ /* 0x000fe40004000000 */
[----:B------:R-:W-:Y:S02]  /*1300*/  FSEL R11, R9, R7, !P0 ;  /* 0x00000007090b7208 */ /* 0x000fe40004000000 */
[----:B------:R-:W-:Y:S01]  /*1310*/  ISETP.GT.AND P0, PT, R0, R5, PT ;  /* 0x000000050000720c */ /* 0x000fe20003f04270 */
[----:B------:R-:W-:Y:S01]  /*1320*/  SHFL.DOWN PT, R8, R2, 0x2, R5 ;  /* 0x0840000002087989 */ /* 0x000fe200000e0005 */
[----:B------:R-:W-:-:S02]  /*1330*/  IMAD.MOV.U32 R6, RZ, RZ, R2 ;  /* 0x000000ffff067224 */ /* 0x000fc400078e0002 */
[----:B------:R-:W-:Y:S01]  /*1340*/  IMAD.MOV.U32 R7, RZ, RZ, R11 ;  /* 0x000000ffff077224 */ /* 0x000fe200078e000b */
[----:B------:R-:W0:Y:S01]  /*1350*/  SHFL.DOWN PT, R9, R11, 0x2, R5 ;  /* 0x084000000b097989 */ /* 0x000e2200000e0005 */
[----:B------:R-:W-:-:S04]  /*1360*/  VIADD R0, R10, 0x4 ;  /* 0x000000040a007836 */ /* 0x000fc80000000000 */
[----:B0-----:R-:W-:-:S06]  /*1370*/  DSETP.GEU.AND P1, PT, R6, R8, PT ;  /* 0x000000080600722a */ /* 0x001fcc0003f2e000 */
[----:B------:R-:W-:Y:S02]  /*1380*/  @!P0 FSEL R2, R8, R2, !P1 ;  /* 0x0000000208028208 */ /* 0x000fe40004800000 */
[----:B------:R-:W-:Y:S02]  /*1390*/  @!P0 FSEL R11, R9, R11, !P1 ;  /* 0x0000000b090b8208 */ /* 0x000fe40004800000 */
[----:B------:R-:W-:Y:S01]  /*13a0*/  ISETP.GT.AND P0, PT, R0, R5, PT ;  /* 0x000000050000720c */ /* 0x000fe20003f04270 */
[----:B------:R-:W-:Y:S01]  /*13b0*/  SHFL.DOWN PT, R6, R2, 0x4, R5 ;  /* 0x0880000002067989 */ /* 0x000fe200000e0005 */
[----:B------:R-:W-:Y:S02]  /*13c0*/  IMAD.MOV.U32 R8, RZ, RZ, R2 ;  /* 0x000000ffff087224 */ /* 0x000fe400078e0002 */
        /* <DEDUP_REMOVED lines=8> */
[----:B------:R-:W-:Y:S01]  /*1450*/  IMAD.MOV.U32 R8, RZ, RZ, R2 ;  /* 0x000000ffff087224 */ /* 0x000fe200078e0002 */
[C---:B------:R-:W-:Y:S01]  /*1460*/  ISETP.NE.AND P0, PT, R10.reuse, RZ, PT ;  /* 0x000000ff0a00720c */ /* 0x040fe20003f05270 */
[----:B------:R-:W-:Y:S01]  /*1470*/  IMAD.MOV.U32 R9, RZ, RZ, R11 ;  /* 0x000000ffff097224 */ /* 0x000fe200078e000b */
[----:B------:R-:W0:Y:S01]  /*1480*/  SHFL.DOWN PT, R7, R11, 0x8, R5 ;  /* 0x090000000b077989 */ /* 0x000e2200000e0005 */
[----:B------:R-:W-:-:S10]  /*1490*/  VIADD R0, R10, 0x10 ;  /* 0x000000100a007836 */ /* 0x000fd40000000000 */
[----:B------:R-:W1:Y:S01]  /*14a0*/  @!P0 S2R R13, SR_CgaCtaId ;  /* 0x00000000000d8919 */ /* 0x000e620000008800 */
[----:B0-----:R-:W-:-:S06]  /*14b0*/  DSETP.GEU.AND P2, PT, R8, R6, PT ;  /* 0x000000060800722a */ /* 0x001fcc0003f4e000 */
[----:B------:R-:W-:Y:S02]  /*14c0*/  @!P1 FSEL R2, R6, R2, !P2 ;  /* 0x0000000206029208 */ /* 0x000fe40005000000 */
[----:B------:R-:W-:Y:S02]  /*14d0*/  @!P1 FSEL R11, R7, R11, !P2 ;  /* 0x0000000b070b9208 */ /* 0x000fe40005000000 */
[----:B------:R-:W-:Y:S01]  /*14e0*/  ISETP.GT.AND P1, PT, R0, R5, PT ;  /* 0x000000050000720c */ /* 0x000fe20003f24270 */
[----:B------:R-:W-:Y:S01]  /*14f0*/  SHFL.DOWN PT, R6, R2, 0x10, R5 ;  /* 0x0a00000002067989 */ /* 0x000fe200000e0005 */
[----:B------:R-:W-:Y:S01]  /*1500*/  IMAD.MOV.U32 R8, RZ, RZ, R2 ;  /* 0x000000ffff087224 */ /* 0x000fe200078e0002 */
[----:B------:R-:W-:Y:S01]  /*1510*/  @!P0 SHF.R.U32.HI R0, RZ, 0x2, R3 ;  /* 0x00000002ff008819 */ /* 0x000fe20000011603 */
[----:B------:R-:W-:Y:S01]  /*1520*/  IMAD.MOV.U32 R9, RZ, RZ, R11 ;  /* 0x000000ffff097224 */ /* 0x000fe200078e000b */
[----:B------:R-:W0:Y:S02]  /*1530*/  SHFL.DOWN PT, R7, R11, 0x10, R5 ;  /* 0x0a0000000b077989 */ /* 0x000e2400000e0005 */
[----:B------:R-:W-:-:S03]  /*1540*/  @!P0 LOP3.LUT R0, R0, 0xf8, RZ, 0xc0, !PT ;  /* 0x000000f800008812 */ /* 0x000fc600078ec0ff */
[----:B0-----:R-:W-:Y:S01]  /*1550*/  DSETP.GEU.AND P2, PT, R8, R6, PT ;  /* 0x000000060800722a */ /* 0x001fe20003f4e000 */
[----:B------:R-:W-:-:S04]  /*1560*/  @!P0 MOV R8, 0x400 ;  /* 0x0000040000088802 */ /* 0x000fc80000000f00 */
[----:B-1----:R-:W-:Y:S02]  /*1570*/  @!P0 LEA R13, R13, R8, 0x18 ;  /* 0x000000080d0d8211 */ /* 0x002fe400078ec0ff */
[----:B------:R-:W-:Y:S02]  /*1580*/  @!P1 FSEL R2, R6, R2, !P2 ;  /* 0x0000000206029208 */ /* 0x000fe40005000000 */
[----:B------:R-:W-:Y:S01]  /*1590*/  @!P1 FSEL R11, R7, R11, !P2 ;  /* 0x0000000b070b9208 */ /* 0x000fe20005000000 */
[----:B------:R-:W-:Y:S02]  /*15a0*/  @!P0 IMAD.IADD R13, R0, 0x1, R13 ;  /* 0x00000001000d8824 */ /* 0x000fe400078e020d */
[----:B------:R-:W-:Y:S02]  /*15b0*/  IMAD.MOV.U32 R6, RZ, RZ, R2 ;  /* 0x000000ffff067224 */ /* 0x000fe400078e0002 */
[----:B------:R-:W-:-:S05]  /*15c0*/  IMAD.MOV.U32 R7, RZ, RZ, R11 ;  /* 0x000000ffff077224 */ /* 0x000fca00078e000b */
[----:B------:R3:W-:Y:S01]  /*15d0*/  @!P0 STS.64 [R13+0x8], R6 ;  /* 0x000008060d008388 */ /* 0x0007e20000000a00 */
[----:B------:R-:W-:Y:S01]  /*15e0*/  BAR.SYNC.DEFER_BLOCKING 0x0 ;  /* 0x0000000000007b1d */ /* 0x000fe20000010000 */
[----:B------:R-:W-:-:S13]  /*15f0*/  ISETP.NE.AND P0, PT, R3, RZ, PT ;  /* 0x000000ff0300720c */ /* 0x000fda0003f05270 */
[----:B---3--:R-:W-:Y:S05]  /*1600*/  @P0 BRA `(.L_x_17) ;  /* 0x0000004400800947 */ /* 0x008fea0003800000 */
[----:B------:R-:W0:Y:S01]  /*1610*/  S2UR UR5, SR_CgaCtaId ;  /* 0x00000000000579c3 */ /* 0x000e220000008800 */
[----:B------:R-:W-:Y:S01]  /*1620*/  UMOV UR4, 0x400 ;  /* 0x0000040000047882 */ /* 0x000fe20000000000 */
[----:B------:R-:W-:Y:S01]  /*1630*/  ISETP.GT.AND P2, PT, R4, 0x20, PT ;  /* 0x000000200400780c */ /* 0x000fe20003f44270 */
[----:B0-----:R-:W-:-:S09]  /*1640*/  ULEA UR4, UR5, UR4, 0x18 ;  /* 0x0000000405047291 */ /* 0x001fd2000f8ec0ff */
[----:B------:R-:W0:Y:S04]  /*1650*/  LDS.128 R16, [UR4+0x10] ;  /* 0x00001004ff107984 */ /* 0x000e280008000c00 */
[----:B------:R-:W1:Y:S04]  /*1660*/  LDS.128 R12, [UR4+0x20] ;  /* 0x00002004ff0c7984 */ /* 0x000e680008000c00 */
[----:B------:R-:W2:Y:S01]  /*1670*/  LDS.128 R8, [UR4+0x30] ;  /* 0x00003004ff087984 */ /* 0x000ea20008000c00 */
[----:B0-----:R-:W-:-:S06]  /*1680*/  DSETP.GEU.AND P1, PT, R6, R16, PT ;  /* 0x000000100600722a */ /* 0x001fcc0003f2e000 */
[-C--:B------:R-:W-:Y:S02]  /*1690*/  FSEL R3, R16, R6.reuse, !P1 ;  /* 0x0000000610037208 */ /* 0x080fe40004800000 */
[-C--:B------:R-:W-:Y:S02]  /*16a0*/  FSEL R17, R17, R7.reuse, !P1 ;  /* 0x0000000711117208 */ /* 0x080fe40004800000 */
[----:B------:R-:W-:Y:S02]  /*16b0*/  FSEL R6, R3, R6, P2 ;  /* 0x0000000603067208 */ /* 0x000fe40001000000 */
[----:B------:R-:W-:Y:S02]  /*16c0*/  FSEL R7, R17, R7, P2 ;  /* 0x0000000711077208 */ /* 0x000fe40001000000 */
[C---:B------:R-:W-:Y:S01]  /*16d0*/  ISETP.GT.AND P1, PT, R4.reuse, 0x40, PT ;  /* 0x000000400400780c */ /* 0x040fe20003f24270 */
[----:B------:R-:W-:Y:S01]  /*16e0*/  IMAD.MOV.U32 R2, RZ, RZ, R6 ;  /* 0x000000ffff027224 */ /* 0x000fe200078e0006 */
[----:B------:R-:W-:Y:S01]  /*16f0*/  ISETP.GT.AND P2, PT, R4, 0x60, PT ;  /* 0x000000600400780c */ /* 0x000fe20003f44270 */
[----:B------:R-:W-:-:S06]  /*1700*/  IMAD.MOV.U32 R3, RZ, RZ, R7 ;  /* 0x000000ffff037224 */ /* 0x000fcc00078e0007 */
[----:B------:R-:W-:-:S06]  /*1710*/  DSETP.GEU.AND P3, PT, R2, R18, PT ;  /* 0x000000120200722a */ /* 0x000fcc0003f6e000 */
[----:B------:R-:W-:Y:S02]  /*1720*/  @P1 FSEL R6, R18, R6, !P3 ;  /* 0x0000000612061208 */ /* 0x000fe40005800000 */
[----:B------:R-:W-:Y:S02]  /*1730*/  @P1 FSEL R7, R19, R7, !P3 ;  /* 0x0000000713071208 */ /* 0x000fe40005800000 */
[----:B------:R-:W-:Y:S01]  /*1740*/  ISETP.GT.AND P1, PT, R4, 0x80, PT ;  /* 0x000000800400780c */ /* 0x000fe20003f24270 */
[----:B------:R-:W-:Y:S02]  /*1750*/  IMAD.MOV.U32 R2, RZ, RZ, R6 ;  /* 0x000000ffff027224 */ /* 0x000fe400078e0006 */
[----:B------:R-:W-:-:S06]  /*1760*/  IMAD.MOV.U32 R3, RZ, RZ, R7 ;  /* 0x000000ffff037224 */ /* 0x000fcc00078e0007 */
[----:B-1----:R-:W-:Y:S01]  /*1770*/  DSETP.GEU.AND P3, PT, R2, R12, PT ;  /* 0x0000000c0200722a */ /* 0x002fe20003f6e000 */
[----:B------:R-:W0:Y:S05]  /*1780*/  LDS.64 R2, [UR4+0x40] ;  /* 0x00004004ff027984 */ /* 0x000e2a0008000a00 */
[----:B------:R-:W-:Y:S02]  /*1790*/  @P2 FSEL R6, R12, R6, !P3 ;  /* 0x000000060c062208 */ /* 0x000fe40005800000 */
[----:B------:R-:W-:Y:S02]  /*17a0*/  @P2 FSEL R7, R13, R7, !P3 ;  /* 0x000000070d072208 */ /* 0x000fe40005800000 */
[----:B------:R-:W-:-:S04]  /*17b0*/  ISETP.GT.AND P2, PT, R4, 0xa0, PT ;  /* 0x000000a00400780c */ /* 0x000fc80003f44270 */
[----:B------:R-:W-:-:S06]  /*17c0*/  DSETP.GEU.AND P3, PT, R6, R14, PT ;  /* 0x0000000e0600722a */ /* 0x000fcc0003f6e000 */
[----:B------:R-:W-:Y:S02]  /*17d0*/  @P1 FSEL R6, R14, R6, !P3 ;  /* 0x000000060e061208 */ /* 0x000fe40005800000 */
[----:B------:R-:W-:Y:S02]  /*17e0*/  @P1 FSEL R7, R15, R7, !P3 ;  /* 0x000000070f071208 */ /* 0x000fe40005800000 */
[----:B------:R-:W-:-:S04]  /*17f0*/  ISETP.GT.AND P1, PT, R4, 0xc0, PT ;  /* 0x000000c00400780c */ /* 0x000fc80003f24270 */
[----:B--2---:R-:W-:-:S06]  /*1800*/  DSETP.GEU.AND P3, PT, R6, R8, PT ;  /* 0x000000080600722a */ /* 0x004fcc0003f6e000 */
[----:B------:R-:W-:Y:S02]  /*1810*/  @P2 FSEL R6, R8, R6, !P3 ;  /* 0x0000000608062208 */ /* 0x000fe40005800000 */
[----:B------:R-:W-:Y:S02]  /*1820*/  @P2 FSEL R7, R9, R7, !P3 ;  /* 0x0000000709072208 */ /* 0x000fe40005800000 */
[----:B------:R-:W-:-:S04]  /*1830*/  ISETP.GT.AND P2, PT, R4, 0xe0, PT ;  /* 0x000000e00400780c */ /* 0x000fc80003f44270 */
[----:B------:R-:W-:-:S06]  /*1840*/  DSETP.GEU.AND P3, PT, R6, R10, PT ;  /* 0x0000000a0600722a */ /* 0x000fcc0003f6e000 */
[----:B------:R-:W-:Y:S02]  /*1850*/  @P1 FSEL R6, R10, R6, !P3 ;  /* 0x000000060a061208 */ /* 0x000fe40005800000 */
[----:B------:R-:W-:-:S03]  /*1860*/  @P1 FSEL R7, R11, R7, !P3 ;  /* 0x000000070b071208 */ /* 0x000fc60005800000 */
[----:B------:R-:W-:Y:S02]  /*1870*/  IMAD.MOV.U32 R4, RZ, RZ, R6 ;  /* 0x000000ffff047224 */ /* 0x000fe400078e0006 */
[----:B------:R-:W-:-:S06]  /*1880*/  IMAD.MOV.U32 R5, RZ, RZ, R7 ;  /* 0x000000ffff057224 */ /* 0x000fcc00078e0007 */
[----:B0-----:R-:W-:-:S06]  /*1890*/  DSETP.GEU.AND P1, PT, R4, R2, PT ;  /* 0x000000020400722a */ /* 0x001fcc0003f2e000 */
[----:B------:R-:W-:Y:S02]  /*18a0*/  @P2 FSEL R6, R2, R6, !P1 ;  /* 0x0000000602062208 */ /* 0x000fe40004800000 */
[----:B------:R-:W-:Y:S01]  /*18b0*/  @P2 FSEL R7, R3, R7, !P1 ;  /* 0x0000000703072208 */ /* 0x000fe20004800000 */
[----:B------:R-:W-:Y:S06]  /*18c0*/  BRA `(.L_x_17) ;  /* 0x0000004000d07947 */ /* 0x000fec0003800000 */
.L_x_3:
[----:B------:R-:W0:Y:S01]  /*18d0*/  S2R R0, SR_TID.X ;  /* 0x0000000000007919 */ /* 0x000e220000002100 */
[----:B------:R-:W1:Y:S02]  /*18e0*/  LDCU.64 UR4, c[0x0][0x380] ;  /* 0x00007000ff0477ac */ /* 0x000e640008000a00 */
[----:B-1----:R-:W-:Y:S02]  /*18f0*/  IMAD.U32 R2, RZ, RZ, UR4 ;  /* 0x00000004ff027e24 */ /* 0x002fe4000f8e00ff */
[----:B------:R-:W-:Y:S02]  /*1900*/  IMAD.U32 R3, RZ, RZ, UR5 ;  /* 0x00000005ff037e24 */ /* 0x000fe4000f8e00ff */
[----:B0-----:R-:W-:-:S04]  /*1910*/  IMAD.SHL.U32 R5, R0, 0x4, RZ ;  /* 0x0000000400057824 */ /* 0x001fc800078e00ff */
[----:B------:R-:W-:-:S05]  /*1920*/  IMAD.WIDE.U32 R6, R5, 0x8, R2 ;  /* 0x0000000805067825 */ /* 0x000fca00078e0002 */
[----:B------:R-:W2:Y:S04]  /*1930*/  LDG.E.128.CONSTANT R20, desc[UR6][R6.64] ;  /* 0x0000000606147981 */ /* 0x000ea8000c1e9d00 */
[----:B------:R-:W3:Y:S04]  /*1940*/  LDG.E.128.CONSTANT R12, desc[UR6][R6.64+0x10] ;  /* 0x00001006060c7981 */ /* 0x000ee8000c1e9d00 */
[----:B------:R-:W4:Y:S04]  /*1950*/  LDG.E.128.CONSTANT R8, desc[UR6][R6.64+0x2000] ;  /* 0x0020000606087981 */ /* 0x000f28000c1e9d00 */
[----:B------:R0:W5:Y:S01]  /*1960*/  LDG.E.128.CONSTANT R16, desc[UR6][R6.64+0x2010] ;  /* 0x0020100606107981 */ /* 0x000162000c1e9d00 */
[----:B------:R-:W-:Y:S01]  /*1970*/  ISETP.GE.U32.AND P1, PT, R4, 0x1000, PT ;  /* 0x000010000400780c */ /* 0x000fe20003f26070 */
[----:B------:R-:W-:Y:S01]  /*1980*/  UMOV UR4, 0x800 ;  /* 0x0000080000047882 */ /* 0x000fe20000000000 */
[----:B--2---:R-:W-:-:S06]  /*1990*/  DSETP.GEU.AND P0, PT, R20, R22, PT ;  /* 0x000000161400722a */ /* 0x004fcc0003f0e000 */
[----:B------:R-:W-:Y:S02]  /*19a0*/  FSEL R20, R22, R20, !P0 ;  /* 0x0000001416147208 */ /* 0x000fe40004000000 */
[----:B------:R-:W-:-:S06]  /*19b0*/  FSEL R21, R23, R21, !P0 ;  /* 0x0000001517157208 */ /* 0x000fcc0004000000 */
[----:B---3--:R-:W-:-:S06]  /*19c0*/  DSETP.GEU.AND P0, PT, R20, R12, PT ;  /* 0x0000000c1400722a */ /* 0x008fcc0003f0e000 */
[----:B------:R-:W-:Y:S02]  /*19d0*/  FSEL R12, R12, R20, !P0 ;  /* 0x000000140c0c7208 */ /* 0x000fe40004000000 */
[----:B------:R-:W-:-:S06]  /*19e0*/  FSEL R13, R13, R21, !P0 ;  /* 0x000000150d0d7208 */ /* 0x000fcc0004000000 */
[----:B------:R-:W-:-:S06]  /*19f0*/  DSETP.GEU.AND P0, PT, R12, R14, PT ;  /* 0x0000000e0c00722a */ /* 0x000fcc0003f0e000 */
[----:B------:R-:W-:Y:S02]  /*1a00*/  FSEL R12, R14, R12, !P0 ;  /* 0x0000000c0e0c7208 */ /* 0x000fe40004000000 */
[----:B------:R-:W-:-:S06]  /*1a10*/  FSEL R13, R15, R13, !P0 ;  /* 0x0000000d0f0d7208 */ /* 0x000fcc0004000000 */
[----:B----4-:R-:W-:-:S06]  /*1a20*/  DSETP.GEU.AND P0, PT, R12, R8, PT ;  /* 0x000000080c00722a */ /* 0x010fcc0003f0e000 */
[----:B0-----:R-:W-:Y:S02]  /*1a30*/  FSEL R6, R8, R12, !P0 ;  /* 0x0000000c08067208 */ /* 0x001fe40004000000 */
[----:B------:R-:W-:-:S06]  /*1a40*/  FSEL R7, R9, R13, !P0 ;  /* 0x0000000d09077208 */ /* 0x000fcc0004000000 */
[----:B------:R-:W-:-:S06]  /*1a50*/  DSETP.GEU.AND P0, PT, R6, R10, PT ;  /* 0x0000000a0600722a */ /* 0x000fcc0003f0e000 */
[----:B------:R-:W-:Y:S02]  /*1a60*/  FSEL R6, R10, R6, !P0 ;  /* 0x000000060a067208 */ /* 0x000fe40004000000 */
[----:B------:R-:W-:-:S06]  /*1a70*/  FSEL R7, R11, R7, !P0 ;  /* 0x000000070b077208 */ /* 0x000fcc0004000000 */
[----:B-----5:R-:W-:-:S06]  /*1a80*/  DSETP.GEU.AND P0, PT, R6, R16, PT ;  /* 0x000000100600722a */ /* 0x020fcc0003f0e000 */
[----:B------:R-:W-:Y:S02]  /*1a90*/  FSEL R6, R16, R6, !P0 ;  /* 0x0000000610067208 */ /* 0x000fe40004000000 */
[----:B------:R-:W-:-:S06]  /*1aa0*/  FSEL R7, R17, R7, !P0 ;  /* 0x0000000711077208 */ /* 0x000fcc0004000000 */
[----:B------:R-:W-:-:S06]  /*1ab0*/  DSETP.GEU.AND P0, PT, R6, R18, PT ;  /* 0x000000120600722a */ /* 0x000fcc0003f0e000 */
[----:B------:R-:W-:Y:S02]  /*1ac0*/  FSEL R6, R18, R6, !P0 ;  /* 0x0000000612067208 */ /* 0x000fe40004000000 */
[----:B------:R-:W-:Y:S01]  /*1ad0*/  FSEL R7, R19, R7, !P0 ;  /* 0x0000000713077208 */ /* 0x000fe20004000000 */
[----:B------:R-:W-:Y:S06]  /*1ae0*/  @!P1 BRA `(.L_x_18) ;  /* 0x0000000000a49947 */ /* 0x000fec0003800000 */
[----:B------:R-:W0:Y:S01]  /*1af0*/  LDC R24, c[0x0][0x390] ;  /* 0x0000e400ff187b82 */ /* 0x000e220000000800 */
[----:B------:R-:W-:Y:S01]  /*1b00*/  VIADD R25, R4, 0xfffff800 ;  /* 0xfffff80004197836 */ /* 0x000fe20000000000 */
[----:B------:R-:W-:-:S06]  /*1b10*/  UMOV UR4, 0x800 ;  /* 0x0000080000047882 */ /* 0x000fcc0000000000 */
[----:B------:R-:W1:Y:S02]  /*1b20*/  LDC.64 R2, c[0x0][0x380] ;  /* 0x0000e000ff027b82 */ /* 0x000e640000000a00 */
.L_x_20:
[----:B------:R-:W-:-:S04]  /*1b30*/  VIADD R27, R5, UR4 ;  /* 0x00000004051b7c36 */ /* 0x000fc80008000000 */
[----:B-1----:R-:W-:-:S05]  /*1b40*/  IMAD.WIDE.U32 R26, R27, 0x8, R2 ;  /* 0x000000081b1a7825 */ /* 0x002fca00078e0002 */
[----:B------:R-:W2:Y:S04]  /*1b50*/  LDG.E.128.CONSTANT R12, desc[UR6][R26.64] ;  /* 0x000000061a0c7981 */ /* 0x000ea8000c1e9d00 */
[----:B------:R-:W3:Y:S04]  /*1b60*/  LDG.E.128.CONSTANT R16, desc[UR6][R26.64+0x10] ;  /* 0x000010061a107981 */ /* 0x000ee8000c1e9d00 */
[----:B------:R-:W4:Y:S04]  /*1b70*/  LDG.E.128.CONSTANT R20, desc[UR6][R26.64+0x2000] ;  /* 0x002000061a147981 */ /* 0x000f28000c1e9d00 */
[----:B------:R-:W5:Y:S01]  /*1b80*/  LDG.E.128.CONSTANT R8, desc[UR6][R26.64+0x2010] ;  /* 0x002010061a087981 */ /* 0x000f62000c1e9d00 */
[----:B0-----:R-:W-:Y:S01]  /*1b90*/  IMAD.MOV.U32 R4, RZ, RZ, R24 ;  /* 0x000000ffff047224 */ /* 0x001fe200078e0018 */
[----:B--2---:R-:W-:-:S06]  /*1ba0*/  DSETP.GEU.AND P0, PT, R6, R12, PT ;  /* 0x0000000c0600722a */ /* 0x004fcc0003f0e000 */
[----:B------:R-:W-:Y:S02]  /*1bb0*/  FSEL R6, R12, R6, !P0 ;  /* 0x000000060c067208 */ /* 0x000fe40004000000 */
[----:B------:R-:W-:-:S06]  /*1bc0*/  FSEL R7, R13, R7, !P0 ;  /* 0x000000070d077208 */ /* 0x000fcc0004000000 */
[----:B------:R-:W-:-:S06]  /*1bd0*/  DSETP.GEU.AND P0, PT, R6, R14, PT ;  /* 0x0000000e0600722a */ /* 0x000fcc0003f0e000 */
        /* <DEDUP_REMOVED lines=14> */
[----:B-----5:R-:W-:-:S06]  /*1cc0*/  DSETP.GEU.AND P0, PT, R6, R8, PT ;  /* 0x000000080600722a */ /* 0x020fcc0003f0e000 */
[----:B------:R-:W-:Y:S01]  /*1cd0*/  FSEL R6, R8, R6, !P0 ;  /* 0x0000000608067208 */ /* 0x000fe20004000000 */
[----:B------:R-:W-:Y:S01]  /*1ce0*/  VIADD R8, R4, -UR4 ;  /* 0x8000000404087c36 */ /* 0x000fe20008000000 */
[----:B------:R-:W-:-:S04]  /*1cf0*/  FSEL R7, R9, R7, !P0 ;  /* 0x0000000709077208 */ /* 0x000fc80004000000 */
[----:B------:R-:W-:Y:S02]  /*1d00*/  ISETP.GE.AND P1, PT, R8, 0x800, PT ;  /* 0x000008000800780c */ /* 0x000fe40003f26270 */
[----:B------:R-:W-:-:S06]  /*1d10*/  DSETP.GEU.AND P0, PT, R6, R10, PT ;  /* 0x0000000a0600722a */ /* 0x000fcc0003f0e000 */
[----:B------:R-:W-:Y:S02]  /*1d20*/  FSEL R6, R10, R6, !P0 ;  /* 0x000000060a067208 */ /* 0x000fe40004000000 */
[----:B------:R-:W-:-:S03]  /*1d30*/  FSEL R7, R11, R7, !P0 ;  /* 0x000000070b077208 */ /* 0x000fc60004000000 */
[----:B------:R-:W-:Y:S05]  /*1d40*/  @!P1 BRA `(.L_x_19) ;  /* 0x0000000c00009947 */ /* 0x000fea0003800000 */
[----:B------:R-:W-:-:S06]  /*1d50*/  UIADD3 UR4, UPT, UPT, UR4, 0x800, URZ ;  /* 0x0000080004047890 */ /* 0x000fcc000fffe0ff */
[----:B------:R-:W-:-:S13]  /*1d60*/  ISETP.LT.AND P0, PT, R25, UR4, PT ;  /* 0x0000000419007c0c */ /* 0x000fda000bf01270 */
[----:B------:R-:W-:Y:S05]  /*1d70*/  @!P0 BRA `(.L_x_20) ;  /* 0xfffffffc006c8947 */ /* 0x000fea000383ffff */
.L_x_18:
[----:B------:R-:W-:-:S13]  /*1d80*/  ISETP.LE.AND P0, PT, R4, UR4, PT ;  /* 0x0000000404007c0c */ /* 0x000fda000bf03270 */
[----:B------:R-:W-:Y:S05]  /*1d90*/  @P0 BRA `(.L_x_19) ;  /* 0x0000000800ec0947 */ /* 0x000fea0003800000 */
[----:B------:R-:W-:Y:S01]  /*1da0*/  VIADD R41, R4, -UR4 ;  /* 0x8000000404297c36 */ /* 0x000fe20008000000 */
[----:B------:R-:W-:Y:S04]  /*1db0*/  BSSY.RECONVERGENT B1, `(.L_x_19) ;  /* 0x00000b9000017945 */ /* 0x000fe80003800200 */
[----:B------:R-:W-:-:S13]  /*1dc0*/  ISETP.GE.AND P0, PT, R0, R41, PT ;  /* 0x000000290000720c */ /* 0x000fda0003f06270 */
[----:B------:R-:W-:Y:S05]  /*1dd0*/  @P0 BRA `(.L_x_21) ;  /* 0x0000000800d80947 */ /* 0x000fea0003800000 */
[----:B------:R-:W-:Y:S01]  /*1de0*/  LOP3.LUT R5, RZ, R0, RZ, 0x33, !PT ;  /* 0x00000000ff057212 */ /* 0x000fe200078e33ff */
[----:B------:R-:W-:Y:S01]  /*1df0*/  BSSY.RECONVERGENT B2, `(.L_x_22) ;  /* 0x0000016000027945 */ /* 0x000fe20003800200 */
[----:B------:R-:W-:Y:S02]  /*1e00*/  IMAD.MOV.U32 R40, RZ, RZ, R0 ;  /* 0x000000ffff287224 */ /* 0x000fe400078e0000 */
[----:B------:R-:W-:-:S04]  /*1e10*/  IADD3 R4, PT, PT, R4, -UR4, R5 ;  /* 0x8000000404047c10 */ /* 0x000fc8000fffe005 */
[C---:B------:R-:W-:Y:S02]  /*1e20*/  LOP3.LUT R5, R4.reuse, 0x300, RZ, 0xc0, !PT ;  /* 0x0000030004057812 */ /* 0x040fe400078ec0ff */
[----:B------:R-:W-:Y:S02]  /*1e30*/  ISETP.GE.U32.AND P2, PT, R4, 0x300, PT ;  /* 0x000003000400780c */ /* 0x000fe40003f46070 */
[----:B------:R-:W-:-:S13]  /*1e40*/  ISETP.NE.AND P0, PT, R5, 0x300, PT ;  /* 0x000003000500780c */ /* 0x000fda0003f05270 */
[----:B------:R-:W-:Y:S05]  /*1e50*/  @!P0 BRA `(.L_x_23) ;  /* 0x00000000003c8947 */ /* 0x000fea0003800000 */
[----:B------:R-:W-:Y:S01]  /*1e60*/  LEA.HI R4, R4, 0x1, RZ, 0x18 ;  /* 0x0000000104047811 */ /* 0x000fe200078fc0ff */
[----:B------:R-:W-:Y:S02]  /*1e70*/  VIADD R9, R0, UR4 ;  /* 0x0000000400097c36 */ /* 0x000fe40008000000 */
[----:B------:R-:W-:Y:S01]  /*1e80*/  IMAD.MOV.U32 R40, RZ, RZ, R0 ;  /* 0x000000ffff287224 */ /* 0x000fe200078e0000 */
[----:B------:R-:W-:-:S05]  /*1e90*/  LOP3.LUT R4, R4, 0x3, RZ, 0xc0, !PT ;  /* 0x0000000304047812 */ /* 0x000fca00078ec0ff */
[----:B------:R-:W-:-:S07]  /*1ea0*/  IMAD.MOV R8, RZ, RZ, -R4 ;  /* 0x000000ffff087224 */ /* 0x000fce00078e0a04 */
.L_x_24:
[----:B------:R-:W-:-:S06]  /*1eb0*/  IMAD.WIDE.U32 R4, R9, 0x8, R2 ;  /* 0x0000000809047825 */ /* 0x000fcc00078e0002 */
[----:B------:R-:W2:Y:S01]  /*1ec0*/  LDG.E.64.CONSTANT R4, desc[UR6][R4.64] ;  /* 0x0000000604047981 */ /* 0x000ea2000c1e9b00 */
[----:B------:R-:W-:Y:S02]  /*1ed0*/  VIADD R8, R8, 0x1 ;  /* 0x0000000108087836 */ /* 0x000fe40000000000 */
[----:B------:R-:W-:Y:S02]  /*1ee0*/  VIADD R40, R40, 0x100 ;  /* 0x0000010028287836 */ /* 0x000fe40000000000 */
[----:B------:R-:W-:Y:S01]  /*1ef0*/  VIADD R9, R9, 0x100 ;  /* 0x0000010009097836 */ /* 0x000fe20000000000 */
[----:B------:R-:W-:Y:S01]  /*1f00*/  ISETP.NE.AND P1, PT, R8, RZ, PT ;  /* 0x000000ff0800720c */ /* 0x000fe20003f25270 */
[----:B--2---:R-:W-:-:S06]  /*1f10*/  DSETP.GEU.AND P0, PT, R6, R4, PT ;  /* 0x000000040600722a */ /* 0x004fcc0003f0e000 */
[----:B------:R-:W-:Y:S02]  /*1f20*/  FSEL R6, R4, R6, !P0 ;  /* 0x0000000604067208 */ /* 0x000fe40004000000 */
[----:B------:R-:W-:-:S04]  /*1f30*/  FSEL R7, R5, R7, !P0 ;  /* 0x0000000705077208 */ /* 0x000fc80004000000 */
[----:B------:R-:W-:Y:S05]  /*1f40*/  @P1 BRA `(.L_x_24) ;  /* 0xfffffffc00d81947 */ /* 0x000fea000383ffff */
.L_x_23:
[----:B------:R-:W-:Y:S05]  /*1f50*/  BSYNC.RECONVERGENT B2 ;  /* 0x0000000000027941 */ /* 0x000fea0003800200 */
.L_x_22:
[----:B------:R-:W-:Y:S05]  /*1f60*/  @!P2 BRA `(.L_x_21) ;  /* 0x000000080074a947 */ /* 0x000fea0003800000 */
[----:B------:R-:W0:Y:S01]  /*1f70*/  LDCU.64 UR8, c[0x0][0x380] ;  /* 0x00007000ff0877ac */ /* 0x000e220008000a00 */
[----:B------:R-:W-:Y:S01]  /*1f80*/  IMAD.IADD R9, R41, 0x1, -R40 ;  /* 0x0000000129097824 */ /* 0x000fe200078e0a28 */
[C---:B------:R-:W-:Y:S01]  /*1f90*/  IADD3 R5, P0, PT, R40.reuse, UR4, RZ ;  /* 0x0000000428057c10 */ /* 0x040fe2000ff1e0ff */
[----:B------:R-:W-:Y:S01]  /*1fa0*/  BSSY.RECONVERGENT B2, `(.L_x_25) ;  /* 0x0000059000027945 */ /* 0x000fe20003800200 */
[----:B------:R-:W-:Y:S02]  /*1fb0*/  VIADD R43, R40, UR4 ;  /* 0x00000004282b7c36 */ /* 0x000fe40008000000 */
[----:B------:R-:W-:Y:S01]  /*1fc0*/  ISETP.GT.AND P1, PT, R9, 0xc00, PT ;  /* 0x00000c000900780c */ /* 0x000fe20003f24270 */
[----:B------:R-:W-:Y:S01]  /*1fd0*/  IMAD.X R8, RZ, RZ, RZ, P0 ;  /* 0x000000ffff087224 */ /* 0x000fe200000e06ff */
[----:B0-----:R-:W-:-:S04]  /*1fe0*/  LEA R4, P0, R5, UR8, 0x3 ;  /* 0x0000000805047c11 */ /* 0x001fc8000f8018ff */
[----:B------:R-:W-:Y:S02]  /*1ff0*/  LEA.HI.X R5, R5, UR9, R8, 0x3, P0 ;  /* 0x0000000905057c11 */ /* 0x000fe400080f1c08 */
[----:B------:R-:W-:-:S05]  /*2000*/  IADD3 R4, P0, PT, R4, 0x1000, RZ ;  /* 0x0000100004047810 */ /* 0x000fca0007f1e0ff */
[----:B------:R-:W-:Y:S01]  /*2010*/  IMAD.X R5, RZ, RZ, R5, P0 ;  /* 0x000000ffff057224 */ /* 0x000fe200000e0605 */
[----:B------:R-:W-:Y:S01]  /*2020*/  PLOP3.LUT P0, PT, PT, PT, PT, 0x80, 0x8 ;  /* 0x000000000008781c */ /* 0x000fe20003f0f070 */
[----:B------:R-:W-:-:S12]  /*2030*/  @!P1 BRA `(.L_x_26) ;  /* 0x00000004003c9947 */ /* 0x000fd80003800000 */
[----:B------:R-:W-:Y:S01]  /*2040*/  PLOP3.LUT P0, PT, PT, PT, PT, 0x8, 0x80 ;  /* 0x000000000080781c */ /* 0x000fe20003f0e170 */
[----:B------:R-:W-:-:S12]  /*2050*/  VIADD R45, R41, 0xfffff400 ;  /* 0xfffff400292d7836 */ /* 0x000fd80000000000 */
.L_x_27:
[C---:B------:R-:W-:Y:S01]  /*2060*/  IMAD.WIDE.U32 R38, R43.reuse, 0x8, R2 ;  /* 0x000000082b267825 */ /* 0x040fe200078e0002 */
[----:B------:R-:W2:Y:S04]  /*2070*/  LDG.E.64.CONSTANT R8, desc[UR6][R4.64+-0x800] ;  /* 0xfff8000604087981 */ /* 0x000ea8000c1e9b00 */
[----:B------:R-:W3:Y:S04]  /*2080*/  LDG.E.64.CONSTANT R10, desc[UR6][R4.64] ;  /* 0x00000006040a7981 */ /* 0x000ee8000c1e9b00 */
[----:B------:R-:W4:Y:S01]  /*2090*/  LDG.E.64.CONSTANT R38, desc[UR6][R38.64] ;  /* 0x0000000626267981 */ /* 0x000f22000c1e9b00 */
[----:B------:R-:W-:-:S03]  /*20a0*/  VIADD R15, R43, 0x400 ;  /* 0x000004002b0f7836 */ /* 0x000fc60000000000 */
[----:B------:R-:W5:Y:S01]  /*20b0*/  LDG.E.64.CONSTANT R12, desc[UR6][R4.64+0x800] ;  /* 0x00080006040c7981 */ /* 0x000f62000c1e9b00 */
[----:B------:R-:W-:-:S03]  /*20c0*/  IMAD.WIDE.U32 R14, R15, 0x8, R2 ;  /* 0x000000080f0e7825 */ /* 0x000fc600078e0002 */
[----:B------:R-:W5:Y:S04]  /*20d0*/  LDG.E.64.CONSTANT R16, desc[UR6][R4.64+0x1800] ;  /* 0x0018000604107981 */ /* 0x000f68000c1e9b00 */
[----:B------:R-:W5:Y:S04]  /*20e0*/  LDG.E.64.CONSTANT R14, desc[UR6][R14.64] ;  /* 0x000000060e0e7981 */ /* 0x000f68000c1e9b00 */
[----:B------:R-:W5:Y:S01]  /*20f0*/  LDG.E.64.CONSTANT R18, desc[UR6][R4.64+0x2000] ;  /* 0x0020000604127981 */ /* 0x000f62000c1e9b00 */
        /* <DEDUP_REMOVED lines=11> */
[----:B------:R-:W5:Y:S04]  /*21b0*/  LDG.E.64.CONSTANT R34, desc[UR6][R4.64+0x6000] ;  /* 0x0060000604227981 */ /* 0x000f68000c1e9b00 */
[----:B------:R0:W5:Y:S01]  /*21c0*/  LDG.E.64.CONSTANT R36, desc[UR6][R4.64+0x6800] ;  /* 0x0068000604247981 */ /* 0x000162000c1e9b00 */
[----:B------:R-:W-:-:S05]  /*21d0*/  VIADD R40, R40, 0x1000 ;  /* 0x0000100028287836 */ /* 0x000fca0000000000 */
[----:B------:R-:W-:Y:S02]  /*21e0*/  ISETP.GE.AND P2, PT, R40, R45, PT ;  /* 0x0000002d2800720c */ /* 0x000fe40003f46270 */
[----:B0-----:R-:W-:Y:S01]  /*21f0*/  IADD3 R4, P3, PT, R4, 0x8000, RZ ;  /* 0x0000800004047810 */ /* 0x001fe20007f7e0ff */
[----:B------:R-:W-:-:S04]  /*2200*/  VIADD R43, R43, 0x1000 ;  /* 0x000010002b2b7836 */ /* 0x000fc80000000000 */
[----:B------:R-:W-:Y:S01]  /*2210*/  IMAD.X R5, RZ, RZ, R5, P3 ;  /* 0x000000ffff057224 */ /* 0x000fe200018e0605 */
[----:B----4-:R-:W-:-:S06]  /*2220*/  DSETP.GEU.AND P1, PT, R6, R38, PT ;  /* 0x000000260600722a */ /* 0x010fcc0003f2e000 */
[----:B------:R-:W-:Y:S02]  /*2230*/  FSEL R6, R38, R6, !P1 ;  /* 0x0000000626067208 */ /* 0x000fe40004800000 */
[----:B------:R-:W-:-:S06]  /*2240*/  FSEL R7, R39, R7, !P1 ;  /* 0x0000000727077208 */ /* 0x000fcc0004800000 */
[----:B--2---:R-:W-:-:S06]  /*2250*/  DSETP.GEU.AND P1, PT, R6, R8, PT ;  /* 0x000000080600722a */ /* 0x004fcc0003f2e000 */
[----:B------:R-:W-:Y:S02]  /*2260*/  FSEL R6, R8, R6, !P1 ;  /* 0x0000000608067208 */ /* 0x000fe40004800000 */
[----:B------:R-:W-:-:S06]  /*2270*/  FSEL R7, R9, R7, !P1 ;  /* 0x0000000709077208 */ /* 0x000fcc0004800000 */
[----:B---3--:R-:W-:-:S06]  /*2280*/  DSETP.GEU.AND P1, PT, R6, R10, PT ;  /* 0x0000000a0600722a */ /* 0x008fcc0003f2e000 */
[----:B------:R-:W-:Y:S02]  /*2290*/  FSEL R6, R10, R6, !P1 ;  /* 0x000000060a067208 */ /* 0x000fe40004800000 */
[----:B------:R-:W-:-:S06]  /*22a0*/  FSEL R7, R11, R7, !P1 ;  /* 0x000000070b077208 */ /* 0x000fcc0004800000 */
[----:B-----5:R-:W-:-:S06]  /*22b0*/  DSETP.GEU.AND P1, PT, R6, R12, PT ;  /* 0x0000000c0600722a */ /* 0x020fcc0003f2e000 */
        /* <DEDUP_REMOVED lines=39> */
.L_x_26:
[----:B------:R-:W-:Y:S05]  /*2530*/  BSYNC.RECONVERGENT B2 ;  /* 0x0000000000027941 */ /* 0x000fea0003800200 */
.L_x_25:
[----:B------:R-:W-:Y:S01]  /*2540*/  IMAD.IADD R8, R41, 0x1, -R40 ;  /* 0x0000000129087824 */ /* 0x000fe200078e0a28 */
[----:B------:R-:W-:Y:S04]  /*2550*/  BSSY.RECONVERGENT B2, `(.L_x_28) ;  /* 0x000002b000027945 */ /* 0x000fe80003800200 */
[----:B------:R-:W-:-:S13]  /*2560*/  ISETP.GT.AND P1, PT, R8, 0x400, PT ;  /* 0x000004000800780c */ /* 0x000fda0003f24270 */
[----:B------:R-:W-:Y:S05]  /*2570*/  @!P1 BRA `(.L_x_29) ;  /* 0x0000000000a09947 */ /* 0x000fea0003800000 */
        /* <DEDUP_REMOVED lines=9> */
[----:B------:R-:W5:Y:S04]  /*2610*/  LDG.E.64.CONSTANT R22, desc[UR6][R4.64+0x2000] ;  /* 0x0020000604167981 */ /* 0x000f68000c1e9b00 */
[----:B------:R0:W5:Y:S01]  /*2620*/  LDG.E.64.CONSTANT R8, desc[UR6][R4.64+0x2800] ;  /* 0x0028000604087981 */ /* 0x000162000c1e9b00 */
[----:B------:R-:W-:-:S02]  /*2630*/  VIADD R40, R40, 0x800 ;  /* 0x0000080028287836 */ /* 0x000fc40000000000 */
[----:B------:R-:W-:Y:S01]  /*2640*/  VIADD R43, R43, 0x800 ;  /* 0x000008002b2b7836 */ /* 0x000fe20000000000 */
[----:B0-----:R-:W-:-:S05]  /*2650*/  IADD3 R4, P2, PT, R4, 0x4000, RZ ;  /* 0x0000400004047810 */ /* 0x001fca0007f5e0ff */
        /* <DEDUP_REMOVED lines=22> */
[----:B------:R-:W-:Y:S01]  /*27c0*/  DSETP.GEU.AND P1, PT, R6, R8, PT ;  /* 0x000000080600722a */ /* 0x000fe20003f2e000 */
[----:B------:R-:W-:-:S05]  /*27d0*/  PLOP3.LUT P0, PT, PT, PT, PT, 0x8, 0x80 ;  /* 0x000000000080781c */ /* 0x000fca0003f0e170 */
[----:B------:R-:W-:Y:S02]  /*27e0*/  FSEL R6, R8, R6, !P1 ;  /* 0x0000000608067208 */ /* 0x000fe40004800000 */
[----:B------:R-:W-:-:S07]  /*27f0*/  FSEL R7, R9, R7, !P1 ;  /* 0x0000000709077208 */ /* 0x000fce0004800000 */
.L_x_29:
[----:B------:R-:W-:Y:S05]  /*2800*/  BSYNC.RECONVERGENT B2 ;  /* 0x0000000000027941 */ /* 0x000fea0003800200 */
.L_x_28:
[----:B------:R-:W-:-:S13]  /*2810*/  ISETP.LT.OR P0, PT, R40, R41, P0 ;  /* 0x000000292800720c */ /* 0x000fda0000701670 */
[----:B------:R-:W-:Y:S05]  /*2820*/  @!P0 BRA `(.L_x_21) ;  /* 0x0000000000448947 */ /* 0x000fea0003800000 */
[----:B------:R-:W-:Y:S01]  /*2830*/  IMAD.WIDE.U32 R2, R43, 0x8, R2 ;  /* 0x000000082b027825 */ /* 0x000fe200078e0002 */
[----:B------:R-:W2:Y:S04]  /*2840*/  LDG.E.64.CONSTANT R8, desc[UR6][R4.64+-0x800] ;  /* 0xfff8000604087981 */ /* 0x000ea8000c1e9b00 */
[----:B------:R-:W3:Y:S04]  /*2850*/  LDG.E.64.CONSTANT R10, desc[UR6][R4.64] ;  /* 0x00000006040a7981 */ /* 0x000ee8000c1e9b00 */
[----:B------:R-:W4:Y:S04]  /*2860*/  LDG.E.64.CONSTANT R2, desc[UR6][R2.64] ;  /* 0x0000000602027981 */ /* 0x000f28000c1e9b00 */
[----:B------:R-:W5:Y:S01]  /*2870*/  LDG.E.64.CONSTANT R12, desc[UR6][R4.64+0x800] ;  /* 0x00080006040c7981 */ /* 0x000f62000c1e9b00 */
        /* <DEDUP_REMOVED lines=11> */
[----:B------:R-:W-:-:S07]  /*2930*/  FSEL R7, R13, R3, !P0 ;  /* 0x000000030d077208 */ /* 0x000fce0004000000 */
.L_x_21:
[----:B------:R-:W-:Y:S05]  /*2940*/  BSYNC.RECONVERGENT B1 ;  /* 0x0000000000017941 */ /* 0x000fea0003800200 */
.L_x_19:
[----:B------:R-:W0:Y:S01]  /*2950*/  S2R R10, SR_LANEID ;  /* 0x00000000000a7919 */ /* 0x000e220000000000 */
[----:B------:R-:W-:Y:S04]  /*2960*/  SHFL.DOWN PT, R2, R6, 0x1, 0x1f ;  /* 0x08201f0006027f89 */ /* 0x000fe800000e0000 */
        /* <DEDUP_REMOVED lines=10> */
[----:B------:R-:W-:-:S02]  /*2a10*/  @!P2 MOV R7, 0x400 ;  /* 0x000004000007a802 */ /* 0x000fc40000000f00 */
        /* <DEDUP_REMOVED lines=8> */
[----:B------:R-:W-:Y:S01]  /*2aa0*/  SHFL.DOWN PT, R2, R4, 0x4, 0x1f ;  /* 0x08801f0004027f89 */ /* 0x000fe200000e0000 */
[----:B-1----:R-:W-:-:S03]  /*2ab0*/  @!P2 LEA R7, R8, R7, 0x18 ;  /* 0x000000070807a211 */ /* 0x002fc600078ec0ff */
[----:B------:R-:W0:Y:S02]  /*2ac0*/  SHFL.DOWN PT, R3, R5, 0x4, 0x1f ;  /* 0x08801f0005037f89 */ /* 0x000e2400000e0000 */
[----:B------:R-:W-:Y:S01]  /*2ad0*/  @!P2 IMAD.IADD R9, R6, 0x1, R7 ;  /* 0x000000010609a824 */ /* 0x000fe200078e0207 */
[----:B0-----:R-:W-:-:S06]  /*2ae0*/  DSETP.GEU.AND P0, PT, R4, R2, PT ;  /* 0x000000020400722a */ /* 0x001fcc0003f0e000 */
[----:B------:R-:W-:Y:S02]  /*2af0*/  @!P1 FSEL R4, R2, R4, !P0 ;  /* 0x0000000402049208 */ /* 0x000fe40004000000 */
[----:B------:R-:W-:Y:S02]  /*2b00*/  @!P1 FSEL R5, R3, R5, !P0 ;  /* 0x0000000503059208 */ /* 0x000fe40004000000 */
[----:B------:R-:W-:Y:S01]  /*2b10*/  ISETP.GT.AND P1, PT, R10, 0x17, PT ;  /* 0x000000170a00780c */ /* 0x000fe20003f24270 */
[----:B------:R-:W-:Y:S04]  /*2b20*/  SHFL.DOWN PT, R2, R4, 0x8, 0x1f ;  /* 0x09001f0004027f89 */ /* 0x000fe800000e0000 */
[----:B------:R-:W0:Y:S02]  /*2b30*/  SHFL.DOWN PT, R3, R5, 0x8, 0x1f ;  /* 0x09001f0005037f89 */ /* 0x000e2400000e0000 */
[----:B0-----:R-:W-:-:S06]  /*2b40*/  DSETP.GEU.AND P0, PT, R4, R2, PT ;  /* 0x000000020400722a */ /* 0x001fcc0003f0e000 */
[----:B------:R-:W-:Y:S02]  /*2b50*/  @!P1 FSEL R4, R2, R4, !P0 ;  /* 0x0000000402049208 */ /* 0x000fe40004000000 */
[----:B------:R-:W-:Y:S02]  /*2b60*/  @!P1 FSEL R5, R3, R5, !P0 ;  /* 0x0000000503059208 */ /* 0x000fe40004000000 */
[----:B------:R-:W-:Y:S01]  /*2b70*/  ISETP.GT.AND P1, PT, R10, 0xf, PT ;  /* 0x0000000f0a00780c */ /* 0x000fe20003f24270 */
[----:B------:R-:W-:Y:S04]  /*2b80*/  SHFL.DOWN PT, R2, R4, 0x10, 0x1f ;  /* 0x0a001f0004027f89 */ /* 0x000fe800000e0000 */
[----:B------:R-:W0:Y:S02]  /*2b90*/  SHFL.DOWN PT, R3, R5, 0x10, 0x1f ;  /* 0x0a001f0005037f89 */ /* 0x000e2400000e0000 */
[----:B0-----:R-:W-:-:S06]  /*2ba0*/  DSETP.GEU.AND P0, PT, R4, R2, PT ;  /* 0x000000020400722a */ /* 0x001fcc0003f0e000 */
[----:B------:R-:W-:Y:S02]  /*2bb0*/  FSEL R2, R2, R4, !P0 ;  /* 0x0000000402027208 */ /* 0x000fe40004000000 */
        /* <DEDUP_REMOVED lines=10> */
[----:B--2---:R-:W0:Y:S04]  /*2c60*/  LDS.128 R8, [UR4+0x10] ;  /* 0x00001004ff087984 */ /* 0x004e280008000c00 */
        /* <DEDUP_REMOVED lines=25> */
.L_x_2:
        /* <DEDUP_REMOVED lines=12> */
.L_x_32:
[----:B------:R-:W-:Y:S05]  /*2ec0*/  BSYNC.RECONVERGENT B1 ;  /* 0x0000000000017941 */ /* 0x000fea0003800200 */
.L_x_31:
        /* <DEDUP_REMOVED lines=17> */
.L_x_37:
        /* <DEDUP_REMOVED lines=12> */
.L_x_36:
[----:B------:R-:W-:Y:S05]  /*30a0*/  BSYNC.RECONVERGENT B2 ;  /* 0x0000000000027941 */ /* 0x000fea0003800200 */
.L_x_35:
        /* <DEDUP_REMOVED lines=9> */
.L_x_40:
        /* <DEDUP_REMOVED lines=74> */
.L_x_39:
[----:B------:R-:W-:Y:S05]  /*35e0*/  BSYNC.RECONVERGENT B2 ;  /* 0x0000000000027941 */ /* 0x000fea0003800200 */
.L_x_38:
        /* <DEDUP_REMOVED lines=42> */
.L_x_42:
[----:B------:R-:W-:Y:S05]  /*3890*/  BSYNC.RECONVERGENT B2 ;  /* 0x0000000000027941 */ /* 0x000fea0003800200 */
.L_x_41:
        /* <DEDUP_REMOVED lines=20> */
.L_x_34:
[----:B------:R-:W-:Y:S05]  /*39e0*/  BSYNC.RECONVERGENT B1 ;  /* 0x0000000000017941 */ /* 0x000fea0003800200 */
.L_x_33:
        /* <DEDUP_REMOVED lines=14> */
[----:B------:R-:W-:Y:S01]  /*3ad0*/  IMAD.MOV.U32 R2, RZ, RZ, R9 ;  /* 0x000000ffff027224 */ /* 0x000fe200078e0009 */
[----:B------:R-:W-:Y:S01]  /*3ae0*/  @!P2 MOV R4, 0x400 ;  /* 0x000004000004a802 */ /* 0x000fe20000000f00 */
[----:B------:R-:W-:Y:S01]  /*3af0*/  IMAD.MOV.U32 R3, RZ, RZ, R11 ;  /* 0x000000ffff037224 */ /* 0x000fe200078e000b */
[----:B------:R-:W0:Y:S01]  /*3b00*/  SHFL.DOWN PT, R7, R11, 0x2, 0x1f ;  /* 0x08401f000b077f89 */ /* 0x000e2200000e0000 */
[----:B------:R-:W-:Y:S01]  /*3b10*/  @!P2 SHF.R.U32.HI R0, RZ, 0x2, R5 ;  /* 0x00000002ff00a819 */ /* 0x000fe20000011605 */
[----:B------:R-:W1:Y:S03]  /*3b20*/  @!P2 S2R R13, SR_CgaCtaId ;  /* 0x00000000000da919 */ /* 0x000e660000008800 */
[----:B------:R-:W-:Y:S01]  /*3b30*/  @!P2 LOP3.LUT R0, R0, 0xf8, RZ, 0xc0, !PT ;  /* 0x000000f80000a812 */ /* 0x000fe200078ec0ff */
[----:B0-----:R-:W-:-:S06]  /*3b40*/  DSETP.GEU.AND P0, PT, R2, R6, PT ;  /* 0x000000060200722a */ /* 0x001fcc0003f0e000 */
[----:B------:R-:W-:Y:S02]  /*3b50*/  @!P1 FSEL R9, R6, R9, !P0 ;  /* 0x0000000906099208 */ /* 0x000fe40004000000 */
[----:B------:R-:W-:Y:S02]  /*3b60*/  @!P1 FSEL R11, R7, R11, !P0 ;  /* 0x0000000b070b9208 */ /* 0x000fe40004000000 */
[----:B------:R-:W-:Y:S01]  /*3b70*/  ISETP.GT.AND P1, PT, R8, 0x1b, PT ;  /* 0x0000001b0800780c */ /* 0x000fe20003f24270 */
[----:B------:R-:W-:Y:S01]  /*3b80*/  SHFL.DOWN PT, R2, R9, 0x4, 0x1f ;  /* 0x08801f0009027f89 */ /* 0x000fe200000e0000 */
[----:B------:R-:W-:Y:S01]  /*3b90*/  IMAD.MOV.U32 R6, RZ, RZ, R9 ;  /* 0x000000ffff067224 */ /* 0x000fe200078e0009 */
[----:B-1----:R-:W-:Y:S01]  /*3ba0*/  @!P2 LEA R13, R13, R4, 0x18 ;  /* 0x000000040d0da211 */ /* 0x002fe200078ec0ff */
[----:B------:R-:W-:Y:S01]  /*3bb0*/  IMAD.MOV.U32 R7, RZ, RZ, R11 ;  /* 0x000000ffff077224 */ /* 0x000fe200078e000b */
[----:B------:R-:W0:Y:S03]  /*3bc0*/  SHFL.DOWN PT, R3, R11, 0x4, 0x1f ;  /* 0x08801f000b037f89 */ /* 0x000e2600000e0000 */
[----:B------:R-:W-:-:S02]  /*3bd0*/  @!P2 IMAD.IADD R13, R0, 0x1, R13 ;  /* 0x00000001000da824 */ /* 0x000fc400078e020d */
[----:B0-----:R-:W-:-:S06]  /*3be0*/  DSETP.GEU.AND P0, PT, R6, R2, PT ;  /* 0x000000020600722a */ /* 0x001fcc0003f0e000 */
[----:B------:R-:W-:Y:S02]  /*3bf0*/  @!P1 FSEL R9, R2, R9, !P0 ;  /* 0x0000000902099208 */ /* 0x000fe40004000000 */
[----:B------:R-:W-:Y:S02]  /*3c00*/  @!P1 FSEL R11, R3, R11, !P0 ;  /* 0x0000000b030b9208 */ /* 0x000fe40004000000 */
[----:B------:R-:W-:Y:S01]  /*3c10*/  ISETP.GT.AND P1, PT, R8, 0x17, PT ;  /* 0x000000170800780c */ /* 0x000fe20003f24270 */
[----:B------:R-:W-:Y:S01]  /*3c20*/  SHFL.DOWN PT, R2, R9, 0x8, 0x1f ;  /* 0x09001f0009027f89 */ /* 0x000fe200000e0000 */
[----:B------:R-:W-:Y:S02]  /*3c30*/  IMAD.MOV.U32 R6, RZ, RZ, R9 ;  /* 0x000000ffff067224 */ /* 0x000fe400078e0009 */
[----:B------:R-:W-:Y:S01]  /*3c40*/  IMAD.MOV.U32 R7, RZ, RZ, R11 ;  /* 0x000000ffff077224 */ /* 0x000fe200078e000b */
[----:B------:R-:W0:Y:S05]  /*3c50*/  SHFL.DOWN PT, R3, R11, 0x8, 0x1f ;  /* 0x09001f000b037f89 */ /* 0x000e2a00000e0000 */
        /* <DEDUP_REMOVED lines=20> */
[----:B------:R-:W0:Y:S04]  /*3da0*/  LDS.128 R8, [UR4+0x10] ;  /* 0x00001004ff087984 */ /* 0x000e280008000c00 */
[----:B-1----:R-:W1:Y:S01]  /*3db0*/  LDS.128 R12, [UR4+0x20] ;  /* 0x00002004ff0c7984 */ /* 0x002e620008000c00 */
        /* <DEDUP_REMOVED lines=24> */
.L_x_43:
        /* <DEDUP_REMOVED lines=20> */
[----:B------:R-:W0:Y:S05]  /*4080*/  SHFL.DOWN PT, R7, R0, 0x2, R11 ;  /* 0x0840000000077989 */ /* 0x000e2a00000e000b */
[----:B0-----:R-:W-:-:S06]  /*4090*/  DSETP.GEU.AND P0, PT, R2, R6, PT ;  /* 0x000000060200722a */ /* 0x001fcc0003f0e000 */
[----:B------:R-:W-:Y:S01]  /*40a0*/  @!P1 FSEL R9, R6, R9, !P0 ;  /* 0x0000000906099208 */ /* 0x000fe20004000000 */
[----:B------:R-:W-:Y:S01]  /*40b0*/  VIADD R6, R8, 0x4 ;  /* 0x0000000408067836 */ /* 0x000fe20000000000 */
[----:B------:R-:W-:-:S03]  /*40c0*/  @!P1 FSEL R0, R7, R0, !P0 ;  /* 0x0000000007009208 */ /* 0x000fc60004000000 */
[----:B------:R-:W-:Y:S01]  /*40d0*/  SHFL.DOWN PT, R2, R9, 0x4, R11 ;  /* 0x0880000009027989 */ /* 0x000fe200000e000b */
[----:B------:R-:W-:Y:S01]  /*40e0*/  ISETP.GT.AND P1, PT, R6, R11, PT ;  /* 0x0000000b0600720c */ /* 0x000fe20003f24270 */
[----:B------:R-:W-:Y:S02]  /*40f0*/  IMAD.MOV.U32 R6, RZ, RZ, R9 ;  /* 0x000000ffff067224 */ /* 0x000fe400078e0009 */
[----:B------:R-:W0:Y:S01]  /*4100*/  SHFL.DOWN PT, R3, R0, 0x4, R11 ;  /* 0x0880000000037989 */ /* 0x000e2200000e000b */
[----:B------:R-:W-:-:S06]  /*4110*/  IMAD.MOV.U32 R7, RZ, RZ, R0 ;  /* 0x000000ffff077224 */ /* 0x000fcc00078e0000 */
[----:B0-----:R-:W-:Y:S01]  /*4120*/  DSETP.GEU.AND P0, PT, R6, R2, PT ;  /* 0x000000020600722a */ /* 0x001fe20003f0e000 */
[----:B------:R-:W-:-:S05]  /*4130*/  VIADD R6, R8, 0x8 ;  /* 0x0000000808067836 */ /* 0x000fca0000000000 */
        /* <DEDUP_REMOVED lines=15> */
[----:B------:R-:W-:Y:S02]  /*4230*/  IMAD.MOV.U32 R6, RZ, RZ, R9 ;  /* 0x000000ffff067224 */ /* 0x000fe400078e0009 */
[----:B------:R-:W-:Y:S01]  /*4240*/  IMAD.MOV.U32 R7, RZ, RZ, R0 ;  /* 0x000000ffff077224 */ /* 0x000fe200078e0000 */
[----:B------:R-:W0:Y:S05]  /*4250*/  SHFL.DOWN PT, R3, R0, 0x10, R11 ;  /* 0x0a00000000037989 */ /* 0x000e2a00000e000b */
[----:B0-----:R-:W-:Y:S01]  /*4260*/  DSETP.GEU.AND P1, PT, R6, R2, PT ;  /* 0x000000020600722a */ /* 0x001fe20003f2e000 */
[----:B------:R-:W-:-:S02]  /*4270*/  @!P0 MOV R7, 0x400 ;  /* 0x0000040000078802 */ /* 0x000fc40000000f00 */
[----:B------:R-:W-:Y:S02]  /*4280*/  @!P0 SHF.R.U32.HI R6, RZ, 0x2, R5 ;  /* 0x00000002ff068819 */ /* 0x000fe40000011605 */
[----:B-1----:R-:W-:Y:S02]  /*4290*/  @!P0 LEA R7, R10, R7, 0x18 ;  /* 0x000000070a078211 */ /* 0x002fe400078ec0ff */
[----:B------:R-:W-:Y:S02]  /*42a0*/  @!P0 LOP3.LUT R6, R6, 0xf8, RZ, 0xc0, !PT ;  /* 0x000000f806068812 */ /* 0x000fe400078ec0ff */
[----:B------:R-:W-:Y:S02]  /*42b0*/  @!P2 FSEL R9, R2, R9, !P1 ;  /* 0x000000090209a208 */ /* 0x000fe40004800000 */
[----:B------:R-:W-:Y:S01]  /*42c0*/  @!P2 FSEL R0, R3, R0, !P1 ;  /* 0x000000000300a208 */ /* 0x000fe20004800000 */
[----:B------:R-:W-:Y:S02]  /*42d0*/  @!P0 IMAD.IADD R3, R6, 0x1, R7 ;  /* 0x0000000106038824 */ /* 0x000fe400078e0207 */
[----:B------:R-:W-:-:S02]  /*42e0*/  IMAD.MOV.U32 R6, RZ, RZ, R9 ;  /* 0x000000ffff067224 */ /* 0x000fc400078e0009 */
[----:B------:R-:W-:-:S05]  /*42f0*/  IMAD.MOV.U32 R7, RZ, RZ, R0 ;  /* 0x000000ffff077224 */ /* 0x000fca00078e0000 */
[----:B------:R1:W-:Y:S01]  /*4300*/  @!P0 STS.64 [R3+0x8], R6 ;  /* 0x0000080603008388 */ /* 0x0003e20000000a00 */
[----:B------:R-:W-:Y:S01]  /*4310*/  BAR.SYNC.DEFER_BLOCKING 0x0 ;  /* 0x0000000000007b1d */ /* 0x000fe20000010000 */
[----:B------:R-:W-:-:S13]  /*4320*/  ISETP.NE.AND P0, PT, R5, RZ, PT ;  /* 0x000000ff0500720c */ /* 0x000fda0003f05270 */
[----:B-1----:R-:W-:Y:S05]  /*4330*/  @P0 BRA `(.L_x_17) ;  /* 0x0000001800340947 */ /* 0x002fea0003800000 */
[----:B------:R-:W0:Y:S01]  /*4340*/  S2UR UR5, SR_CgaCtaId ;  /* 0x00000000000579c3 */ /* 0x000e220000008800 */
[----:B------:R-:W-:Y:S01]  /*4350*/  UMOV UR4, 0x400 ;  /* 0x0000040000047882 */ /* 0x000fe20000000000 */
[C---:B------:R-:W-:Y:S02]  /*4360*/  ISETP.GT.AND P3, PT, R4.reuse, 0x20, PT ;  /* 0x000000200400780c */ /* 0x040fe40003f64270 */
        /* <DEDUP_REMOVED lines=10> */
[----:B------:R-:W-:Y:S01]  /*4410*/  ISETP.GT.AND P1, PT, R4, 0x60, PT ;  /* 0x000000600400780c */ /* 0x000fe20003f24270 */
[----:B------:R-:W-:Y:S02]  /*4420*/  IMAD.MOV.U32 R2, RZ, RZ, R6 ;  /* 0x000000ffff027224 */ /* 0x000fe400078e0006 */
        /* <DEDUP_REMOVED lines=29> */
.L_x_30:
[----:B------:R-:W0:Y:S01]  /*4600*/  S2R R41, SR_TID.X ;  /* 0x0000000000297919 */ /* 0x000e220000002100 */
[----:B------:R-:W0:Y:S02]  /*4610*/  LDC.64 R6, c[0x0][0x380] ;  /* 0x0000e000ff067b82 */ /* 0x000e240000000a00 */
[----:B0-----:R-:W-:-:S05]  /*4620*/  IMAD.WIDE.U32 R6, R41, 0x8, R6 ;  /* 0x0000000829067825 */ /* 0x001fca00078e0006 */
[----:B------:R-:W2:Y:S04]  /*4630*/  LDG.E.64.CONSTANT R20, desc[UR6][R6.64] ;  /* 0x0000000606147981 */ /* 0x000ea8000c1e9b00 */
[----:B------:R-:W2:Y:S04]  /*4640*/  LDG.E.64.CONSTANT R2, desc[UR6][R6.64+0x800] ;  /* 0x0008000606027981 */ /* 0x000ea8000c1e9b00 */
[----:B------:R-:W3:Y:S04]  /*4650*/  LDG.E.64.CONSTANT R8, desc[UR6][R6.64+0x1000] ;  /* 0x0010000606087981 */ /* 0x000ee8000c1e9b00 */
[----:B------:R-:W4:Y:S04]  /*4660*/  LDG.E.64.CONSTANT R10, desc[UR6][R6.64+0x1800] ;  /* 0x00180006060a7981 */ /* 0x000f28000c1e9b00 */
[----:B------:R-:W5:Y:S04]  /*4670*/  LDG.E.64.CONSTANT R12, desc[UR6][R6.64+0x2000] ;  /* 0x00200006060c7981 */ /* 0x000f68000c1e9b00 */
[----:B------:R-:W5:Y:S04]  /*4680*/  LDG.E.64.CONSTANT R14, desc[UR6][R6.64+0x2800] ;  /* 0x00280006060e7981 */ /* 0x000f68000c1e9b00 */
[----:B------:R-:W5:Y:S04]  /*4690*/  LDG.E.64.CONSTANT R16, desc[UR6][R6.64+0x3000] ;  /* 0x0030000606107981 */ /* 0x000f68000c1e9b00 */
[----:B------:R-:W5:Y:S01]  /*46a0*/  LDG.E.64.CONSTANT R18, desc[UR6][R6.64+0x3800] ;  /* 0x0038000606127981 */ /* 0x000f62000c1e9b00 */
[----:B------:R-:W-:Y:S01]  /*46b0*/  ISETP.GE.U32.AND P1, PT, R4, 0x1000, PT ;  /* 0x000010000400780c */ /* 0x000fe20003f26070 */
[----:B------:R-:W-:Y:S01]  /*46c0*/  IMAD.MOV.U32 R45, RZ, RZ, 0x800 ;  /* 0x00000800ff2d7424 */ /* 0x000fe200078e00ff */
[----:B--2---:R-:W-:-:S06]  /*46d0*/  DSETP.GEU.AND P0, PT, R20, R2, PT ;  /* 0x000000021400722a */ /* 0x004fcc0003f0e000 */
        /* <DEDUP_REMOVED lines=21> */
[----:B------:R-:W0:Y:S01]  /*4830*/  LDC R24, c[0x0][0x390] ;  /* 0x0000e400ff187b82 */ /* 0x000e220000000800 */
[----:B------:R-:W-:Y:S02]  /*4840*/  VIADD R0, R4, 0xfffff800 ;  /* 0xfffff80004007836 */ /* 0x000fe40000000000 */
[----:B------:R-:W-:-:S07]  /*4850*/  IMAD.MOV.U32 R45, RZ, RZ, 0x800 ;  /* 0x00000800ff2d7424 */ /* 0x000fce00078e00ff */
.L_x_46:
[----:B------:R-:W-:-:S05]  /*4860*/  IMAD.WIDE R4, R45, 0x8, R6 ;  /* 0x000000082d047825 */ /* 0x000fca00078e0206 */
[----:B------:R-:W2:Y:S04]  /*4870*/  LDG.E.64.CONSTANT R10, desc[UR6][R4.64] ;  /* 0x00000006040a7981 */ /* 0x000ea8000c1e9b00 */
[----:B------:R-:W3:Y:S04]  /*4880*/  LDG.E.64.CONSTANT R12, desc[UR6][R4.64+0x800] ;  /* 0x00080006040c7981 */ /* 0x000ee8000c1e9b00 */
[----:B------:R-:W4:Y:S04]  /*4890*/  LDG.E.64.CONSTANT R14, desc[UR6][R4.64+0x1000] ;  /* 0x00100006040e7981 */ /* 0x000f28000c1e9b00 */
[----:B------:R-:W5:Y:S04]  /*48a0*/  LDG.E.64.CONSTANT R16, desc[UR6][R4.64+0x1800] ;  /* 0x0018000604107981 */ /* 0x000f68000c1e9b00 */
[----:B------:R-:W5:Y:S04]  /*48b0*/  LDG.E.64.CONSTANT R18, desc[UR6][R4.64+0x2000] ;  /* 0x0020000604127981 */ /* 0x000f68000c1e9b00 */
[----:B------:R-:W5:Y:S04]  /*48c0*/  LDG.E.64.CONSTANT R20, desc[UR6][R4.64+0x2800] ;  /* 0x0028000604147981 */ /* 0x000f68000c1e9b00 */
[----:B------:R-:W5:Y:S04]  /*48d0*/  LDG.E.64.CONSTANT R22, desc[UR6][R4.64+0x3000] ;  /* 0x0030000604167981 */ /* 0x000f68000c1e9b00 */
[----:B------:R0:W5:Y:S02]  /*48e0*/  LDG.E.64.CONSTANT R8, desc[UR6][R4.64+0x3800] ;  /* 0x0038000604087981 */ /* 0x000164000c1e9b00 */
[----:B0-----:R-:W-:-:S04]  /*48f0*/  IMAD.MOV.U32 R4, RZ, RZ, R24 ;  /* 0x000000ffff047224 */ /* 0x001fc800078e0018 */
[----:B------:R-:W-:-:S05]  /*4900*/  IMAD.IADD R5, R4, 0x1, -R45 ;  /* 0x0000000104057824 */ /* 0x000fca00078e0a2d */
[----:B------:R-:W-:Y:S01]  /*4910*/  ISETP.GE.AND P1, PT, R5, 0x800, PT ;  /* 0x000008000500780c */ /* 0x000fe20003f26270 */
        /* <DEDUP_REMOVED lines=25> */
[----:B------:R-:W-:-:S05]  /*4ab0*/  VIADD R45, R45, 0x800 ;  /* 0x000008002d2d7836 */ /* 0x000fca0000000000 */
[----:B------:R-:W-:-:S13]  /*4ac0*/  ISETP.GT.AND P0, PT, R45, R0, PT ;  /* 0x000000002d00720c */ /* 0x000fda0003f04270 */
[----:B------:R-:W-:Y:S05]  /*4ad0*/  @!P0 BRA `(.L_x_46) ;  /* 0xfffffffc00608947 */ /* 0x000fea000383ffff */
.L_x_44:
[----:B------:R-:W-:-:S13]  /*4ae0*/  ISETP.GE.AND P0, PT, R45, R4, PT ;  /* 0x000000042d00720c */ /* 0x000fda0003f06270 */
[----:B------:R-:W-:Y:S05]  /*4af0*/  @P0 BRA `(.L_x_45) ;  /* 0x0000000800fc0947 */ /* 0x000fea0003800000 */
[----:B------:R-:W-:Y:S01]  /*4b00*/  IMAD.IADD R0, R4, 0x1, -R45 ;  /* 0x0000000104007824 */ /* 0x000fe200078e0a2d */
[----:B------:R-:W-:Y:S04]  /*4b10*/  BSSY.RECONVERGENT B1, `(.L_x_45) ;  /* 0x00000bd000017945 */ /* 0x000fe80003800200 */
[----:B------:R-:W-:-:S13]  /*4b20*/  ISETP.GE.AND P0, PT, R41, R0, PT ;  /* 0x000000002900720c */ /* 0x000fda0003f06270 */
[----:B------:R-:W-:Y:S05]  /*4b30*/  @P0 BRA `(.L_x_47) ;  /* 0x0000000800e80947 */ /* 0x000fea0003800000 */
[----:B------:R-:W-:Y:S01]  /*4b40*/  LOP3.LUT R5, RZ, R41, RZ, 0x33, !PT ;  /* 0x00000029ff057212 */ /* 0x000fe200078e33ff */
[----:B------:R-:W-:Y:S01]  /*4b50*/  BSSY.RECONVERGENT B2, `(.L_x_48) ;  /* 0x0000017000027945 */ /* 0x000fe20003800200 */
[----:B------:R-:W-:Y:S02]  /*4b60*/  IMAD.MOV.U32 R43, RZ, RZ, R41 ;  /* 0x000000ffff2b7224 */ /* 0x000fe400078e0029 */
[----:B------:R-:W-:-:S04]  /*4b70*/  IADD3 R4, PT, PT, -R45, R4, R5 ;  /* 0x000000042d047210 */ /* 0x000fc80007ffe105 */
[C---:B------:R-:W-:Y:S02]  /*4b80*/  LOP3.LUT R5, R4.reuse, 0x300, RZ, 0xc0, !PT ;  /* 0x0000030004057812 */ /* 0x040fe400078ec0ff */
[----:B------:R-:W-:Y:S02]  /*4b90*/  ISETP.GE.U32.AND P2, PT, R4, 0x300, PT ;  /* 0x000003000400780c */ /* 0x000fe40003f46070 */
[----:B------:R-:W-:-:S13]  /*4ba0*/  ISETP.NE.AND P0, PT, R5, 0x300, PT ;  /* 0x000003000500780c */ /* 0x000fda0003f05270 */
[----:B------:R-:W-:Y:S05]  /*4bb0*/  @!P0 BRA `(.L_x_49) ;  /* 0x0000000000408947 */ /* 0x000fea0003800000 */
[----:B------:R-:W0:Y:S01]  /*4bc0*/  LDC.64 R6, c[0x0][0x380] ;  /* 0x0000e000ff067b82 */ /* 0x000e220000000a00 */
[----:B------:R-:W-:Y:S01]  /*4bd0*/  LEA.HI R4, R4, 0x1, RZ, 0x18 ;  /* 0x0000000104047811 */ /* 0x000fe200078fc0ff */
[----:B------:R-:W-:Y:S02]  /*4be0*/  IMAD.IADD R9, R41, 0x1, R45 ;  /* 0x0000000129097824 */ /* 0x000fe400078e022d */
[----:B------:R-:W-:Y:S01]  /*4bf0*/  IMAD.MOV.U32 R43, RZ, RZ, R41 ;  /* 0x000000ffff2b7224 */ /* 0x000fe200078e0029 */
[----:B------:R-:W-:-:S05]  /*4c00*/  LOP3.LUT R4, R4, 0x3, RZ, 0xc0, !PT ;  /* 0x0000000304047812 */ /* 0x000fca00078ec0ff */
[----:B------:R-:W-:-:S07]  /*4c10*/  IMAD.MOV R8, RZ, RZ, -R4 ;  /* 0x000000ffff087224 */ /* 0x000fce00078e0a04 */
.L_x_50:
[----:B0-----:R-:W-:-:S06]  /*4c20*/  IMAD.WIDE.U32 R4, R9, 0x8, R6 ;  /* 0x0000000809047825 */ /* 0x001fcc00078e0006 */
        /* <DEDUP_REMOVED lines=9> */
.L_x_49:
[----:B------:R-:W-:Y:S05]  /*4cc0*/  BSYNC.RECONVERGENT B2 ;  /* 0x0000000000027941 */ /* 0x000fea0003800200 */
.L_x_48:
[----:B------:R-:W-:Y:S05]  /*4cd0*/  @!P2 BRA `(.L_x_47) ;  /* 0x000000080080a947 */ /* 0x000fea0003800000 */
[----:B------:R-:W0:Y:S01]  /*4ce0*/  LDCU.64 UR4, c[0x0][0x380] ;  /* 0x00007000ff0477ac */ /* 0x000e220008000a00 */
[----:B------:R-:W-:Y:S01]  /*4cf0*/  IMAD.IADD R7, R0, 0x1, -R43 ;  /* 0x0000000100077824 */ /* 0x000fe200078e0a2b */
[C---:B------:R-:W-:Y:S01]  /*4d00*/  IADD3 R5, P0, PT, R43.reuse, R45, RZ ;  /* 0x0000002d2b057210 */ /* 0x040fe20007f1e0ff */
[----:B------:R-:W-:Y:S01]  /*4d10*/  BSSY.RECONVERGENT B2, `(.L_x_51) ;  /* 0x000005a000027945 */ /* 0x000fe20003800200 */
[----:B------:R-:W-:Y:S02]  /*4d20*/  IMAD.IADD R45, R43, 0x1, R45 ;  /* 0x000000012b2d7824 */ /* 0x000fe400078e022d */
        /* <DEDUP_REMOVED lines=8> */
[----:B------:R-:W0:Y:S01]  /*4db0*/  LDC.64 R6, c[0x0][0x380] ;  /* 0x0000e000ff067b82 */ /* 0x000e220000000a00 */
[----:B------:R-:W-:Y:S01]  /*4dc0*/  PLOP3.LUT P0, PT, PT, PT, PT, 0x8, 0x80 ;  /* 0x000000000080781c */ /* 0x000fe20003f0e170 */
[----:B------:R-:W-:-:S12]  /*4dd0*/  VIADD R40, R0, 0xfffff400 ;  /* 0xfffff40000287836 */ /* 0x000fd80000000000 */
.L_x_53:
[C---:B0-----:R-:W-:Y:S01]  /*4de0*/  IMAD.WIDE.U32 R38, R45.reuse, 0x8, R6 ;  /* 0x000000082d267825 */ /* 0x041fe200078e0006 */
        /* <DEDUP_REMOVED lines=76> */
.L_x_52:
[----:B------:R-:W-:Y:S05]  /*52b0*/  BSYNC.RECONVERGENT B2 ;  /* 0x0000000000027941 */ /* 0x000fea0003800200 */
.L_x_51:
[----:B------:R-:W-:Y:S01]  /*52c0*/  IMAD.IADD R6, R0, 0x1, -R43 ;  /* 0x0000000100067824 */ /* 0x000fe200078e0a2b */
[----:B------:R-:W-:Y:S04]  /*52d0*/  BSSY.RECONVERGENT B2, `(.L_x_54) ;  /* 0x000002c000027945 */ /* 0x000fe80003800200 */
[----:B------:R-:W-:-:S13]  /*52e0*/  ISETP.GT.AND P1, PT, R6, 0x400, PT ;  /* 0x000004000600780c */ /* 0x000fda0003f24270 */
[----:B------:R-:W-:Y:S05]  /*52f0*/  @!P1 BRA `(.L_x_55) ;  /* 0x0000000000a49947 */ /* 0x000fea0003800000 */
[----:B------:R-:W0:Y:S01]  /*5300*/  LDC.64 R16, c[0x0][0x380] ;  /* 0x0000e000ff107b82 */ /* 0x000e220000000a00 */
[----:B------:R-:W2:Y:S04]  /*5310*/  LDG.E.64.CONSTANT R10, desc[UR6][R4.64+-0x800] ;  /* 0xfff80006040a7981 */ /* 0x000ea8000c1e9b00 */
[----:B------:R-:W3:Y:S01]  /*5320*/  LDG.E.64.CONSTANT R12, desc[UR6][R4.64] ;  /* 0x00000006040c7981 */ /* 0x000ee2000c1e9b00 */
[----:B------:R-:W-:-:S03]  /*5330*/  VIADD R7, R45, 0x400 ;  /* 0x000004002d077836 */ /* 0x000fc60000000000 */
[----:B------:R-:W4:Y:S04]  /*5340*/  LDG.E.64.CONSTANT R14, desc[UR6][R4.64+0x800] ;  /* 0x00080006040e7981 */ /* 0x000f28000c1e9b00 */
[----:B------:R-:W5:Y:S04]  /*5350*/  LDG.E.64.CONSTANT R18, desc[UR6][R4.64+0x1800] ;  /* 0x0018000604127981 */ /* 0x000f68000c1e9b00 */
[----:B------:R-:W5:Y:S01]  /*5360*/  LDG.E.64.CONSTANT R20, desc[UR6][R4.64+0x2000] ;  /* 0x0020000604147981 */ /* 0x000f62000c1e9b00 */
[----:B0-----:R-:W-:-:S06]  /*5370*/  IMAD.WIDE.U32 R8, R45, 0x8, R16 ;  /* 0x000000082d087825 */ /* 0x001fcc00078e0010 */
[----:B------:R-:W2:Y:S01]  /*5380*/  LDG.E.64.CONSTANT R8, desc[UR6][R8.64] ;  /* 0x0000000608087981 */ /* 0x000ea2000c1e9b00 */
[----:B------:R-:W-:-:S03]  /*5390*/  IMAD.WIDE.U32 R16, R7, 0x8, R16 ;  /* 0x0000000807107825 */ /* 0x000fc600078e0010 */
[----:B------:R0:W5:Y:S04]  /*53a0*/  LDG.E.64.CONSTANT R6, desc[UR6][R4.64+0x2800] ;  /* 0x0028000604067981 */ /* 0x000168000c1e9b00 */
[----:B------:R-:W5:Y:S01]  /*53b0*/  LDG.E.64.CONSTANT R16, desc[UR6][R16.64] ;  /* 0x0000000610107981 */ /* 0x000f62000c1e9b00 */
[----:B------:R-:W-:Y:S01]  /*53c0*/  VIADD R43, R43, 0x800 ;  /* 0x000008002b2b7836 */ /* 0x000fe20000000000 */
[----:B0-----:R-:W-:Y:S01]  /*53d0*/  IADD3 R4, P2, PT, R4, 0x4000, RZ ;  /* 0x0000400004047810 */ /* 0x001fe20007f5e0ff */
[----:B------:R-:W-:-:S04]  /*53e0*/  VIADD R45, R45, 0x800 ;  /* 0x000008002d2d7836 */ /* 0x000fc80000000000 */
[----:B------:R-:W-:Y:S01]  /*53f0*/  IMAD.X R5, RZ, RZ, R5, P2 ;  /* 0x000000ffff057224 */ /* 0x000fe200010e0605 */
        /* <DEDUP_REMOVED lines=25> */
.L_x_55:
[----:B------:R-:W-:Y:S05]  /*5590*/  BSYNC.RECONVERGENT B2 ;  /* 0x0000000000027941 */ /* 0x000fea0003800200 */
.L_x_54:
[----:B------:R-:W-:-:S13]  /*55a0*/  ISETP.LT.OR P0, PT, R43, R0, P0 ;  /* 0x000000002b00720c */ /* 0x000fda0000701670 */
[----:B------:R-:W-:Y:S05]  /*55b0*/  @!P0 BRA `(.L_x_47) ;  /* 0x0000000000488947 */ /* 0x000fea0003800000 */
[----:B------:R-:W0:Y:S01]  /*55c0*/  LDC.64 R6, c[0x0][0x380] ;  /* 0x0000e000ff067b82 */ /* 0x000e220000000a00 */
[----:B------:R-:W2:Y:S04]  /*55d0*/  LDG.E.64.CONSTANT R8, desc[UR6][R4.64+-0x800] ;  /* 0xfff8000604087981 */ /* 0x000ea8000c1e9b00 */
[----:B------:R-:W3:Y:S04]  /*55e0*/  LDG.E.64.CONSTANT R10, desc[UR6][R4.64] ;  /* 0x00000006040a7981 */ /* 0x000ee8000c1e9b00 */
[----:B------:R-:W4:Y:S01]  /*55f0*/  LDG.E.64.CONSTANT R12, desc[UR6][R4.64+0x800] ;  /* 0x00080006040c7981 */ /* 0x000f22000c1e9b00 */
[----:B0-----:R-:W-:-:S06]  /*5600*/  IMAD.WIDE.U32 R6, R45, 0x8, R6 ;  /* 0x000000082d067825 */ /* 0x001fcc00078e0006 */
[----:B------:R-:W5:Y:S02]  /*5610*/  LDG.E.64.CONSTANT R6, desc[UR6][R6.64] ;  /* 0x0000000606067981 */ /* 0x000f64000c1e9b00 */
[----:B-----5:R-:W-:-:S06]  /*5620*/  DSETP.GEU.AND P0, PT, R2, R6, PT ;  /* 0x000000060200722a */ /* 0x020fcc0003f0e000 */
        /* <DEDUP_REMOVED lines=10> */
[----:B------:R-:W-:-:S07]  /*56d0*/  FSEL R3, R13, R3, !P0 ;  /* 0x000000030d037208 */ /* 0x000fce0004000000 */
.L_x_47:
[----:B------:R-:W-:Y:S05]  /*56e0*/  BSYNC.RECONVERGENT B1 ;  /* 0x0000000000017941 */ /* 0x000fea0003800200 */
.L_x_45:
        /* <DEDUP_REMOVED lines=54> */
[----:B------:R-:W1:Y:S01]  /*5a50*/  S2UR UR5, SR_CgaCtaId ;  /* 0x00000000000579c3 */ /* 0x000e620000008800 */
[----:B------:R-:W-:Y:S02]  /*5a60*/  UMOV UR4, 0x400 ;  /* 0x0000040000047882 */ /* 0x000fe40000000000 */
[----:B-1----:R-:W-:-:S09]  /*5a70*/  ULEA UR4, UR5, UR4, 0x18 ;  /* 0x0000000405047291 */ /* 0x002fd2000f8ec0ff */
[----:B0-----:R-:W0:Y:S04]  /*5a80*/  LDS.128 R8, [UR4+0x10] ;  /* 0x00001004ff087984 */ /* 0x001e280008000c00 */
        /* <DEDUP_REMOVED lines=23> */
[----:B------:R-:W-:-:S07]  /*5c00*/  FSEL R7, R3, R5, !P1 ;  /* 0x0000000503077208 */ /* 0x000fce0004800000 */
.L_x_17:
[----:B------:R-:W-:Y:S05]  /*5c10*/  BSYNC.RECONVERGENT B0 ;  /* 0x0000000000007941 */ /* 0x000fea0003800200 */
.L_x_1:
[----:B------:R-:W-:Y:S05]  /*5c20*/  @P0 EXIT ;  /* 0x000000000000094d */ /* 0x000fea0003800000 */
[----:B------:R-:W4:Y:S01]  /*5c30*/  LDCU.64 UR8, c[0x0][0x398] ;  /* 0x00007300ff0877ac */ /* 0x000f220008000a00 */
[----:B---3--:R-:W3:Y:S01]  /*5c40*/  LDC.64 R4, c[0x0][0x388] ;  /* 0x0000e200ff047b82 */ /* 0x008ee20000000a00 */
[----:B------:R-:W0:Y:S01]  /*5c50*/  LDCU.64 UR4, c[0x0][0x398] ;  /* 0x00007300ff0477ac */ /* 0x000e220008000a00 */
[----:B----4-:R-:W-:-:S06]  /*5c60*/  DSETP.GT.AND P0, PT, R6, UR8, PT ;  /* 0x0000000806007e2a */ /* 0x010fcc000bf04000 */
[----:B012---:R-:W-:Y:S02]  /*5c70*/  FSEL R2, R6, UR4, P0 ;  /* 0x0000000406027c08 */ /* 0x007fe40008000000 */
[----:B------:R-:W-:-:S05]  /*5c80*/  FSEL R3, R7, UR5, P0 ;  /* 0x0000000507037c08 */ /* 0x000fca0008000000 */
[----:B---3--:R-:W-:Y:S01]  /*5c90*/  STG.E.64 desc[UR6][R4.64], R2 ;  /* 0x0000000204007986 */ /* 0x008fe2000c101b06 */
[----:B------:R-:W-:Y:S05]  /*5ca0*/  EXIT ;  /* 0x000000000000794d */ /* 0x000fea0003800000 */
.L_x_56:
[----:B------:R-:W-:-:S00]  /*5cb0*/  BRA `(.L_x_56) ;  /* 0xfffffffc00fc7947 */ /* 0x000fc0000383ffff */
[----:B------:R-:W-:-:S00]  /*5cc0*/  NOP ;  /* 0x0000000000007918 */ /* 0x000fc00000000000 */
        /* <DEDUP_REMOVED lines=11> */
.L_x_155:


//--------------------- .text._ZN3cub18CUB_300001_SM_10006detail6reduce18DeviceReduceKernelINS2_10policy_hubIdjN4cuda3__47maximumIvEEE10Policy1000EPdjS8_dNS5_3std3__410__identityEEEvT0_PT3_T1_NS0_13GridEvenShareISI_EET2_T4_ --------------------------
	.section	.text._ZN3cub18CUB_300001_SM_10006detail6reduce18DeviceReduceKernelINS2_10policy_hubIdjN4cuda3__47maximumIvEEE10Policy1000EPdjS8_dNS5_3std3__410__identityEEEvT0_PT3_T1_NS0_13GridEvenShareISI_EET2_T4_,"ax",@progbits
	.align	128
        .global         _ZN3cub18CUB_300001_SM_10006detail6reduce18DeviceReduceKernelINS2_10policy_hubIdjN4cuda3__47maximumIvEEE10Policy1000EPdjS8_dNS5_3std3__410__identityEEEvT0_PT3_T1_NS0_13GridEvenShareISI_EET2_T4_
        .type           _ZN3cub18CUB_300001_SM_10006detail6reduce18DeviceReduceKernelINS2_10policy_hubIdjN4cuda3__47maximumIvEEE10Policy1000EPdjS8_dNS5_3std3__410__identityEEEvT0_PT3_T1_NS0_13GridEvenShareISI_EET2_T4_,@function
        .size           _ZN3cub18CUB_300001_SM_10006detail6reduce18DeviceReduceKernelINS2_10policy_hubIdjN4cuda3__47maximumIvEEE10Policy1000EPdjS8_dNS5_3std3__410__identityEEEvT0_PT3_T1_NS0_13GridEvenShareISI_EET2_T4_,(.L_x_156 - _ZN3cub18CUB_300001_SM_10006detail6reduce18DeviceReduceKernelINS2_10policy_hubIdjN4cuda3__47maximumIvEEE10Policy1000EPdjS8_dNS5_3std3__410__identityEEEvT0_PT3_T1_NS0_13GridEvenShareISI_EET2_T4_)
        .other          _ZN3cub18CUB_300001_SM_10006detail6reduce18DeviceReduceKernelINS2_10policy_hubIdjN4cuda3__47maximumIvEEE10Policy1000EPdjS8_dNS5_3std3__410__identityEEEvT0_PT3_T1_NS0_13GridEvenShareISI_EET2_T4_,@"STO_CUDA_ENTRY STV_DEFAULT"
_ZN3cub18CUB_300001_SM_10006detail6reduce18DeviceReduceKernelINS2_10policy_hubIdjN4cuda3__47maximumIvEEE10Policy1000EPdjS8_dNS5_3std3__410__identityEEEvT0_PT3_T1_NS0_13GridEvenShareISI_EET2_T4_:
.text._ZN3cub18CUB_300001_SM_10006detail6reduce18DeviceReduceKernelINS2_10policy_hubIdjN4cuda3__47maximumIvEEE10Policy1000EPdjS8_dNS5_3std3__410__identityEEEvT0_PT3_T1_NS0_13GridEvenShareISI_EET2_T4_:
[----:B------:R-:W-:Y:S01]  /*0000*/  LDC R1, c[0x0][0x37c] ;  /* 0x0000df00ff017b82 */ /* 0x000fe20000000800 */
[----:B------:R-:W0:Y:S07]  /*0010*/  LDCU UR4, c[0x0][0x380] ;  /* 0x00007000ff0477ac */ /* 0x000e2e0008000800 */
[----:B------:R-:W1:Y:S01]  /*0020*/  S2UR UR16, SR_CTAID.X ;  /* 0x00000000001079c3 */ /* 0x000e620000002500 */
[----:B------:R-:W-:Y:S01]  /*0030*/  BSSY.RECONVERGENT B0, `(.L_x_57) ;  /* 0x00003fa000007945 */ /* 0x000fe20003800200 */
[----:B------:R-:W2:Y:S01]  /*0040*/  LDCU UR5, c[0x0][0x3ac] ;  /* 0x00007580ff0577ac */ /* 0x000ea20008000800 */
[----:B------:R-:W3:Y:S01]  /*0050*/  LDCU.64 UR10, c[0x0][0x358] ;  /* 0x00006b00ff0a77ac */ /* 0x000ee20008000a00 */
[----:B0-----:R-:W-:-:S02]  /*0060*/  ULOP3.LUT UP0, URZ, UR4, 0x1f, URZ, 0xc0, !UPT ;  /* 0x0000001f04ff7892 */ /* 0x001fc4000f80c0ff */
[----:B--2---:R-:W-:-:S07]  /*0070*/  USHF.L.U32 UR5, UR5, 0xb, URZ ;  /* 0x0000000b05057899 */ /* 0x004fce00080006ff */
[----:B---3--:R-:W-:Y:S05]  /*0080*/  BRA.U UP0, `(.L_x_58) ;  /* 0x0000001d00dc7547 */ /* 0x008fea000b800000 */
[----:B------:R-:W1:Y:S02]  /*0090*/  LDCU UR8, c[0x0][0x3a8] ;  /* 0x00007500ff0877ac */ /* 0x000e640008000800 */
[----:B-1----:R-:W-:-:S04]  /*00a0*/  UIMAD UR12, UR16, -0x800, UR8 ;  /* 0xfffff800100c78a4 */ /* 0x002fc8000f8e0208 */
[----:B------:R-:W-:-:S09]  /*00b0*/  UISETP.GT.U32.AND UP0, UPT, UR12, 0x7ff, UPT ;  /* 0x000007ff0c00788c */ /* 0x000fd2000bf04070 */
[----:B------:R-:W-:Y:S05]  /*00c0*/  BRA.U UP0, `(.L_x_59) ;  /* 0x0000001100407547 */ /* 0x000fea000b800000 */
[----:B------:R-:W0:Y:S01]  /*00d0*/  S2R R0, SR_TID.X ;  /* 0x0000000000007919 */ /* 0x000e220000002100 */
[----:B------:R-:W-:Y:S01]  /*00e0*/  BSSY.RECONVERGENT B1, `(.L_x_60) ;  /* 0x000000b000017945 */ /* 0x000fe20003800200 */
[----:B------:R-:W-:Y:S02]  /*00f0*/  CS2R R2, SRZ ;  /* 0x0000000000027805 */ /* 0x000fe4000001ff00 */
[----:B0-----:R-:W-:Y:S01]  /*0100*/  ISETP.GE.U32.AND P0, PT, R0, UR12, PT ;  /* 0x0000000c00007c0c */ /* 0x001fe2000bf06070 */
[----:B------:R-:W-:-:S12]  /*0110*/  IMAD.MOV.U32 R8, RZ, RZ, R0 ;  /* 0x000000ffff087224 */ /* 0x000fd800078e0000 */
[----:B------:R-:W-:Y:S05]  /*0120*/  @P0 BRA `(.L_x_61) ;  /* 0x0000000000180947 */ /* 0x000fea0003800000 */
[----:B------:R-:W0:Y:S01]  /*0130*/  LDC.64 R2, c[0x0][0x380] ;  /* 0x0000e000ff027b82 */ /* 0x000e220000000a00 */
[----:B------:R-:W-:-:S04]  /*0140*/  IMAD.U32 R5, RZ, RZ, UR16 ;  /* 0x00000010ff057e24 */ /* 0x000fc8000f8e00ff */
[----:B------:R-:W-:-:S04]  /*0150*/  IMAD R5, R5, 0x800, R0 ;  /* 0x0000080005057824 */ /* 0x000fc800078e0200 */
[----:B0-----:R-:W-:-:S06]  /*0160*/  IMAD.WIDE.U32 R2, R5, 0x8, R2 ;  /* 0x0000000805027825 */ /* 0x001fcc00078e0002 */
[----:B------:R-:W5:Y:S01]  /*0170*/  LDG.E.64.CONSTANT R2, desc[UR10][R2.64] ;  /* 0x0000000a02027981 */ /* 0x000f62000c1e9b00 */
[----:B------:R-:W-:-:S07]  /*0180*/  VIADD R8, R0, 0x100 ;  /* 0x0000010000087836 */ /* 0x000fce0000000000 */
.L_x_61:
[----:B------:R-:W-:Y:S05]  /*0190*/  BSYNC.RECONVERGENT B1 ;  /* 0x0000000000017941 */ /* 0x000fea0003800200 */
.L_x_60:
[----:B------:R-:W-:Y:S01]  /*01a0*/  ISETP.GE.U32.AND P0, PT, R8, UR12, PT ;  /* 0x0000000c08007c0c */ /* 0x000fe2000bf06070 */
[----:B------:R-:W-:-:S12]  /*01b0*/  BSSY.RECONVERGENT B1, `(.L_x_62) ;  /* 0x000003d000017945 */ /* 0x000fd80003800200 */
[----:B------:R-:W-:Y:S05]  /*01c0*/  @P0 BRA `(.L_x_63) ;  /* 0x0000000000ec0947 */ /* 0x000fea0003800000 */
[----:B------:R-:W-:Y:S01]  /*01d0*/  LOP3.LUT R4, RZ, R8, RZ, 0x33, !PT ;  /* 0x00000008ff047212 */ /* 0x000fe200078e33ff */
[----:B------:R-:W-:Y:S01]  /*01e0*/  IMAD.U32 R6, RZ, RZ, UR16 ;  /* 0x00000010ff067e24 */ /* 0x000fe2000f8e00ff */
[----:B------:R-:W-:Y:S03]  /*01f0*/  BSSY.RECONVERGENT B2, `(.L_x_64) ;  /* 0x0000017000027945 */ /* 0x000fe60003800200 */
[----:B------:R-:W-:-:S04]  /*0200*/  VIADD R5, R4, UR8 ;  /* 0x0000000804057c36 */ /* 0x000fc80008000000 */
[----:B------:R-:W-:Y:S01]  /*0210*/  IMAD R4, R6, -0x800, R5 ;  /* 0xfffff80006047824 */ /* 0x000fe200078e0205 */
[----:B------:R-:W-:-:S04]  /*0220*/  LOP3.LUT R6, R5, 0x300, RZ, 0xc0, !PT ;  /* 0x0000030005067812 */ /* 0x000fc800078ec0ff */
[----:B------:R-:W-:Y:S02]  /*0230*/  ISETP.NE.AND P0, PT, R6, 0x300, PT ;  /* 0x000003000600780c */ /* 0x000fe40003f05270 */
[----:B------:R-:W-:-:S11]  /*0240*/  ISETP.GE.U32.AND P2, PT, R4, 0x300, PT ;  /* 0x000003000400780c */ /* 0x000fd60003f46070 */
[----:B------:R-:W-:Y:S05]  /*0250*/  @!P0 BRA `(.L_x_65) ;  /* 0x0000000000408947 */ /* 0x000fea0003800000 */
[----:B------:R-:W0:Y:S01]  /*0260*/  LDC.64 R6, c[0x0][0x380] ;  /* 0x0000e000ff067b82 */ /* 0x000e220000000a00 */
[----:B------:R-:W-:Y:S01]  /*0270*/  LEA.HI R4, R5, 0x1, RZ, 0x18 ;  /* 0x0000000105047811 */ /* 0x000fe200078fc0ff */
[----:B------:R-:W-:-:S03]  /*0280*/  IMAD.U32 R9, RZ, RZ, UR16 ;  /* 0x00000010ff097e24 */ /* 0x000fc6000f8e00ff */
[----:B------:R-:W-:Y:S01]  /*0290*/  LOP3.LUT R4, R4, 0x3, RZ, 0xc0, !PT ;  /* 0x0000000304047812 */ /* 0x000fe200078ec0ff */
[----:B------:R-:W-:-:S04]  /*02a0*/  IMAD R9, R9, 0x800, R8 ;  /* 0x0000080009097824 */ /* 0x000fc800078e0208 */
[----:B------:R-:W-:-:S07]  /*02b0*/  IMAD.MOV R10, RZ, RZ, -R4 ;  /* 0x000000ffff0a7224 */ /* 0x000fce00078e0a04 */
.L_x_66:
[----:B0-----:R-:W-:-:S06]  /*02c0*/  IMAD.WIDE.U32 R4, R9, 0x8, R6 ;  /* 0x0000000809047825 */ /* 0x001fcc00078e0006 */
[----:B------:R-:W2:Y:S01]  /*02d0*/  LDG.E.64.CONSTANT R4, desc[UR10][R4.64] ;  /* 0x0000000a04047981 */ /* 0x000ea2000c1e9b00 */
[----:B------:R-:W-:Y:S02]  /*02e0*/  VIADD R10, R10, 0x1 ;  /* 0x000000010a0a7836 */ /* 0x000fe40000000000 */
[----:B------:R-:W-:Y:S02]  /*02f0*/  VIADD R8, R8, 0x100 ;  /* 0x0000010008087836 */ /* 0x000fe40000000000 */
[----:B------:R-:W-:Y:S01]  /*0300*/  VIADD R9, R9, 0x100 ;  /* 0x0000010009097836 */ /* 0x000fe20000000000 */
[----:B------:R-:W-:Y:S01]  /*0310*/  ISETP.NE.AND P1, PT, R10, RZ, PT ;  /* 0x000000ff0a00720c */ /* 0x000fe20003f25270 */
[----:B--2--5:R-:W-:-:S06]  /*0320*/  DSETP.GEU.AND P0, PT, R2, R4, PT ;  /* 0x000000040200722a */ /* 0x024fcc0003f0e000 */
[----:B------:R-:W-:Y:S02]  /*0330*/  FSEL R2, R4, R2, !P0 ;  /* 0x0000000204027208 */ /* 0x000fe40004000000 */
[----:B------:R-:W-:-:S04]  /*0340*/  FSEL R3, R5, R3, !P0 ;  /* 0x0000000305037208 */ /* 0x000fc80004000000 */
[----:B------:R-:W-:Y:S05]  /*0350*/  @P1 BRA `(.L_x_66) ;  /* 0xfffffffc00d81947 */ /* 0x000fea000383ffff */
.L_x_65:
[----:B------:R-:W-:Y:S05]  /*0360*/  BSYNC.RECONVERGENT B2 ;  /* 0x0000000000027941 */ /* 0x000fea0003800200 */
.L_x_64:
[----:B------:R-:W-:Y:S05]  /*0370*/  @!P2 BRA `(.L_x_63) ;  /* 0x000000000080a947 */ /* 0x000fea0003800000 */
[----:B------:R-:W0:Y:S01]  /*0380*/  LDC.64 R4, c[0x0][0x380] ;  /* 0x0000e000ff047b82 */ /* 0x000e220000000a00 */
[----:B------:R-:W-:Y:S02]  /*0390*/  IMAD.U32 R7, RZ, RZ, UR16 ;  /* 0x00000010ff077e24 */ /* 0x000fe4000f8e00ff */
[----:B------:R-:W-:Y:S02]  /*03a0*/  VIADD R6, R8, 0x200 ;  /* 0x0000020008067836 */ /* 0x000fe40000000000 */
[----:B------:R-:W-:-:S07]  /*03b0*/  IMAD R7, R7, 0x800, R8 ;  /* 0x0000080007077824 */ /* 0x000fce00078e0208 */
.L_x_67:
[----:B0-----:R-:W-:-:S04]  /*03c0*/  IMAD.WIDE.U32 R8, R7, 0x8, R4 ;  /* 0x0000000807087825 */ /* 0x001fc800078e0004 */
[----:B------:R-:W-:Y:S02]  /*03d0*/  VIADD R11, R7, 0x100 ;  /* 0x00000100070b7836 */ /* 0x000fe40000000000 */
[----:B------:R-:W2:Y:S02]  /*03e0*/  LDG.E.64.CONSTANT R8, desc[UR10][R8.64] ;  /* 0x0000000a08087981 */ /* 0x000ea4000c1e9b00 */
[----:B------:R-:W-:-:S04]  /*03f0*/  IMAD.WIDE.U32 R10, R11, 0x8, R4 ;  /* 0x000000080b0a7825 */ /* 0x000fc800078e0004 */
[----:B------:R-:W-:Y:S02]  /*0400*/  VIADD R13, R7, 0x200 ;  /* 0x00000200070d7836 */ /* 0x000fe40000000000 */
[----:B------:R-:W3:Y:S02]  /*0410*/  LDG.E.64.CONSTANT R10, desc[UR10][R10.64] ;  /* 0x0000000a0a0a7981 */ /* 0x000ee4000c1e9b00 */
[----:B------:R-:W-:-:S04]  /*0420*/  IMAD.WIDE.U32 R12, R13, 0x8, R4 ;  /* 0x000000080d0c7825 */ /* 0x000fc800078e0004 */
[----:B------:R-:W-:Y:S02]  /*0430*/  VIADD R15, R7, 0x300 ;  /* 0x00000300070f7836 */ /* 0x000fe40000000000 */
[----:B------:R-:W4:Y:S02]  /*0440*/  LDG.E.64.CONSTANT R12, desc[UR10][R12.64] ;  /* 0x0000000a0c0c7981 */ /* 0x000f24000c1e9b00 */
[----:B------:R-:W-:-:S06]  /*0450*/  IMAD.WIDE.U32 R14, R15, 0x8, R4 ;  /* 0x000000080f0e7825 */ /* 0x000fcc00078e0004 */
[----:B------:R-:W4:Y:S01]  /*0460*/  LDG.E.64.CONSTANT R14, desc[UR10][R14.64] ;  /* 0x0000000a0e0e7981 */ /* 0x000f22000c1e9b00 */
[----:B------:R-:W-:Y:S01]  /*0470*/  VIADD R7, R7, 0x400 ;  /* 0x0000040007077836 */ /* 0x000fe20000000000 */
[----:B--2--5:R-:W-:-:S06]  /*0480*/  DSETP.GEU.AND P0, PT, R2, R8, PT ;  /* 0x000000080200722a */ /* 0x024fcc0003f0e000 */
[----:B------:R-:W-:Y:S01]  /*0490*/  FSEL R2, R8, R2, !P0 ;  /* 0x0000000208027208 */ /* 0x000fe20004000000 */
[C---:B------:R-:W-:Y:S01]  /*04a0*/  VIADD R8, R6.reuse, 0x200 ;  /* 0x0000020006087836 */ /* 0x040fe20000000000 */
[----:B------:R-:W-:Y:S01]  /*04b0*/  FSEL R3, R9, R3, !P0 ;  /* 0x0000000309037208 */ /* 0x000fe20004000000 */
[----:B------:R-:W-:-:S03]  /*04c0*/  VIADD R6, R6, 0x400 ;  /* 0x0000040006067836 */ /* 0x000fc60000000000 */
[----:B------:R-:W-:Y:S02]  /*04d0*/  ISETP.GE.AND P1, PT, R8, UR12, PT ;  /* 0x0000000c08007c0c */ /* 0x000fe4000bf26270 */
        /* <DEDUP_REMOVED lines=8> */
[----:B------:R-:W-:Y:S01]  /*0560*/  FSEL R3, R15, R3, !P0 ;  /* 0x000000030f037208 */ /* 0x000fe20004000000 */
[----:B------:R-:W-:Y:S06]  /*0570*/  @!P1 BRA `(.L_x_67) ;  /* 0xfffffffc00909947 */ /* 0x000fec000383ffff */
.L_x_63:
[----:B------:R-:W-:Y:S05]  /*0580*/  BSYNC.RECONVERGENT B1 ;  /* 0x0000000000017941 */ /* 0x000fea0003800200 */
.L_x_62:
[----:B------:R-:W-:-:S09]  /*0590*/  UISETP.GE.U32.AND UP0, UPT, UR12, 0x100, UPT ;  /* 0x000001000c00788c */ /* 0x000fd2000bf06070 */
[----:B------:R-:W-:Y:S05]  /*05a0*/  BRA.U !UP0, `(.L_x_68) ;  /* 0x00000005082c7547 */ /* 0x000fea000b800000 */
        /* <DEDUP_REMOVED lines=11> */
[----:B------:R-:W-:Y:S04]  /*0660*/  SHFL.DOWN PT, R6, R4, 0x2, 0x1f ;  /* 0x08401f0004067f89 */ /* 0x000fe800000e0000 */
[----:B------:R-:W0:Y:S01]  /*0670*/  SHFL.DOWN PT, R7, R5, 0x2, 0x1f ;  /* 0x08401f0005077f89 */ /* 0x000e2200000e0000 */
[----:B------:R-:W1:Y:S01]  /*0680*/  @!P2 S2R R8, SR_CgaCtaId ;  /* 0x000000000008a919 */ /* 0x000e620000008800 */
[----:B0-----:R-:W-:-:S06]  /*0690*/  DSETP.GEU.AND P1, PT, R4, R6, PT ;  /* 0x000000060400722a */ /* 0x001fcc0003f2e000 */
[----:B------:R-:W-:Y:S02]  /*06a0*/  @!P0 FSEL R4, R6, R4, !P1 ;  /* 0x0000000406048208 */ /* 0x000fe40004800000 */
[----:B------:R-:W-:Y:S02]  /*06b0*/  @!P0 FSEL R5, R7, R5, !P1 ;  /* 0x0000000507058208 */ /* 0x000fe40004800000 */
[----:B------:R-:W-:Y:S01]  /*06c0*/  ISETP.GT.AND P0, PT, R9, 0x1b, PT ;  /* 0x0000001b0900780c */ /* 0x000fe20003f04270 */
[----:B------:R-:W-:Y:S01]  /*06d0*/  SHFL.DOWN PT, R2, R4, 0x4, 0x1f ;  /* 0x08801f0004027f89 */ /* 0x000fe200000e0000 */
[----:B------:R-:W-:Y:S02]  /*06e0*/  @!P2 MOV R7, 0x400 ;  /* 0x000004000007a802 */ /* 0x000fe40000000f00 */
[----:B------:R-:W-:Y:S01]  /*06f0*/  @!P2 SHF.R.U32.HI R6, RZ, 0x2, R0 ;  /* 0x00000002ff06a819 */ /* 0x000fe20000011600 */
[----:B------:R-:W0:Y:S01]  /*0700*/  SHFL.DOWN PT, R3, R5, 0x4, 0x1f ;  /* 0x08801f0005037f89 */ /* 0x000e2200000e0000 */
[----:B-1----:R-:W-:-:S02]  /*0710*/  @!P2 LEA R11, R8, R7, 0x18 ;  /* 0x00000007080ba211 */ /* 0x002fc400078ec0ff */
[----:B------:R-:W-:-:S05]  /*0720*/  @!P2 LOP3.LUT R8, R6, 0xf8, RZ, 0xc0, !PT ;  /* 0x000000f80608a812 */ /* 0x000fca00078ec0ff */
        /* <DEDUP_REMOVED lines=26> */
[----:B-1----:R-:W1:Y:S04]  /*08d0*/  LDS.128 R4, [UR4+0x20] ;  /* 0x00002004ff047984 */ /* 0x002e680008000c00 */
[----:B------:R-:W2:Y:S01]  /*08e0*/  LDS.128 R8, [UR4+0x30] ;  /* 0x00003004ff087984 */ /* 0x000ea20008000c00 */
        /* <DEDUP_REMOVED lines=8> */
[----:B------:R-:W-:Y:S02]  /*0970*/  FSEL R5, R5, R3, !P1 ;  /* 0x0000000305057208 */ /* 0x000fe40004800000 */
[----:B------:R-:W0:Y:S04]  /*0980*/  LDS.64 R2, [UR4+0x40] ;  /* 0x00004004ff027984 */ /* 0x000e280008000a00 */
[----:B------:R-:W-:-:S06]  /*0990*/  DSETP.GEU.AND P1, PT, R4, R6, PT ;  /* 0x000000060400722a */ /* 0x000fcc0003f2e000 */
[----:B------:R-:W-:Y:S02]  /*09a0*/  FSEL R4, R6, R4, !P1 ;  /* 0x0000000406047208 */ /* 0x000fe40004800000 */
[----:B------:R-:W-:-:S06]  /*09b0*/  FSEL R5, R7, R5, !P1 ;  /* 0x0000000507057208 */ /* 0x000fcc0004800000 */
[----:B--2---:R-:W-:-:S06]  /*09c0*/  DSETP.GEU.AND P1, PT, R4, R8, PT ;  /* 0x000000080400722a */ /* 0x004fcc0003f2e000 */
[----:B------:R-:W-:Y:S02]  /*09d0*/  FSEL R4, R8, R4, !P1 ;  /* 0x0000000408047208 */ /* 0x000fe40004800000 */
[----:B------:R-:W-:-:S06]  /*09e0*/  FSEL R5, R9, R5, !P1 ;  /* 0x0000000509057208 */ /* 0x000fcc0004800000 */
[----:B------:R-:W-:-:S06]  /*09f0*/  DSETP.GEU.AND P1, PT, R4, R10, PT ;  /* 0x0000000a0400722a */ /* 0x000fcc0003f2e000 */
[----:B------:R-:W-:Y:S02]  /*0a00*/  FSEL R4, R10, R4, !P1 ;  /* 0x000000040a047208 */ /* 0x000fe40004800000 */
[----:B------:R-:W-:-:S06]  /*0a10*/  FSEL R5, R11, R5, !P1 ;  /* 0x000000050b057208 */ /* 0x000fcc0004800000 */
[----:B0-----:R-:W-:-:S06]  /*0a20*/  DSETP.GEU.AND P1, PT, R4, R2, PT ;  /* 0x000000020400722a */ /* 0x001fcc0003f2e000 */
[----:B------:R-:W-:Y:S02]  /*0a30*/  FSEL R2, R2, R4, !P1 ;  /* 0x0000000402027208 */ /* 0x000fe40004800000 */
[----:B------:R-:W-:Y:S01]  /*0a40*/  FSEL R3, R3, R5, !P1 ;  /* 0x0000000503037208 */ /* 0x000fe20004800000 */
[----:B------:R-:W-:Y:S06]  /*0a50*/  BRA `(.L_x_69) ;  /* 0x00000034005c7947 */ /* 0x000fec0003800000 */
.L_x_68:
[----:B------:R-:W-:Y:S01]  /*0a60*/  LOP3.LUT R4, R0, 0x3e0, RZ, 0xc0, !PT ;  /* 0x000003e000047812 */ /* 0x000fe200078ec0ff */
[----:B------:R-:W0:Y:S04]  /*0a70*/  S2R R10, SR_LANEID ;  /* 0x00000000000a7919 */ /* 0x000e280000000000 */
[----:B------:R-:W-:Y:S01]  /*0a80*/  VIADD R5, R4, 0x20 ;  /* 0x0000002004057836 */ /* 0x000fe20000000000 */
[----:B------:R-:W-:-:S04]  /*0a90*/  LOP3.LUT R4, RZ, R4, RZ, 0x33, !PT ;  /* 0x00000004ff047212 */ /* 0x000fc800078e33ff */
[----:B------:R-:W-:Y:S01]  /*0aa0*/  ISETP.GT.U32.AND P0, PT, R5, UR12, PT ;  /* 0x0000000c05007c0c */ /* 0x000fe2000bf04070 */
[----:B------:R-:W-:-:S05]  /*0ab0*/  VIADD R4, R4, UR12 ;  /* 0x0000000c04047c36 */ /* 0x000fca0008000000 */
[----:B------:R-:W-:-:S05]  /*0ac0*/  SEL R5, R4, 0x1f, P0 ;  /* 0x0000001f04057807 */ /* 0x000fca0000000000 */
[----:B-----5:R-:W-:Y:S04]  /*0ad0*/  SHFL.DOWN PT, R6, R2, 0x1, R5 ;  /* 0x0820000002067989 */ /* 0x020fe800000e0005 */
[----:B------:R-:W1:Y:S01]  /*0ae0*/  SHFL.DOWN PT, R7, R3, 0x1, R5 ;  /* 0x0820000003077989 */ /* 0x000e6200000e0005 */
[----:B0-----:R-:W-:Y:S01]  /*0af0*/  ISETP.GE.AND P0, PT, R10, R5, PT ;  /* 0x000000050a00720c */ /* 0x001fe20003f06270 */
[----:B-1----:R-:W-:-:S06]  /*0b00*/  DSETP.GEU.AND P1, PT, R2, R6, PT ;  /* 0x000000060200722a */ /* 0x002fcc0003f2e000 */
[-C--:B------:R-:W-:Y:S01]  /*0b10*/  FSEL R9, R6, R2.reuse, !P1 ;  /* 0x0000000206097208 */ /* 0x080fe20004800000 */
[----:B------:R-:W-:Y:S01]  /*0b20*/  VIADD R6, R10, 0x2 ;  /* 0x000000020a067836 */ /* 0x000fe20000000000 */
[-C--:B------:R-:W-:Y:S02]  /*0b30*/  FSEL R7, R7, R3.reuse, !P1 ;  /* 0x0000000307077208 */ /* 0x080fe40004800000 */
[----:B------:R-:W-:Y:S02]  /*0b40*/  FSEL R4, R9, R2, !P0 ;  /* 0x0000000209047208 */ /* 0x000fe40004000000 */
[----:B------:R-:W-:Y:S02]  /*0b50*/  FSEL R7, R7, R3, !P0 ;  /* 0x0000000307077208 */ /* 0x000fe40004000000 */
[----:B------:R-:W-:Y:S01]  /*0b60*/  ISETP.GT.AND P0, PT, R6, R5, PT ;  /* 0x000000050600720c */ /* 0x000fe20003f04270 */
[----:B------:R-:W-:Y:S01]  /*0b70*/  SHFL.DOWN PT, R8, R4, 0x2, R5 ;  /* 0x0840000004087989 */ /* 0x000fe200000e0005 */
[----:B------:R-:W-:-:S03]  /*0b80*/  IMAD.MOV.U32 R6, RZ, RZ, R4 ;  /* 0x000000ffff067224 */ /* 0x000fc600078e0004 */
[----:B------:R-:W0:Y:S03]  /*0b90*/  SHFL.DOWN PT, R9, R7, 0x2, R5 ;  /* 0x0840000007097989 */ /* 0x000e2600000e0005 */
[----:B0-----:R-:W-:Y:S01]  /*0ba0*/  DSETP.GEU.AND P1, PT, R6, R8, PT ;  /* 0x000000080600722a */ /* 0x001fe20003f2e000 */
[----:B------:R-:W-:-:S05]  /*0bb0*/  VIADD R6, R10, 0x4 ;  /* 0x000000040a067836 */ /* 0x000fca0000000000 */
[----:B------:R-:W-:Y:S02]  /*0bc0*/  @!P0 FSEL R4, R8, R4, !P1 ;  /* 0x0000000408048208 */ /* 0x000fe40004800000 */
[----:B------:R-:W-:Y:S02]  /*0bd0*/  @!P0 FSEL R7, R9, R7, !P1 ;  /* 0x0000000709078208 */ /* 0x000fe40004800000 */
        /* <DEDUP_REMOVED lines=10> */
[----:B------:R-:W-:Y:S01]  /*0c80*/  IMAD.MOV.U32 R6, RZ, RZ, R4 ;  /* 0x000000ffff067224 */ /* 0x000fe200078e0004 */
[C---:B------:R-:W-:Y:S02]  /*0c90*/  ISETP.NE.AND P0, PT, R10.reuse, RZ, PT ;  /* 0x000000ff0a00720c */ /* 0x040fe40003f05270 */
[----:B------:R-:W0:Y:S11]  /*0ca0*/  SHFL.DOWN PT, R3, R7, 0x8, R5 ;  /* 0x0900000007037989 */ /* 0x000e3600000e0005 */
[----:B------:R-:W1:Y:S01]  /*0cb0*/  @!P0 S2R R9, SR_CgaCtaId ;  /* 0x0000000000098919 */ /* 0x000e620000008800 */
[----:B------:R-:W-:Y:S01]  /*0cc0*/  @!P0 MOV R8, 0x400 ;  /* 0x0000040000088802 */ /* 0x000fe20000000f00 */
[----:B0-----:R-:W-:Y:S01]  /*0cd0*/  DSETP.GEU.AND P2, PT, R6, R2, PT ;  /* 0x000000020600722a */ /* 0x001fe20003f4e000 */
[----:B------:R-:W-:-:S05]  /*0ce0*/  VIADD R6, R10, 0x10 ;  /* 0x000000100a067836 */ /* 0x000fca0000000000 */
[----:B------:R-:W-:Y:S02]  /*0cf0*/  @!P1 FSEL R4, R2, R4, !P2 ;  /* 0x0000000402049208 */ /* 0x000fe40005000000 */
[----:B------:R-:W-:Y:S02]  /*0d00*/  @!P1 FSEL R7, R3, R7, !P2 ;  /* 0x0000000703079208 */ /* 0x000fe40005000000 */
[----:B------:R-:W-:Y:S01]  /*0d10*/  ISETP.GT.AND P1, PT, R6, R5, PT ;  /* 0x000000050600720c */ /* 0x000fe20003f24270 */
[----:B------:R-:W-:Y:S01]  /*0d20*/  SHFL.DOWN PT, R2, R4, 0x10, R5 ;  /* 0x0a00000004027989 */ /* 0x000fe200000e0005 */
[----:B------:R-:W-:-:S03]  /*0d30*/  @!P0 SHF.R.U32.HI R6, RZ, 0x2, R0 ;  /* 0x00000002ff068819 */ /* 0x000fc60000011600 */
[----:B------:R0:W2:Y:S01]  /*0d40*/  SHFL.DOWN PT, R3, R7, 0x10, R5 ;  /* 0x0a00000007037989 */ /* 0x0000a200000e0005 */
[----:B------:R-:W-:Y:S02]  /*0d50*/  @!P0 LOP3.LUT R6, R6, 0xf8, RZ, 0xc0, !PT ;  /* 0x000000f806068812 */ /* 0x000fe400078ec0ff */
[----:B-1----:R-:W-:-:S05]  /*0d60*/  @!P0 LEA R9, R9, R8, 0x18 ;  /* 0x0000000809098211 */ /* 0x002fca00078ec0ff */
[----:B------:R-:W-:Y:S02]  /*0d70*/  @!P0 IMAD.IADD R9, R6, 0x1, R9 ;  /* 0x0000000106098824 */ /* 0x000fe400078e0209 */
[----:B0-----:R-:W-:-:S06]  /*0d80*/  IMAD.MOV.U32 R5, RZ, RZ, R7 ;  /* 0x000000ffff057224 */ /* 0x001fcc00078e0007 */
[----:B--2---:R-:W-:-:S06]  /*0d90*/  DSETP.GEU.AND P2, PT, R4, R2, PT ;  /* 0x000000020400722a */ /* 0x004fcc0003f4e000 */
[----:B------:R-:W-:Y:S02]  /*0da0*/  @!P1 FSEL R4, R2, R4, !P2 ;  /* 0x0000000402049208 */ /* 0x000fe40005000000 */
[----:B------:R-:W-:-:S03]  /*0db0*/  @!P1 FSEL R7, R3, R7, !P2 ;  /* 0x0000000703079208 */ /* 0x000fc60005000000 */
[----:B------:R-:W-:Y:S02]  /*0dc0*/  IMAD.MOV.U32 R2, RZ, RZ, R4 ;  /* 0x000000ffff027224 */ /* 0x000fe400078e0004 */
[----:B------:R-:W-:-:S05]  /*0dd0*/  IMAD.MOV.U32 R3, RZ, RZ, R7 ;  /* 0x000000ffff037224 */ /* 0x000fca00078e0007 */
[----:B------:R1:W-:Y:S01]  /*0de0*/  @!P0 STS.64 [R9+0x8], R2 ;  /* 0x0000080209008388 */ /* 0x0003e20000000a00 */
[----:B------:R-:W-:Y:S01]  /*0df0*/  BAR.SYNC.DEFER_BLOCKING 0x0 ;  /* 0x0000000000007b1d */ /* 0x000fe20000010000 */
[----:B------:R-:W-:-:S13]  /*0e00*/  ISETP.NE.AND P0, PT, R0, RZ, PT ;  /* 0x000000ff0000720c */ /* 0x000fda0003f05270 */
[----:B-1----:R-:W-:Y:S05]  /*0e10*/  @P0 BRA `(.L_x_69) ;  /* 0x00000030006c0947 */ /* 0x002fea0003800000 */
[----:B------:R-:W0:Y:S01]  /*0e20*/  S2UR UR5, SR_CgaCtaId ;  /* 0x00000000000579c3 */ /* 0x000e220000008800 */
[----:B------:R-:W-:Y:S01]  /*0e30*/  UMOV UR4, 0x400 ;  /* 0x0000040000047882 */ /* 0x000fe20000000000 */
[----:B------:R-:W-:Y:S02]  /*0e40*/  UISETP.GT.U32.AND UP0, UPT, UR12, 0x20, UPT ;  /* 0x000000200c00788c */ /* 0x000fe4000bf04070 */
[----:B------:R-:W-:-:S04]  /*0e50*/  UISETP.GT.U32.AND UP1, UPT, UR12, 0x40, UPT ;  /* 0x000000400c00788c */ /* 0x000fc8000bf24070 */
[----:B------:R-:W-:Y:S01]  /*0e60*/  PLOP3.LUT P3, PT, PT, PT, UP0, 0x80, 0x8 ;  /* 0x000000000008781c */ /* 0x000fe20003f6f008 */
[----:B------:R-:W-:Y:S01]  /*0e70*/  UISETP.GT.U32.AND UP0, UPT, UR12, 0x60, UPT ;  /* 0x000000600c00788c */ /* 0x000fe2000bf04070 */
[----:B------:R-:W-:Y:S01]  /*0e80*/  PLOP3.LUT P2, PT, PT, PT, UP1, 0x80, 0x8 ;  /* 0x000000000008781c */ /* 0x000fe20003f4f018 */
[----:B0-----:R-:W-:-:S09]  /*0e90*/  ULEA UR4, UR5, UR4, 0x18 ;  /* 0x0000000405047291 */ /* 0x001fd2000f8ec0ff */
[----:B------:R-:W0:Y:S04]  /*0ea0*/  LDS.128 R12, [UR4+0x10] ;  /* 0x00001004ff0c7984 */ /* 0x000e280008000c00 */
[----:B------:R-:W1:Y:S01]  /*0eb0*/  LDS.128 R4, [UR4+0x20] ;  /* 0x00002004ff047984 */ /* 0x000e620008000c00 */
[----:B0-----:R-:W-:-:S06]  /*0ec0*/  DSETP.GEU.AND P1, PT, R2, R12, PT ;  /* 0x0000000c0200722a */ /* 0x001fcc0003f2e000 */
[-C--:B------:R-:W-:Y:S02]  /*0ed0*/  FSEL R9, R12, R2.reuse, !P1 ;  /* 0x000000020c097208 */ /* 0x080fe40004800000 */
[-C--:B------:R-:W-:Y:S02]  /*0ee0*/  FSEL R11, R13, R3.reuse, !P1 ;  /* 0x000000030d0b7208 */ /* 0x080fe40004800000 */
[----:B------:R-:W-:Y:S02]  /*0ef0*/  FSEL R13, R9, R2, P3 ;  /* 0x00000002090d7208 */ /* 0x000fe40001800000 */
[----:B------:R-:W-:Y:S02]  /*0f00*/  FSEL R0, R11, R3, P3 ;  /* 0x000000030b007208 */ /* 0x000fe40001800000 */
[----:B------:R-:W-:Y:S01]  /*0f10*/  PLOP3.LUT P1, PT, PT, PT, UP0, 0x80, 0x8 ;  /* 0x000000000008781c */ /* 0x000fe20003f2f008 */
[----:B------:R-:W-:Y:S01]  /*0f20*/  IMAD.MOV.U32 R2, RZ, RZ, R13 ;  /* 0x000000ffff027224 */ /* 0x000fe200078e000d */
[----:B------:R-:W0:Y:S01]  /*0f30*/  LDS.128 R8, [UR4+0x30] ;  /* 0x00003004ff087984 */ /* 0x000e220008000c00 */
[----:B------:R-:W-:Y:S01]  /*0f40*/  IMAD.MOV.U32 R3, RZ, RZ, R0 ;  /* 0x000000ffff037224 */ /* 0x000fe200078e0000 */
[----:B------:R-:W-:-:S05]  /*0f50*/  UISETP.GT.U32.AND UP0, UPT, UR12, 0x80, UPT ;  /* 0x000000800c00788c */ /* 0x000fca000bf04070 */
[----:B------:R-:W-:-:S06]  /*0f60*/  DSETP.GEU.AND P3, PT, R2, R14, PT ;  /* 0x0000000e0200722a */ /* 0x000fcc0003f6e000 */
[----:B------:R-:W-:Y:S02]  /*0f70*/  @P2 FSEL R13, R14, R13, !P3 ;  /* 0x0000000d0e0d2208 */ /* 0x000fe40005800000 */
[----:B------:R-:W-:Y:S02]  /*0f80*/  @P2 FSEL R0, R15, R0, !P3 ;  /* 0x000000000f002208 */ /* 0x000fe40005800000 */
[----:B------:R-:W-:Y:S01]  /*0f90*/  PLOP3.LUT P2, PT, PT, PT, UP0, 0x80, 0x8 ;  /* 0x000000000008781c */ /* 0x000fe20003f4f008 */
[----:B------:R-:W-:Y:S01]  /*0fa0*/  IMAD.MOV.U32 R2, RZ, RZ, R13 ;  /* 0x000000ffff027224 */ /* 0x000fe200078e000d */
[----:B------:R-:W-:Y:S01]  /*0fb0*/  UISETP.GT.U32.AND UP0, UPT, UR12, 0xa0, UPT ;  /* 0x000000a00c00788c */ /* 0x000fe2000bf04070 */
[----:B------:R-:W-:-:S06]  /*0fc0*/  IMAD.MOV.U32 R3, RZ, RZ, R0 ;  /* 0x000000ffff037224 */ /* 0x000fcc00078e0000 */
[----:B-1----:R-:W-:Y:S01]  /*0fd0*/  DSETP.GEU.AND P3, PT, R2, R4, PT ;  /* 0x000000040200722a */ /* 0x002fe20003f6e000 */
[----:B------:R-:W1:Y:S05]  /*0fe0*/  LDS.64 R2, [UR4+0x40] ;  /* 0x00004004ff027984 */ /* 0x000e6a0008000a00 */
[----:B------:R-:W-:Y:S02]  /*0ff0*/  @P1 FSEL R13, R4, R13, !P3 ;  /* 0x0000000d040d1208 */ /* 0x000fe40005800000 */
[----:B------:R-:W-:Y:S02]  /*1000*/  @P1 FSEL R0, R5, R0, !P3 ;  /* 0x0000000005001208 */ /* 0x000fe40005800000 */
[----:B------:R-:W-:Y:S01]  /*1010*/  PLOP3.LUT P1, PT, PT, PT, UP0, 0x80, 0x8 ;  /* 0x000000000008781c */ /* 0x000fe20003f2f008 */
[----:B------:R-:W-:Y:S01]  /*1020*/  IMAD.MOV.U32 R4, RZ, RZ, R13 ;  /* 0x000000ffff047224 */ /* 0x000fe200078e000d */
[----:B------:R-:W-:Y:S01]  /*1030*/  UISETP.GT.U32.AND UP0, UPT, UR12, 0xc0, UPT ;  /* 0x000000c00c00788c */ /* 0x000fe2000bf04070 */
[----:B------:R-:W-:-:S06]  /*1040*/  IMAD.MOV.U32 R5, RZ, RZ, R0 ;  /* 0x000000ffff057224 */ /* 0x000fcc00078e0000 */
[----:B------:R-:W-:-:S06]  /*1050*/  DSETP.GEU.AND P3, PT, R4, R6, PT ;  /* 0x000000060400722a */ /* 0x000fcc0003f6e000 */
[----:B------:R-:W-:Y:S02]  /*1060*/  @P2 FSEL R13, R6, R13, !P3 ;  /* 0x0000000d060d2208 */ /* 0x000fe40005800000 */
[----:B------:R-:W-:Y:S02]  /*1070*/  @P2 FSEL R0, R7, R0, !P3 ;  /* 0x0000000007002208 */ /* 0x000fe40005800000 */
[----:B------:R-:W-:Y:S01]  /*1080*/  PLOP3.LUT P2, PT, PT, PT, UP0, 0x80, 0x8 ;  /* 0x000000000008781c */ /* 0x000fe20003f4f008 */
[----:B------:R-:W-:Y:S01]  /*1090*/  IMAD.MOV.U32 R4, RZ, RZ, R13 ;  /* 0x000000ffff047224 */ /* 0x000fe200078e000d */
[----:B------:R-:W-:Y:S01]  /*10a0*/  UISETP.GT.U32.AND UP0, UPT, UR12, 0xe0, UPT ;  /* 0x000000e00c00788c */ /* 0x000fe2000bf04070 */
[----:B------:R-:W-:-:S06]  /*10b0*/  IMAD.MOV.U32 R5, RZ, RZ, R0 ;  /* 0x000000ffff057224 */ /* 0x000fcc00078e0000 */
[----:B0-----:R-:W-:-:S06]  /*10c0*/  DSETP.GEU.AND P3, PT, R4, R8, PT ;  /* 0x000000080400722a */ /* 0x001fcc0003f6e000 */
[----:B------:R-:W-:Y:S02]  /*10d0*/  @P1 FSEL R13, R8, R13, !P3 ;  /* 0x0000000d080d1208 */ /* 0x000fe40005800000 */
[----:B------:R-:W-:Y:S02]  /*10e0*/  @P1 FSEL R0, R9, R0, !P3 ;  /* 0x0000000009001208 */ /* 0x000fe40005800000 */
[----:B------:R-:W-:Y:S01]  /*10f0*/  PLOP3.LUT P1, PT, PT, PT, UP0, 0x80, 0x8 ;  /* 0x000000000008781c */ /* 0x000fe20003f2f008 */
[----:B------:R-:W-:Y:S02]  /*1100*/  IMAD.MOV.U32 R4, RZ, RZ, R13 ;  /* 0x000000ffff047224 */ /* 0x000fe400078e000d */
[----:B------:R-:W-:-:S06]  /*1110*/  IMAD.MOV.U32 R5, RZ, RZ, R0 ;  /* 0x000000ffff057224 */ /* 0x000fcc00078e0000 */
[----:B------:R-:W-:-:S06]  /*1120*/  DSETP.GEU.AND P3, PT, R4, R10, PT ;  /* 0x0000000a0400722a */ /* 0x000fcc0003f6e000 */
[----:B------:R-:W-:Y:S02]  /*1130*/  @P2 FSEL R13, R10, R13, !P3 ;  /* 0x0000000d0a0d2208 */ /* 0x000fe40005800000 */
[----:B------:R-:W-:-:S03]  /*1140*/  @P2 FSEL R0, R11, R0, !P3 ;  /* 0x000000000b002208 */ /* 0x000fc60005800000 */
[----:B------:R-:W-:Y:S02]  /*1150*/  IMAD.MOV.U32 R4, RZ, RZ, R13 ;  /* 0x000000ffff047224 */ /* 0x000fe400078e000d */
[----:B------:R-:W-:-:S06]  /*1160*/  IMAD.MOV.U32 R5, RZ, RZ, R0 ;  /* 0x000000ffff057224 */ /* 0x000fcc00078e0000 */
[----:B-1----:R-:W-:-:S06]  /*1170*/  DSETP.GEU.AND P2, PT, R4, R2, PT ;  /* 0x000000020400722a */ /* 0x002fcc0003f4e000 */
[----:B------:R-:W-:Y:S02]  /*1180*/  @P1 FSEL R13, R2, R13, !P2 ;  /* 0x0000000d020d1208 */ /* 0x000fe40005000000 */
[----:B------:R-:W-:-:S03]  /*1190*/  @P1 FSEL R0, R3, R0, !P2 ;  /* 0x0000000003001208 */ /* 0x000fc60005000000 */
[----:B------:R-:W-:Y:S02]  /*11a0*/  IMAD.MOV.U32 R2, RZ, RZ, R13 ;  /* 0x000000ffff027224 */ /* 0x000fe400078e000d */
[----:B------:R-:W-:Y:S01]  /*11b0*/  IMAD.MOV.U32 R3, RZ, RZ, R0 ;  /* 0x000000ffff037224 */ /* 0x000fe200078e0000 */
[----:B------:R-:W-:Y:S06]  /*11c0*/  BRA `(.L_x_69) ;  /* 0x0000002c00807947 */ /* 0x000fec0003800000 */
.L_x_59:
[----:B------:R-:W0:Y:S01]  /*11d0*/  S2R R0, SR_TID.X ;  /* 0x0000000000007919 */ /* 0x000e220000002100 */
[----:B------:R-:W1:Y:S01]  /*11e0*/  LDC.64 R20, c[0x0][0x380] ;  /* 0x0000e000ff147b82 */ /* 0x000e620000000a00 */
[----:B------:R-:W-:Y:S02]  /*11f0*/  IMAD.U32 R3, RZ, RZ, UR16 ;  /* 0x00000010ff037e24 */ /* 0x000fe4000f8e00ff */
[----:B0-----:R-:W-:-:S04]  /*1200*/  IMAD.SHL.U32 R2, R0, 0x4, RZ ;  /* 0x0000000400027824 */ /* 0x001fc800078e00ff */
[----:B------:R-:W-:-:S04]  /*1210*/  IMAD R3, R3, 0x800, R2 ;  /* 0x0000080003037824 */ /* 0x000fc800078e0202 */
[----:B-1----:R-:W-:-:S05]  /*1220*/  IMAD.WIDE.U32 R20, R3, 0x8, R20 ;  /* 0x0000000803147825 */ /* 0x002fca00078e0014 */
[----:B------:R-:W2:Y:S04]  /*1230*/  LDG.E.128.CONSTANT R4, desc[UR10][R20.64] ;  /* 0x0000000a14047981 */ /* 0x000ea8000c1e9d00 */
[----:B------:R-:W3:Y:S04]  /*1240*/  LDG.E.128.CONSTANT R8, desc[UR10][R20.64+0x10] ;  /* 0x0000100a14087981 */ /* 0x000ee8000c1e9d00 */
[----:B------:R-:W4:Y:S04]  /*1250*/  LDG.E.128.CONSTANT R12, desc[UR10][R20.64+0x2000] ;  /* 0x0020000a140c7981 */ /* 0x000f28000c1e9d00 */
[----:B------:R-:W5:Y:S01]  /*1260*/  LDG.E.128.CONSTANT R16, desc[UR10][R20.64+0x2010] ;  /* 0x0020100a14107981 */ /* 0x000f62000c1e9d00 */
[----:B------:R-:W-:Y:S01]  /*1270*/  UISETP.GE.U32.AND UP0, UPT, UR12, UR5, UPT ;  /* 0x000000050c00728c */ /* 0x000fe2000bf06070 */
        /* <DEDUP_REMOVED lines=21> */
[----:B------:R-:W-:Y:S06]  /*13d0*/  BRA.U !UP0, `(.L_x_70) ;  /* 0x0000000508dc7547 */ /* 0x000fec000b800000 */
[----:B------:R-:W-:Y:S02]  /*13e0*/  ULEA UR6, UR16, UR5, 0xb ;  /* 0x0000000510067291 */ /* 0x000fe4000f8e58ff */
[----:B------:R-:W-:Y:S01]  /*13f0*/  UIADD3 UR14, UPT, UPT, UR8, -0x800, URZ ;  /* 0xfffff800080e7890 */ /* 0x000fe2000fffe0ff */
[----:B------:R-:W0:Y:S03]  /*1400*/  LDCU UR9, c[0x0][0x3a8] ;  /* 0x00007500ff0977ac */ /* 0x000e260008000800 */
[----:B------:R-:W-:Y:S01]  /*1410*/  VIADD R3, R0, UR6 ;  /* 0x0000000600037c36 */ /* 0x000fe20008000000 */
[----:B------:R-:W-:Y:S01]  /*1420*/  UISETP.GT.U32.AND UP0, UPT, UR6, UR14, UPT ;  /* 0x0000000e0600728c */ /* 0x000fe2000bf04070 */
[----:B------:R-:W1:Y:S01]  /*1430*/  LDCU.64 UR18, c[0x0][0x380] ;  /* 0x00007000ff1277ac */ /* 0x000e620008000a00 */
[----:B------:R-:W-:Y:S01]  /*1440*/  UIADD3 UR13, UPT, UPT, UR6, 0x100, URZ ;  /* 0x00000100060d7890 */ /* 0x000fe2000fffe0ff */
[----:B------:R-:W-:Y:S01]  /*1450*/  UMOV UR4, URZ ;  /* 0x000000ff00047c82 */ /* 0x000fe20008000000 */
[----:B------:R-:W-:-:S05]  /*1460*/  UMOV UR7, UR6 ;  /* 0x0000000600077c82 */ /* 0x000fca0008000000 */
[----:B------:R-:W-:Y:S05]  /*1470*/  BRA.U UP0, `(.L_x_71) ;  /* 0x0000000100a87547 */ /* 0x000fea000b800000 */
.L_x_72:
[----:B------:R-:W-:-:S05]  /*1480*/  IADD3 R4, P0, PT, R2, UR7, RZ ;  /* 0x0000000702047c10 */ /* 0x000fca000ff1e0ff */
[----:B------:R-:W-:Y:S01]  /*1490*/  IMAD.X R5, RZ, RZ, RZ, P0 ;  /* 0x000000ffff057224 */ /* 0x000fe200000e06ff */
[----:B-1----:R-:W-:-:S04]  /*14a0*/  LEA R22, P0, R4, UR18, 0x3 ;  /* 0x0000001204167c11 */ /* 0x002fc8000f8018ff */
[----:B------:R-:W-:-:S05]  /*14b0*/  LEA.HI.X R23, R4, UR19, R5, 0x3, P0 ;  /* 0x0000001304177c11 */ /* 0x000fca00080f1c05 */
[----:B------:R-:W2:Y:S04]  /*14c0*/  LDG.E.128.CONSTANT R4, desc[UR10][R22.64] ;  /* 0x0000000a16047981 */ /* 0x000ea8000c1e9d00 */
[----:B------:R-:W3:Y:S04]  /*14d0*/  LDG.E.128.CONSTANT R8, desc[UR10][R22.64+0x10] ;  /* 0x0000100a16087981 */ /* 0x000ee8000c1e9d00 */
[----:B------:R-:W4:Y:S04]  /*14e0*/  LDG.E.128.CONSTANT R12, desc[UR10][R22.64+0x2000] ;  /* 0x0020000a160c7981 */ /* 0x000f28000c1e9d00 */
[----:B------:R-:W5:Y:S01]  /*14f0*/  LDG.E.128.CONSTANT R16, desc[UR10][R22.64+0x2010] ;  /* 0x0020100a16107981 */ /* 0x000f62000c1e9d00 */
[----:B0-----:R-:W-:-:S02]  /*1500*/  UMOV UR8, UR9 ;  /* 0x0000000900087c82 */ /* 0x001fc40008000000 */
[----:B------:R-:W-:-:S04]  /*1510*/  UIADD3 UR15, UPT, UPT, -UR7, UR8, URZ ;  /* 0x00000008070f7290 */ /* 0x000fc8000fffe1ff */
[----:B------:R-:W-:Y:S01]  /*1520*/  UISETP.GE.U32.AND UP0, UPT, UR15, UR5, UPT ;  /* 0x000000050f00728c */ /* 0x000fe2000bf06070 */
        /* <DEDUP_REMOVED lines=25> */
[----:B------:R-:W-:Y:S02]  /*16c0*/  UIADD3 UR7, UPT, UPT, UR5, UR7, URZ ;  /* 0x0000000705077290 */ /* 0x000fe4000fffe0ff */
[----:B------:R-:W-:Y:S01]  /*16d0*/  VIADD R3, R3, UR5 ;  /* 0x0000000503037c36 */ /* 0x000fe20008000000 */
[----:B------:R-:W-:Y:S02]  /*16e0*/  UIADD3 UR4, UPT, UPT, UR4, 0x1, URZ ;  /* 0x0000000104047890 */ /* 0x000fe4000fffe0ff */
[----:B------:R-:W-:Y:S02]  /*16f0*/  UISETP.GT.U32.AND UP0, UPT, UR7, UR14, UPT ;  /* 0x0000000e0700728c */ /* 0x000fe4000bf04070 */
[----:B------:R-:W-:-:S07]  /*1700*/  UIADD3 UR13, UPT, UPT, UR5, UR13, URZ ;  /* 0x0000000d050d7290 */ /* 0x000fce000fffe0ff */
[----:B------:R-:W-:Y:S05]  /*1710*/  BRA.U !UP0, `(.L_x_72) ;  /* 0xfffffffd08587547 */ /* 0x000fea000b83ffff */
.L_x_71:
[----:B------:R-:W-:-:S09]  /*1720*/  UISETP.GE.U32.AND UP0, UPT, UR7, UR8, UPT ;  /* 0x000000080700728c */ /* 0x000fd2000bf06070 */
[----:B------:R-:W-:Y:S05]  /*1730*/  BRA.U UP0, `(.L_x_70) ;  /* 0x0000000500047547 */ /* 0x000fea000b800000 */
[----:B------:R-:W-:Y:S01]  /*1740*/  UIADD3 UR5, UPT, UPT, -UR7, UR8, URZ ;  /* 0x0000000807057290 */ /* 0x000fe2000fffe1ff */
[----:B------:R-:W-:Y:S05]  /*1750*/  BSSY.RECONVERGENT B1, `(.L_x_70) ;  /* 0x000003f000017945 */ /* 0x000fea0003800200 */
[----:B------:R-:W-:-:S13]  /*1760*/  ISETP.GE.AND P0, PT, R0, UR5, PT ;  /* 0x0000000500007c0c */ /* 0x000fda000bf06270 */
[----:B------:R-:W-:Y:S05]  /*1770*/  @P0 BRA `(.L_x_73) ;  /* 0x0000000000f00947 */ /* 0x000fea0003800000 */
[----:B------:R-:W2:Y:S01]  /*1780*/  LDC R5, c[0x0][0x3ac] ;  /* 0x0000eb00ff057b82 */ /* 0x000ea20000000800 */
[----:B------:R-:W-:Y:S01]  /*1790*/  LOP3.LUT R2, RZ, R0, RZ, 0x33, !PT ;  /* 0x00000000ff027212 */ /* 0x000fe200078e33ff */
[----:B------:R-:W-:Y:S01]  /*17a0*/  BSSY.RECONVERGENT B2, `(.L_x_74) ;  /* 0x0000019000027945 */ /* 0x000fe20003800200 */
[----:B------:R-:W-:-:S03]  /*17b0*/  IMAD.MOV.U32 R8, RZ, RZ, R0 ;  /* 0x000000ffff087224 */ /* 0x000fc600078e0000 */
[----:B------:R-:W-:-:S04]  /*17c0*/  VIADD R2, R2, UR8 ;  /* 0x0000000802027c36 */ /* 0x000fc80008000000 */
[C---:B------:R-:W-:Y:S01]  /*17d0*/  VIADD R4, R2.reuse, -UR6 ;  /* 0x8000000602047c36 */ /* 0x040fe20008000000 */
[C---:B------:R-:W-:Y:S02]  /*17e0*/  LOP3.LUT R6, R2.reuse, 0x300, RZ, 0xc0, !PT ;  /* 0x0000030002067812 */ /* 0x040fe400078ec0ff */
[----:B------:R-:W-:Y:S02]  /*17f0*/  LEA.HI R2, R2, 0x1, RZ, 0x18 ;  /* 0x0000000102027811 */ /* 0x000fe400078fc0ff */
[----:B------:R-:W-:Y:S01]  /*1800*/  ISETP.NE.AND P0, PT, R6, 0x300, PT ;  /* 0x000003000600780c */ /* 0x000fe20003f05270 */
[----:B--2---:R-:W-:-:S04]  /*1810*/  IMAD R5, R5, UR4, RZ ;  /* 0x0000000405057c24 */ /* 0x004fc8000f8e02ff */
[----:B------:R-:W-:-:S05]  /*1820*/  IMAD R4, R5, -0x800, R4 ;  /* 0xfffff80005047824 */ /* 0x000fca00078e0204 */
[----:B------:R-:W-:-:S03]  /*1830*/  ISETP.GE.U32.AND P2, PT, R4, 0x300, PT ;  /* 0x000003000400780c */ /* 0x000fc60003f46070 */
[----:B------:R-:W-:Y:S10]  /*1840*/  @!P0 BRA `(.L_x_75) ;  /* 0x0000000000388947 */ /* 0x000ff40003800000 */
[----:B------:R-:W2:Y:S01]  /*1850*/  LDC.64 R6, c[0x0][0x380] ;  /* 0x0000e000ff067b82 */ /* 0x000ea20000000a00 */
[----:B------:R-:W-:Y:S01]  /*1860*/  LOP3.LUT R2, R2, 0x3, RZ, 0xc0, !PT ;  /* 0x0000000302027812 */ /* 0x000fe200078ec0ff */
[----:B------:R-:W-:-:S04]  /*1870*/  IMAD.MOV.U32 R8, RZ, RZ, R0 ;  /* 0x000000ffff087224 */ /* 0x000fc800078e0000 */
[----:B------:R-:W-:-:S07]  /*1880*/  IMAD.MOV R2, RZ, RZ, -R2 ;  /* 0x000000ffff027224 */ /* 0x000fce00078e0a02 */
.L_x_76:
[----:B--2---:R-:W-:-:S06]  /*1890*/  IMAD.WIDE.U32 R4, R3, 0x8, R6 ;  /* 0x0000000803047825 */ /* 0x004fcc00078e0006 */
        /* <DEDUP_REMOVED lines=9> */
.L_x_75:
[----:B01----:R-:W-:Y:S05]  /*1930*/  BSYNC.RECONVERGENT B2 ;  /* 0x0000000000027941 */ /* 0x003fea0003800200 */
.L_x_74:
[----:B------:R-:W-:Y:S05]  /*1940*/  @!P2 BRA `(.L_x_73) ;  /* 0x00000000007ca947 */ /* 0x000fea0003800000 */
[----:B------:R-:W0:Y:S01]  /*1950*/  LDC.64 R2, c[0x0][0x380] ;  /* 0x0000e000ff027b82 */ /* 0x000e220000000a00 */
[C---:B------:R-:W-:Y:S02]  /*1960*/  VIADD R4, R8.reuse, 0x200 ;  /* 0x0000020008047836 */ /* 0x040fe40000000000 */
[----:B------:R-:W-:-:S07]  /*1970*/  VIADD R5, R8, UR13 ;  /* 0x0000000d08057c36 */ /* 0x000fce0008000000 */
.L_x_77:
[----:B------:R-:W-:-:S04]  /*1980*/  VIADD R7, R5, 0xffffff00 ;  /* 0xffffff0005077836 */ /* 0x000fc80000000000 */
[----:B0-----:R-:W-:-:S06]  /*1990*/  IMAD.WIDE.U32 R6, R7, 0x8, R2 ;  /* 0x0000000807067825 */ /* 0x001fcc00078e0002 */
[----:B------:R-:W2:Y:S01]  /*19a0*/  LDG.E.64.CONSTANT R6, desc[UR10][R6.64] ;  /* 0x0000000a06067981 */ /* 0x000ea2000c1e9b00 */
[----:B------:R-:W-:-:S04]  /*19b0*/  IMAD.WIDE.U32 R8, R5, 0x8, R2 ;  /* 0x0000000805087825 */ /* 0x000fc800078e0002 */
[----:B------:R-:W-:Y:S02]  /*19c0*/  VIADD R11, R5, 0x100 ;  /* 0x00000100050b7836 */ /* 0x000fe40000000000 */
[----:B------:R-:W3:Y:S02]  /*19d0*/  LDG.E.64.CONSTANT R8, desc[UR10][R8.64] ;  /* 0x0000000a08087981 */ /* 0x000ee4000c1e9b00 */
[----:B------:R-:W-:-:S04]  /*19e0*/  IMAD.WIDE.U32 R10, R11, 0x8, R2 ;  /* 0x000000080b0a7825 */ /* 0x000fc800078e0002 */
[----:B------:R-:W-:Y:S02]  /*19f0*/  VIADD R13, R5, 0x200 ;  /* 0x00000200050d7836 */ /* 0x000fe40000000000 */
[----:B------:R-:W4:Y:S02]  /*1a00*/  LDG.E.64.CONSTANT R10, desc[UR10][R10.64] ;  /* 0x0000000a0a0a7981 */ /* 0x000f24000c1e9b00 */
[----:B------:R-:W-:-:S06]  /*1a10*/  IMAD.WIDE.U32 R12, R13, 0x8, R2 ;  /* 0x000000080d0c7825 */ /* 0x000fcc00078e0002 */
[----:B------:R-:W5:Y:S01]  /*1a20*/  LDG.E.64.CONSTANT R12, desc[UR10][R12.64] ;  /* 0x0000000a0c0c7981 */ /* 0x000f62000c1e9b00 */
[----:B------:R-:W-:Y:S01]  /*1a30*/  VIADD R5, R5, 0x400 ;  /* 0x0000040005057836 */ /* 0x000fe20000000000 */
[----:B--2---:R-:W-:-:S06]  /*1a40*/  DSETP.GEU.AND P0, PT, R20, R6, PT ;  /* 0x000000061400722a */ /* 0x004fcc0003f0e000 */
[----:B------:R-:W-:Y:S02]  /*1a50*/  FSEL R14, R6, R20, !P0 ;  /* 0x00000014060e7208 */ /* 0x000fe40004000000 */
[----:B------:R-:W-:-:S06]  /*1a60*/  FSEL R15, R7, R21, !P0 ;  /* 0x00000015070f7208 */ /* 0x000fcc0004000000 */
[----:B---3--:R-:W-:-:S06]  /*1a70*/  DSETP.GEU.AND P0, PT, R14, R8, PT ;  /* 0x000000080e00722a */ /* 0x008fcc0003f0e000 */
[----:B------:R-:W-:Y:S01]  /*1a80*/  FSEL R6, R8, R14, !P0 ;  /* 0x0000000e08067208 */ /* 0x000fe20004000000 */
[C---:B------:R-:W-:Y:S01]  /*1a90*/  VIADD R8, R4.reuse, 0x200 ;  /* 0x0000020004087836 */ /* 0x040fe20000000000 */
[----:B------:R-:W-:Y:S01]  /*1aa0*/  FSEL R7, R9, R15, !P0 ;  /* 0x0000000f09077208 */ /* 0x000fe20004000000 */
[----:B------:R-:W-:-:S05]  /*1ab0*/  VIADD R4, R4, 0x400 ;  /* 0x0000040004047836 */ /* 0x000fca0000000000 */
[----:B----4-:R-:W-:-:S06]  /*1ac0*/  DSETP.GEU.AND P0, PT, R6, R10, PT ;  /* 0x0000000a0600722a */ /* 0x010fcc0003f0e000 */
[----:B------:R-:W-:Y:S02]  /*1ad0*/  FSEL R6, R10, R6, !P0 ;  /* 0x000000060a067208 */ /* 0x000fe40004000000 */
[----:B------:R-:W-:-:S06]  /*1ae0*/  FSEL R7, R11, R7, !P0 ;  /* 0x000000070b077208 */ /* 0x000fcc0004000000 */
[----:B-----5:R-:W-:-:S06]  /*1af0*/  DSETP.GEU.AND P0, PT, R6, R12, PT ;  /* 0x0000000c0600722a */ /* 0x020fcc0003f0e000 */
[----:B------:R-:W-:Y:S02]  /*1b00*/  FSEL R20, R12, R6, !P0 ;  /* 0x000000060c147208 */ /* 0x000fe40004000000 */
[----:B------:R-:W-:Y:S02]  /*1b10*/  FSEL R21, R13, R7, !P0 ;  /* 0x000000070d157208 */ /* 0x000fe40004000000 */
[----:B------:R-:W-:-:S13]  /*1b20*/  ISETP.GE.AND P0, PT, R8, UR5, PT ;  /* 0x0000000508007c0c */ /* 0x000fda000bf06270 */
[----:B------:R-:W-:Y:S05]  /*1b30*/  @!P0 BRA `(.L_x_77) ;  /* 0xfffffffc00908947 */ /* 0x000fea000383ffff */
.L_x_73:
[----:B01----:R-:W-:Y:S05]  /*1b40*/  BSYNC.RECONVERGENT B1 ;  /* 0x0000000000017941 */ /* 0x003fea0003800200 */
.L_x_70:
[----:B------:R-:W2:Y:S01]  /*1b50*/  S2R R7, SR_LANEID ;  /* 0x0000000000077919 */ /* 0x000ea20000000000 */
[----:B------:R-:W-:Y:S04]  /*1b60*/  SHFL.DOWN PT, R2, R20, 0x1, 0x1f ;  /* 0x08201f0014027f89 */ /* 0x000fe800000e0000 */
[----:B------:R-:W3:Y:S02]  /*1b70*/  SHFL.DOWN PT, R3, R21, 0x1, 0x1f ;  /* 0x08201f0015037f89 */ /* 0x000ee400000e0000 */
[----:B---3--:R-:W-:Y:S01]  /*1b80*/  DSETP.GEU.AND P0, PT, R20, R2, PT ;  /* 0x000000021400722a */ /* 0x008fe20003f0e000 */
[C---:B--2---:R-:W-:Y:S02]  /*1b90*/  ISETP.GT.AND P1, PT, R7.reuse, 0x1e, PT ;  /* 0x0000001e0700780c */ /* 0x044fe40003f24270 */
        /* <DEDUP_REMOVED lines=9> */
[----:B------:R-:W2:Y:S03]  /*1c30*/  SHFL.DOWN PT, R5, R3, 0x2, 0x1f ;  /* 0x08401f0003057f89 */ /* 0x000ea600000e0000 */
[----:B------:R-:W-:Y:S01]  /*1c40*/  @!P2 LOP3.LUT R6, R6, 0xf8, RZ, 0xc0, !PT ;  /* 0x000000f80606a812 */ /* 0x000fe200078ec0ff */
[----:B------:R-:W3:Y:S01]  /*1c50*/  @!P2 S2R R9, SR_CgaCtaId ;  /* 0x000000000009a919 */ /* 0x000ee20000008800 */
[----:B--2---:R-:W-:-:S06]  /*1c60*/  DSETP.GEU.AND P0, PT, R2, R4, PT ;  /* 0x000000040200722a */ /* 0x004fcc0003f0e000 */
[----:B------:R-:W-:Y:S02]  /*1c70*/  @!P1 FSEL R2, R4, R2, !P0 ;  /* 0x0000000204029208 */ /* 0x000fe40004000000 */
[----:B------:R-:W-:Y:S02]  /*1c80*/  @!P1 FSEL R3, R5, R3, !P0 ;  /* 0x0000000305039208 */ /* 0x000fe40004000000 */
[----:B------:R-:W-:Y:S01]  /*1c90*/  ISETP.GT.AND P1, PT, R7, 0x1b, PT ;  /* 0x0000001b0700780c */ /* 0x000fe20003f24270 */
[----:B------:R-:W-:Y:S01]  /*1ca0*/  SHFL.DOWN PT, R4, R2, 0x4, 0x1f ;  /* 0x08801f0002047f89 */ /* 0x000fe200000e0000 */
[----:B---3--:R-:W-:-:S03]  /*1cb0*/  @!P2 LEA R9, R9, R8, 0x18 ;  /* 0x000000080909a211 */ /* 0x008fc600078ec0ff */
[----:B------:R-:W2:Y:S02]  /*1cc0*/  SHFL.DOWN PT, R5, R3, 0x4, 0x1f ;  /* 0x08801f0003057f89 */ /* 0x000ea400000e0000 */
[----:B------:R-:W-:Y:S01]  /*1cd0*/  @!P2 IMAD.IADD R9, R6, 0x1, R9 ;  /* 0x000000010609a824 */ /* 0x000fe200078e0209 */
[----:B--2---:R-:W-:-:S06]  /*1ce0*/  DSETP.GEU.AND P0, PT, R2, R4, PT ;  /* 0x000000040200722a */ /* 0x004fcc0003f0e000 */
[----:B------:R-:W-:Y:S02]  /*1cf0*/  @!P1 FSEL R2, R4, R2, !P0 ;  /* 0x0000000204029208 */ /* 0x000fe40004000000 */
[----:B------:R-:W-:Y:S02]  /*1d00*/  @!P1 FSEL R3, R5, R3, !P0 ;  /* 0x0000000305039208 */ /* 0x000fe40004000000 */
[----:B------:R-:W-:Y:S01]  /*1d10*/  ISETP.GT.AND P1, PT, R7, 0x17, PT ;  /* 0x000000170700780c */ /* 0x000fe20003f24270 */
[----:B------:R-:W-:Y:S04]  /*1d20*/  SHFL.DOWN PT, R4, R2, 0x8, 0x1f ;  /* 0x09001f0002047f89 */ /* 0x000fe800000e0000 */
[----:B------:R-:W2:Y:S02]  /*1d30*/  SHFL.DOWN PT, R5, R3, 0x8, 0x1f ;  /* 0x09001f0003057f89 */ /* 0x000ea400000e0000 */
[----:B--2---:R-:W-:-:S06]  /*1d40*/  DSETP.GEU.AND P0, PT, R2, R4, PT ;  /* 0x000000040200722a */ /* 0x004fcc0003f0e000 */
[----:B------:R-:W-:Y:S02]  /*1d50*/  @!P1 FSEL R2, R4, R2, !P0 ;  /* 0x0000000204029208 */ /* 0x000fe40004000000 */
[----:B------:R-:W-:Y:S02]  /*1d60*/  @!P1 FSEL R3, R5, R3, !P0 ;  /* 0x0000000305039208 */ /* 0x000fe40004000000 */
[----:B------:R-:W-:Y:S01]  /*1d70*/  ISETP.GT.AND P1, PT, R7, 0xf, PT ;  /* 0x0000000f0700780c */ /* 0x000fe20003f24270 */
[----:B------:R-:W-:Y:S04]  /*1d80*/  SHFL.DOWN PT, R4, R2, 0x10, 0x1f ;  /* 0x0a001f0002047f89 */ /* 0x000fe800000e0000 */
[----:B------:R-:W2:Y:S02]  /*1d90*/  SHFL.DOWN PT, R5, R3, 0x10, 0x1f ;  /* 0x0a001f0003057f89 */ /* 0x000ea400000e0000 */
[----:B--2---:R-:W-:-:S06]  /*1da0*/  DSETP.GEU.AND P0, PT, R2, R4, PT ;  /* 0x000000040200722a */ /* 0x004fcc0003f0e000 */
        /* <DEDUP_REMOVED lines=8> */
[----:B------:R-:W3:Y:S01]  /*1e30*/  S2UR UR5, SR_CgaCtaId ;  /* 0x00000000000579c3 */ /* 0x000ee20000008800 */
[----:B------:R-:W-:Y:S02]  /*1e40*/  UMOV UR4, 0x400 ;  /* 0x0000040000047882 */ /* 0x000fe40000000000 */
[----:B---3--:R-:W-:-:S09]  /*1e50*/  ULEA UR4, UR5, UR4, 0x18 ;  /* 0x0000000405047291 */ /* 0x008fd2000f8ec0ff */
[----:B------:R-:W3:Y:S04]  /*1e60*/  LDS.128 R12, [UR4+0x10] ;  /* 0x00001004ff0c7984 */ /* 0x000ee80008000c00 */
[----:B--2---:R-:W2:Y:S04]  /*1e70*/  LDS.128 R4, [UR4+0x20] ;  /* 0x00002004ff047984 */ /* 0x004ea80008000c00 */
[----:B------:R-:W4:Y:S01]  /*1e80*/  LDS.128 R8, [UR4+0x30] ;  /* 0x00003004ff087984 */ /* 0x000f220008000c00 */
[----:B---3--:R-:W-:-:S06]  /*1e90*/  DSETP.GEU.AND P1, PT, R2, R12, PT ;  /* 0x0000000c0200722a */ /* 0x008fcc0003f2e000 */
[----:B------:R-:W-:Y:S02]  /*1ea0*/  FSEL R2, R12, R2, !P1 ;  /* 0x000000020c027208 */ /* 0x000fe40004800000 */
[----:B------:R-:W-:-:S06]  /*1eb0*/  FSEL R3, R13, R3, !P1 ;  /* 0x000000030d037208 */ /* 0x000fcc0004800000 */
[----:B------:R-:W-:-:S06]  /*1ec0*/  DSETP.GEU.AND P1, PT, R2, R14, PT ;  /* 0x0000000e0200722a */ /* 0x000fcc0003f2e000 */
[----:B------:R-:W-:Y:S02]  /*1ed0*/  FSEL R2, R14, R2, !P1 ;  /* 0x000000020e027208 */ /* 0x000fe40004800000 */
[----:B------:R-:W-:-:S06]  /*1ee0*/  FSEL R3, R15, R3, !P1 ;  /* 0x000000030f037208 */ /* 0x000fcc0004800000 */
[----:B--2---:R-:W-:-:S06]  /*1ef0*/  DSETP.GEU.AND P1, PT, R2, R4, PT ;  /* 0x000000040200722a */ /* 0x004fcc0003f2e000 */
[----:B------:R-:W-:Y:S02]  /*1f00*/  FSEL R4, R4, R2, !P1 ;  /* 0x0000000204047208 */ /* 0x000fe40004800000 */
[----:B------:R-:W-:Y:S02]  /*1f10*/  FSEL R5, R5, R3, !P1 ;  /* 0x0000000305057208 */ /* 0x000fe40004800000 */
[----:B------:R-:W2:Y:S04]  /*1f20*/  LDS.64 R2, [UR4+0x40] ;  /* 0x00004004ff027984 */ /* 0x000ea80008000a00 */
        /* <DEDUP_REMOVED lines=9> */
[----:B--2---:R-:W-:-:S06]  /*1fc0*/  DSETP.GEU.AND P1, PT, R4, R2, PT ;  /* 0x000000020400722a */ /* 0x004fcc0003f2e000 */
[----:B------:R-:W-:Y:S02]  /*1fd0*/  FSEL R2, R2, R4, !P1 ;  /* 0x0000000402027208 */ /* 0x000fe40004800000 */
[----:B------:R-:W-:Y:S01]  /*1fe0*/  FSEL R3, R3, R5, !P1 ;  /* 0x0000000503037208 */ /* 0x000fe20004800000 */
[----:B------:R-:W-:Y:S06]  /*1ff0*/  BRA `(.L_x_69) ;  /* 0x0000001c00f47947 */ /* 0x000fec0003800000 */
.L_x_58:
        /* <DEDUP_REMOVED lines=16> */
.L_x_80:
[----:B------:R-:W-:Y:S05]  /*2100*/  BSYNC.RECONVERGENT B1 ;  /* 0x0000000000017941 */ /* 0x000fea0003800200 */
.L_x_79:
        /* <DEDUP_REMOVED lines=18> */
.L_x_85:
        /* <DEDUP_REMOVED lines=10> */
.L_x_84:
[----:B------:R-:W-:Y:S05]  /*22d0*/  BSYNC.RECONVERGENT B2 ;  /* 0x0000000000027941 */ /* 0x000fea0003800200 */
.L_x_83:
[----:B------:R-:W-:Y:S05]  /*22e0*/  @!P2 BRA `(.L_x_82) ;  /* 0x000000000080a947 */ /* 0x000fea0003800000 */
[----:B------:R-:W0:Y:S01]  /*22f0*/  LDC.64 R4, c[0x0][0x380] ;  /* 0x0000e000ff047b82 */ /* 0x000e220000000a00 */
[----:B------:R-:W-:Y:S02]  /*2300*/  IMAD.U32 R7, RZ, RZ, UR16 ;  /* 0x00000010ff077e24 */ /* 0x000fe4000f8e00ff */
[----:B------:R-:W-:Y:S02]  /*2310*/  VIADD R6, R8, 0x200 ;  /* 0x0000020008067836 */ /* 0x000fe40000000000 */
[----:B------:R-:W-:-:S07]  /*2320*/  IMAD R7, R7, 0x800, R8 ;  /* 0x0000080007077824 */ /* 0x000fce00078e0208 */
.L_x_86:
        /* <DEDUP_REMOVED lines=28> */
.L_x_82:
[----:B------:R-:W-:Y:S05]  /*24f0*/  BSYNC.RECONVERGENT B1 ;  /* 0x0000000000017941 */ /* 0x000fea0003800200 */
.L_x_81:
        /* <DEDUP_REMOVED lines=45> */
[----:B------:R-:W-:-:S03]  /*27d0*/  FSEL R5, R5, R3, P1 ;  /* 0x0000000305057208 */ /* 0x000fc60000800000 */
[----:B0-----:R-:W-:Y:S02]  /*27e0*/  IMAD.MOV.U32 R2, RZ, RZ, R4 ;  /* 0x000000ffff027224 */ /* 0x001fe400078e0004 */
[----:B------:R-:W-:Y:S01]  /*27f0*/  IMAD.MOV.U32 R3, RZ, RZ, R5 ;  /* 0x000000ffff037224 */ /* 0x000fe200078e0005 */
[----:B------:R-:W-:Y:S06]  /*2800*/  BAR.SYNC.DEFER_BLOCKING 0x0 ;  /* 0x0000000000007b1d */ /* 0x000fec0000010000 */
[----:B------:R-:W-:Y:S05]  /*2810*/  @P0 BRA `(.L_x_69) ;  /* 0x0000001400ec0947 */ /* 0x000fea0003800000 */
[----:B------:R-:W0:Y:S01]  /*2820*/  S2UR UR5, SR_CgaCtaId ;  /* 0x00000000000579c3 */ /* 0x000e220000008800 */
[----:B------:R-:W-:Y:S02]  /*2830*/  UMOV UR4, 0x400 ;  /* 0x0000040000047882 */ /* 0x000fe40000000000 */
[----:B0-----:R-:W-:-:S09]  /*2840*/  ULEA UR4, UR5, UR4, 0x18 ;  /* 0x0000000405047291 */ /* 0x001fd2000f8ec0ff */
[----:B------:R-:W0:Y:S04]  /*2850*/  LDS.128 R12, [UR4+0x10] ;  /* 0x00001004ff0c7984 */ /* 0x000e280008000c00 */
[----:B------:R-:W1:Y:S04]  /*2860*/  LDS.128 R4, [UR4+0x20] ;  /* 0x00002004ff047984 */ /* 0x000e680008000c00 */
        /* <DEDUP_REMOVED lines=24> */
.L_x_87:
        /* <DEDUP_REMOVED lines=36> */
[----:B------:R-:W-:Y:S01]  /*2c30*/  VIADD R10, R10, 0x10 ;  /* 0x000000100a0a7836 */ /* 0x000fe20000000000 */
[----:B------:R-:W0:Y:S11]  /*2c40*/  SHFL.DOWN PT, R3, R7, 0x8, R5 ;  /* 0x0900000007037989 */ /* 0x000e3600000e0005 */
[----:B------:R-:W1:Y:S01]  /*2c50*/  @!P0 S2R R9, SR_CgaCtaId ;  /* 0x0000000000098919 */ /* 0x000e620000008800 */
[----:B------:R-:W-:Y:S01]  /*2c60*/  @!P0 MOV R8, 0x400 ;  /* 0x0000040000088802 */ /* 0x000fe20000000f00 */
[----:B0-----:R-:W-:Y:S01]  /*2c70*/  DSETP.GEU.AND P1, PT, R6, R2, PT ;  /* 0x000000020600722a */ /* 0x001fe20003f2e000 */
[----:B------:R-:W-:-:S05]  /*2c80*/  @!P0 SHF.R.U32.HI R6, RZ, 0x2, R0 ;  /* 0x00000002ff068819 */ /* 0x000fca0000011600 */
[----:B------:R-:W-:Y:S02]  /*2c90*/  @!P2 FSEL R4, R2, R4, !P1 ;  /* 0x000000040204a208 */ /* 0x000fe40004800000 */
[----:B------:R-:W-:Y:S02]  /*2ca0*/  @!P2 FSEL R7, R3, R7, !P1 ;  /* 0x000000070307a208 */ /* 0x000fe40004800000 */
[----:B------:R-:W-:Y:S01]  /*2cb0*/  ISETP.GT.AND P2, PT, R10, R5, PT ;  /* 0x000000050a00720c */ /* 0x000fe20003f44270 */
[----:B------:R-:W-:Y:S01]  /*2cc0*/  SHFL.DOWN PT, R2, R4, 0x10, R5 ;  /* 0x0a00000004027989 */ /* 0x000fe200000e0005 */
[----:B------:R-:W-:-:S03]  /*2cd0*/  @!P0 LOP3.LUT R6, R6, 0xf8, RZ, 0xc0, !PT ;  /* 0x000000f806068812 */ /* 0x000fc600078ec0ff */
[----:B------:R0:W2:Y:S01]  /*2ce0*/  SHFL.DOWN PT, R3, R7, 0x10, R5 ;  /* 0x0a00000007037989 */ /* 0x0000a200000e0005 */
        /* <DEDUP_REMOVED lines=11> */
[----:B0-----:R-:W-:Y:S05]  /*2da0*/  @P0 BRA `(.L_x_69) ;  /* 0x0000001000880947 */ /* 0x001fea0003800000 */
        /* <DEDUP_REMOVED lines=59> */
.L_x_78:
[----:B------:R-:W0:Y:S01]  /*3160*/  S2R R0, SR_TID.X ;  /* 0x0000000000007919 */ /* 0x000e220000002100 */
[----:B------:R-:W1:Y:S01]  /*3170*/  LDCU.64 UR8, c[0x0][0x380] ;  /* 0x00007000ff0877ac */ /* 0x000e620008000a00 */
[----:B------:R-:W-:Y:S02]  /*3180*/  IMAD.U32 R19, RZ, RZ, UR16 ;  /* 0x00000010ff137e24 */ /* 0x000fe4000f8e00ff */
[----:B-1----:R-:W-:Y:S02]  /*3190*/  IMAD.U32 R2, RZ, RZ, UR8 ;  /* 0x00000008ff027e24 */ /* 0x002fe4000f8e00ff */
[----:B------:R-:W-:Y:S02]  /*31a0*/  IMAD.U32 R3, RZ, RZ, UR9 ;  /* 0x00000009ff037e24 */ /* 0x000fe4000f8e00ff */
[----:B0-----:R-:W-:-:S04]  /*31b0*/  IMAD R19, R19, 0x800, R0 ;  /* 0x0000080013137824 */ /* 0x001fc800078e0200 */
[----:B------:R-:W-:-:S05]  /*31c0*/  IMAD.WIDE.U32 R18, R19, 0x8, R2 ;  /* 0x0000000813127825 */ /* 0x000fca00078e0002 */
        /* <DEDUP_REMOVED lines=8> */
[----:B------:R-:W-:Y:S01]  /*3250*/  UISETP.GE.U32.AND UP0, UPT, UR13, UR5, UPT ;  /* 0x000000050d00728c */ /* 0x000fe2000bf06070 */
        /* <DEDUP_REMOVED lines=21> */
[----:B------:R-:W-:Y:S06]  /*33b0*/  BRA.U !UP0, `(.L_x_88) ;  /* 0x0000000508dc7547 */ /* 0x000fec000b800000 */
[----:B------:R-:W-:Y:S02]  /*33c0*/  ULEA UR8, UR16, UR5, 0xb ;  /* 0x0000000510087291 */ /* 0x000fe4000f8e58ff */
[----:B------:R-:W-:Y:S02]  /*33d0*/  UIADD3 UR14, UPT, UPT, UR7, -0x800, URZ ;  /* 0xfffff800070e7890 */ /* 0x000fe4000fffe0ff */
[----:B------:R-:W-:Y:S02]  /*33e0*/  UIADD3 UR9, UPT, UPT, UR8, 0x100, URZ ;  /* 0x0000010008097890 */ /* 0x000fe4000fffe0ff */
[----:B------:R-:W-:Y:S02]  /*33f0*/  UISETP.GT.U32.AND UP0, UPT, UR8, UR14, UPT ;  /* 0x0000000e0800728c */ /* 0x000fe4000bf04070 */
[----:B------:R-:W-:Y:S01]  /*3400*/  VIADD R7, R0, UR8 ;  /* 0x0000000800077c36 */ /* 0x000fe20008000000 */
[----:B------:R-:W-:Y:S01]  /*3410*/  UMOV UR4, URZ ;  /* 0x000000ff00047c82 */ /* 0x000fe20008000000 */
[----:B------:R-:W-:-:S05]  /*3420*/  UMOV UR6, UR8 ;  /* 0x0000000800067c82 */ /* 0x000fca0008000000 */
[----:B------:R-:W-:Y:S05]  /*3430*/  BRA.U UP0, `(.L_x_89) ;  /* 0x0000000100b87547 */ /* 0x000fea000b800000 */
[----:B------:R-:W0:Y:S01]  /*3440*/  LDC.64 R2, c[0x0][0x380] ;  /* 0x0000e000ff027b82 */ /* 0x000e220000000a00 */
[----:B------:R-:W1:Y:S01]  /*3450*/  LDCU UR7, c[0x0][0x3a8] ;  /* 0x00007500ff0777ac */ /* 0x000e620008000800 */
[----:B------:R-:W-:Y:S01]  /*3460*/  NOP ;  /* 0x0000000000007918 */ /* 0x000fe20000000000 */
.L_x_90:
[----:B------:R-:W-:-:S04]  /*3470*/  VIADD R23, R0, UR6 ;  /* 0x0000000600177c36 */ /* 0x000fc80008000000 */
[----:B0-----:R-:W-:-:S05]  /*3480*/  IMAD.WIDE.U32 R22, R23, 0x8, R2 ;  /* 0x0000000817167825 */ /* 0x001fca00078e0002 */
[----:B------:R-:W2:Y:S04]  /*3490*/  LDG.E.64.CONSTANT R24, desc[UR10][R22.64] ;  /* 0x0000000a16187981 */ /* 0x000ea8000c1e9b00 */
[----:B------:R-:W3:Y:S04]  /*34a0*/  LDG.E.64.CONSTANT R18, desc[UR10][R22.64+0x800] ;  /* 0x0008000a16127981 */ /* 0x000ee8000c1e9b00 */
[----:B------:R-:W4:Y:S04]  /*34b0*/  LDG.E.64.CONSTANT R16, desc[UR10][R22.64+0x1000] ;  /* 0x0010000a16107981 */ /* 0x000f28000c1e9b00 */
[----:B------:R-:W5:Y:S04]  /*34c0*/  LDG.E.64.CONSTANT R14, desc[UR10][R22.64+0x1800] ;  /* 0x0018000a160e7981 */ /* 0x000f68000c1e9b00 */
[----:B------:R-:W5:Y:S04]  /*34d0*/  LDG.E.64.CONSTANT R12, desc[UR10][R22.64+0x2000] ;  /* 0x0020000a160c7981 */ /* 0x000f68000c1e9b00 */
[----:B------:R-:W5:Y:S04]  /*34e0*/  LDG.E.64.CONSTANT R10, desc[UR10][R22.64+0x2800] ;  /* 0x0028000a160a7981 */ /* 0x000f68000c1e9b00 */
[----:B------:R-:W5:Y:S04]  /*34f0*/  LDG.E.64.CONSTANT R8, desc[UR10][R22.64+0x3000] ;  /* 0x0030000a16087981 */ /* 0x000f68000c1e9b00 */
[----:B------:R-:W5:Y:S01]  /*3500*/  LDG.E.64.CONSTANT R20, desc[UR10][R22.64+0x3800] ;  /* 0x0038000a16147981 */ /* 0x000f62000c1e9b00 */
[----:B-1----:R-:W-:-:S04]  /*3510*/  UIADD3 UR12, UPT, UPT, -UR6, UR7, URZ ;  /* 0x00000007060c7290 */ /* 0x002fc8000fffe1ff */
        /* <DEDUP_REMOVED lines=32> */
.L_x_89:
[----:B------:R-:W-:-:S09]  /*3720*/  UISETP.GE.U32.AND UP0, UPT, UR6, UR7, UPT ;  /* 0x000000070600728c */ /* 0x000fd2000bf06070 */
[----:B------:R-:W-:Y:S05]  /*3730*/  BRA.U UP0, `(.L_x_88) ;  /* 0x0000000100fc7547 */ /* 0x000fea000b800000 */
[----:B------:R-:W-:Y:S01]  /*3740*/  UIADD3 UR5, UPT, UPT, -UR6, UR7, URZ ;  /* 0x0000000706057290 */ /* 0x000fe2000fffe1ff */
[----:B------:R-:W-:Y:S05]  /*3750*/  BSSY.RECONVERGENT B1, `(.L_x_88) ;  /* 0x000003d000017945 */ /* 0x000fea0003800200 */
[----:B------:R-:W-:-:S13]  /*3760*/  ISETP.GE.AND P0, PT, R0, UR5, PT ;  /* 0x0000000500007c0c */ /* 0x000fda000bf06270 */
[----:B------:R-:W-:Y:S05]  /*3770*/  @P0 BRA `(.L_x_91) ;  /* 0x0000000000e80947 */ /* 0x000fea0003800000 */
[----:B------:R-:W0:Y:S01]  /*3780*/  LDC R10, c[0x0][0x3ac] ;  /* 0x0000eb00ff0a7b82 */ /* 0x000e220000000800 */
[----:B------:R-:W-:Y:S01]  /*3790*/  LOP3.LUT R6, RZ, R0, RZ, 0x33, !PT ;  /* 0x00000000ff067212 */ /* 0x000fe200078e33ff */
[----:B------:R-:W-:Y:S04]  /*37a0*/  BSSY.RECONVERGENT B2, `(.L_x_92) ;  /* 0x0000018000027945 */ /* 0x000fe80003800200 */
[----:B------:R-:W-:-:S04]  /*37b0*/  VIADD R8, R6, UR7 ;  /* 0x0000000706087c36 */ /* 0x000fc80008000000 */
[----:B------:R-:W-:Y:S02]  /*37c0*/  VIADD R9, R8, -UR8 ;  /* 0x8000000808097c36 */ /* 0x000fe40008000000 */
[----:B0-----:R-:W-:Y:S01]  /*37d0*/  IMAD R6, R10, UR4, RZ ;  /* 0x000000040a067c24 */ /* 0x001fe2000f8e02ff */
[C---:B------:R-:W-:Y:S02]  /*37e0*/  LOP3.LUT R10, R8.reuse, 0x300, RZ, 0xc0, !PT ;  /* 0x00000300080a7812 */ /* 0x040fe400078ec0ff */
[----:B------:R-:W-:Y:S01]  /*37f0*/  LEA.HI R8, R8, 0x1, RZ, 0x18 ;  /* 0x0000000108087811 */ /* 0x000fe200078fc0ff */
[----:B------:R-:W-:Y:S01]  /*3800*/  IMAD R6, R6, -0x800, R9 ;  /* 0xfffff80006067824 */ /* 0x000fe200078e0209 */
[----:B------:R-:W-:Y:S01]  /*3810*/  ISETP.NE.AND P0, PT, R10, 0x300, PT ;  /* 0x000003000a00780c */ /* 0x000fe20003f05270 */
[----:B------:R-:W-:-:S03]  /*3820*/  IMAD.MOV.U32 R10, RZ, RZ, R0 ;  /* 0x000000ffff0a7224 */ /* 0x000fc600078e0000 */
[----:B------:R-:W-:-:S09]  /*3830*/  ISETP.GE.U32.AND P2, PT, R6, 0x300, PT ;  /* 0x000003000600780c */ /* 0x000fd20003f46070 */
[----:B------:R-:W-:Y:S05]  /*3840*/  @!P0 BRA `(.L_x_93) ;  /* 0x0000000000348947 */ /* 0x000fea0003800000 */
[----:B------:R-:W-:Y:S01]  /*3850*/  LOP3.LUT R8, R8, 0x3, RZ, 0xc0, !PT ;  /* 0x0000000308087812 */ /* 0x000fe200078ec0ff */
[----:B------:R-:W-:-:S04]  /*3860*/  IMAD.MOV.U32 R10, RZ, RZ, R0 ;  /* 0x000000ffff0a7224 */ /* 0x000fc800078e0000 */
[----:B------:R-:W-:-:S07]  /*3870*/  IMAD.MOV R6, RZ, RZ, -R8 ;  /* 0x000000ffff067224 */ /* 0x000fce00078e0a08 */
.L_x_94:
        /* <DEDUP_REMOVED lines=10> */
.L_x_93:
[----:B------:R-:W-:Y:S05]  /*3920*/  BSYNC.RECONVERGENT B2 ;  /* 0x0000000000027941 */ /* 0x000fea0003800200 */
.L_x_92:
[----:B------:R-:W-:Y:S05]  /*3930*/  @!P2 BRA `(.L_x_91) ;  /* 0x000000000078a947 */ /* 0x000fea0003800000 */
[C---:B------:R-:W-:Y:S02]  /*3940*/  VIADD R6, R10.reuse, 0x200 ;  /* 0x000002000a067836 */ /* 0x040fe40000000000 */
[----:B------:R-:W-:-:S07]  /*3950*/  VIADD R7, R10, UR9 ;  /* 0x000000090a077c36 */ /* 0x000fce0008000000 */
.L_x_95:
[----:B------:R-:W-:-:S04]  /*3960*/  VIADD R9, R7, 0xffffff00 ;  /* 0xffffff0007097836 */ /* 0x000fc80000000000 */
[----:B------:R-:W-:-:S06]  /*3970*/  IMAD.WIDE.U32 R8, R9, 0x8, R2 ;  /* 0x0000000809087825 */ /* 0x000fcc00078e0002 */
        /* <DEDUP_REMOVED lines=11> */
[----:B------:R-:W-:Y:S01]  /*3a30*/  FSEL R4, R8, R4, !P0 ;  /* 0x0000000408047208 */ /* 0x000fe20004000000 */
[C---:B------:R-:W-:Y:S01]  /*3a40*/  VIADD R8, R6.reuse, 0x200 ;  /* 0x0000020006087836 */ /* 0x040fe20000000000 */
[----:B------:R-:W-:Y:S01]  /*3a50*/  FSEL R5, R9, R5, !P0 ;  /* 0x0000000509057208 */ /* 0x000fe20004000000 */
[----:B------:R-:W-:-:S05]  /*3a60*/  VIADD R6, R6, 0x400 ;  /* 0x0000040006067836 */ /* 0x000fca0000000000 */
        /* <DEDUP_REMOVED lines=11> */
.L_x_91:
[----:B------:R-:W-:Y:S05]  /*3b20*/  BSYNC.RECONVERGENT B1 ;  /* 0x0000000000017941 */ /* 0x000fea0003800200 */
.L_x_88:
        /* <DEDUP_REMOVED lines=49> */
[----:B------:R-:W1:Y:S04]  /*3e40*/  LDS.128 R12, [UR4+0x10] ;  /* 0x00001004ff0c7984 */ /* 0x000e680008000c00 */
[----:B0-----:R-:W0:Y:S04]  /*3e50*/  LDS.128 R4, [UR4+0x20] ;  /* 0x00002004ff047984 */ /* 0x001e280008000c00 */
[----:B------:R-:W2:Y:S01]  /*3e60*/  LDS.128 R8, [UR4+0x30] ;  /* 0x00003004ff087984 */ /* 0x000ea20008000c00 */
[----:B-1----:R-:W-:-:S06]  /*3e70*/  DSETP.GEU.AND P1, PT, R2, R12, PT ;  /* 0x0000000c0200722a */ /* 0x002fcc0003f2e000 */
[----:B------:R-:W-:Y:S02]  /*3e80*/  FSEL R2, R12, R2, !P1 ;  /* 0x000000020c027208 */ /* 0x000fe40004800000 */
[----:B------:R-:W-:-:S06]  /*3e90*/  FSEL R3, R13, R3, !P1 ;  /* 0x000000030d037208 */ /* 0x000fcc0004800000 */
[----:B------:R-:W-:-:S06]  /*3ea0*/  DSETP.GEU.AND P1, PT, R2, R14, PT ;  /* 0x0000000e0200722a */ /* 0x000fcc0003f2e000 */
[----:B------:R-:W-:Y:S02]  /*3eb0*/  FSEL R2, R14, R2, !P1 ;  /* 0x000000020e027208 */ /* 0x000fe40004800000 */
[----:B------:R-:W-:-:S06]  /*3ec0*/  FSEL R3, R15, R3, !P1 ;  /* 0x000000030f037208 */ /* 0x000fcc0004800000 */
[----:B0-----:R-:W-:-:S06]  /*3ed0*/  DSETP.GEU.AND P1, PT, R2, R4, PT ;  /* 0x000000040200722a */ /* 0x001fcc0003f2e000 */
        /* <DEDUP_REMOVED lines=14> */
[----:B------:R-:W-:-:S07]  /*3fc0*/  FSEL R3, R3, R5, !P1 ;  /* 0x0000000503037208 */ /* 0x000fce0004800000 */
.L_x_69:
[----:B01----:R-:W-:Y:S05]  /*3fd0*/  BSYNC.RECONVERGENT B0 ;  /* 0x0000000000007941 */ /* 0x003fea0003800200 */
.L_x_57:
[----:B------:R-:W-:Y:S05]  /*3fe0*/  @P0 EXIT ;  /* 0x000000000000094d */ /* 0x000fea0003800000 */
[----:B------:R-:W0:Y:S02]  /*3ff0*/  LDCU.64 UR4, c[0x0][0x388] ;  /* 0x00007100ff0477ac */ /* 0x000e240008000a00 */
[----:B0-----:R-:W-:-:S06]  /*4000*/  UIMAD.WIDE.U32 UR4, UR16, 0x8, UR4 ;  /* 0x00000008100478a5 */ /* 0x001fcc000f8e0004 */
[----:B--2---:R-:W-:Y:S02]  /*4010*/  IMAD.U32 R4, RZ, RZ, UR4 ;  /* 0x00000004ff047e24 */ /* 0x004fe4000f8e00ff */
[----:B------:R-:W-:-:S05]  /*4020*/  IMAD.U32 R5, RZ, RZ, UR5 ;  /* 0x00000005ff057e24 */ /* 0x000fca000f8e00ff */
[----:B------:R-:W-:Y:S01]  /*4030*/  STG.E.64 desc[UR10][R4.64], R2 ;  /* 0x0000000204007986 */ /* 0x000fe2000c101b0a */
[----:B------:R-:W-:Y:S05]  /*4040*/  EXIT ;  /* 0x000000000000794d */ /* 0x000fea0003800000 */
.L_x_96:
        /* <DEDUP_REMOVED lines=11> */
.L_x_156:


//--------------------- .text._ZN3cub18CUB_300001_SM_10006detail6reduce28DeviceReduceSingleTileKernelINS2_10policy_hubIdjN4cuda3__47maximumIvEEE10Policy1000EPdSB_jS8_ddNS5_3std3__410__identityEEEvT0_T1_T2_T3_T4_T6_ --------------------------
	.section	.text._ZN3cub18CUB_300001_SM_10006detail6reduce28DeviceReduceSingleTileKernelINS2_10policy_hubIdjN4cuda3__47maximumIvEEE10Policy1000EPdSB_jS8_ddNS5_3std3__410__identityEEEvT0_T1_T2_T3_T4_T6_,"ax",@progbits
	.align	128
        .global         _ZN3cub18CUB_300001_SM_10006detail6reduce28DeviceReduceSingleTileKernelINS2_10policy_hubIdjN4cuda3__47maximumIvEEE10Policy1000EPdSB_jS8_ddNS5_3std3__410__identityEEEvT0_T1_T2_T3_T4_T6_
        .type           _ZN3cub18CUB_300001_SM_10006detail6reduce28DeviceReduceSingleTileKernelINS2_10policy_hubIdjN4cuda3__47maximumIvEEE10Policy1000EPdSB_jS8_ddNS5_3std3__410__identityEEEvT0_T1_T2_T3_T4_T6_,@function
        .size           _ZN3cub18CUB_300001_SM_10006detail6reduce28DeviceReduceSingleTileKernelINS2_10policy_hubIdjN4cuda3__47maximumIvEEE10Policy1000EPdSB_jS8_ddNS5_3std3__410__identityEEEvT0_T1_T2_T3_T4_T6_,(.L_x_157 - _ZN3cub18CUB_300001_SM_10006detail6reduce28DeviceReduceSingleTileKernelINS2_10policy_hubIdjN4cuda3__47maximumIvEEE10Policy1000EPdSB_jS8_ddNS5_3std3__410__identityEEEvT0_T1_T2_T3_T4_T6_)
        .other          _ZN3cub18CUB_300001_SM_10006detail6reduce28DeviceReduceSingleTileKernelINS2_10policy_hubIdjN4cuda3__47maximumIvEEE10Policy1000EPdSB_jS8_ddNS5_3std3__410__identityEEEvT0_T1_T2_T3_T4_T6_,@"STO_CUDA_ENTRY STV_DEFAULT"
_ZN3cub18CUB_300001_SM_10006detail6reduce28DeviceReduceSingleTileKernelINS2_10policy_hubIdjN4cuda3__47maximumIvEEE10Policy1000EPdSB_jS8_ddNS5_3std3__410__identityEEEvT0_T1_T2_T3_T4_T6_:
.text._ZN3cub18CUB_300001_SM_10006detail6reduce28DeviceReduceSingleTileKernelINS2_10policy_hubIdjN4cuda3__47maximumIvEEE10Policy1000EPdSB_jS8_ddNS5_3std3__410__identityEEEvT0_T1_T2_T3_T4_T6_:
        /* <DEDUP_REMOVED lines=13> */
.L_x_97:
[----:B------:R-:W0:Y:S01]  /*00d0*/  LDCU UR4, c[0x0][0x380] ;  /* 0x00007000ff0477ac */ /* 0x000e220008000800 */
[----:B------:R-:W-:Y:S01]  /*00e0*/  BSSY.RECONVERGENT B0, `(.L_x_98) ;  /* 0x00004ae000007945 */ /* 0x000fe20003800200 */
[----:B0-----:R-:W-:-:S09]  /*00f0*/  ULOP3.LUT UP0, URZ, UR4, 0x1f, URZ, 0xc0, !UPT ;  /* 0x0000001f04ff7892 */ /* 0x001fd2000f80c0ff */
[----:B------:R-:W-:Y:S05]  /*0100*/  BRA.U UP0, `(.L_x_99) ;  /* 0x0000002500447547 */ /* 0x000fea000b800000 */
[----:B------:R-:W-:-:S13]  /*0110*/  ISETP.GT.U32.AND P0, PT, R0, 0x7ff, PT ;  /* 0x000007ff0000780c */ /* 0x000fda0003f04070 */
[----:B------:R-:W-:Y:S05]  /*0120*/  @P0 BRA `(.L_x_100) ;  /* 0x0000001400f80947 */ /* 0x000fea0003800000 */
[----:B------:R-:W0:Y:S01]  /*0130*/  S2R R3, SR_TID.X ;  /* 0x0000000000037919 */ /* 0x000e220000002100 */
[----:B------:R-:W-:Y:S01]  /*0140*/  BSSY.RECONVERGENT B1, `(.L_x_101) ;  /* 0x0000009000017945 */ /* 0x000fe20003800200 */
[----:B------:R-:W-:Y:S02]  /*0150*/  CS2R R4, SRZ ;  /* 0x0000000000047805 */ /* 0x000fe4000001ff00 */
[----:B0-----:R-:W-:Y:S01]  /*0160*/  ISETP.GE.U32.AND P0, PT, R3, R0, PT ;  /* 0x000000000300720c */ /* 0x001fe20003f06070 */
[----:B------:R-:W-:-:S12]  /*0170*/  IMAD.MOV.U32 R9, RZ, RZ, R3 ;  /* 0x000000ffff097224 */ /* 0x000fd800078e0003 */
[----:B------:R-:W-:Y:S05]  /*0180*/  @P0 BRA `(.L_x_102) ;  /* 0x0000000000100947 */ /* 0x000fea0003800000 */
[----:B------:R-:W0:Y:S02]  /*0190*/  LDC.64 R4, c[0x0][0x380] ;  /* 0x0000e000ff047b82 */ /* 0x000e240000000a00 */
[----:B0-----:R-:W-:-:S06]  /*01a0*/  IMAD.WIDE.U32 R4, R3, 0x8, R4 ;  /* 0x0000000803047825 */ /* 0x001fcc00078e0004 */
[----:B------:R-:W5:Y:S01]  /*01b0*/  LDG.E.64.CONSTANT R4, desc[UR6][R4.64] ;  /* 0x0000000604047981 */ /* 0x000f62000c1e9b00 */
[----:B------:R-:W-:-:S07]  /*01c0*/  VIADD R9, R3, 0x100 ;  /* 0x0000010003097836 */ /* 0x000fce0000000000 */
.L_x_102:
[----:B------:R-:W-:Y:S05]  /*01d0*/  BSYNC.RECONVERGENT B1 ;  /* 0x0000000000017941 */ /* 0x000fea0003800200 */
.L_x_101:
[----:B------:R-:W-:Y:S01]  /*01e0*/  ISETP.GE.U32.AND P0, PT, R9, R0, PT ;  /* 0x000000000900720c */ /* 0x000fe20003f06070 */
        /* <DEDUP_REMOVED lines=16> */
.L_x_107:
        /* <DEDUP_REMOVED lines=12> */
.L_x_106:
[----:B------:R-:W-:Y:S05]  /*03b0*/  BSYNC.RECONVERGENT B2 ;  /* 0x0000000000027941 */ /* 0x000fea0003800200 */
.L_x_105:
[----:B------:R-:W-:Y:S05]  /*03c0*/  @!P0 BRA `(.L_x_104) ;  /* 0x0000000800288947 */ /* 0x000fea0003800000 */
[----:B------:R-:W0:Y:S01]  /*03d0*/  LDC.64 R6, c[0x0][0x380] ;  /* 0x0000e000ff067b82 */ /* 0x000e220000000a00 */
[----:B------:R-:W-:Y:S01]  /*03e0*/  IMAD.IADD R2, R0, 0x1, -R9 ;  /* 0x0000000100027824 */ /* 0x000fe200078e0a09 */
[----:B------:R-:W-:Y:S01]  /*03f0*/  BSSY.RECONVERGENT B2, `(.L_x_108) ;  /* 0x000004c000027945 */ /* 0x000fe20003800200 */
[----:B------:R-:W-:-:S03]  /*0400*/  PLOP3.LUT P0, PT, PT, PT, PT, 0x80, 0x8 ;  /* 0x000000000008781c */ /* 0x000fc60003f0f070 */
[----:B------:R-:W-:Y:S01]  /*0410*/  ISETP.GT.AND P1, PT, R2, 0xc00, PT ;  /* 0x00000c000200780c */ /* 0x000fe20003f24270 */
[----:B0-----:R-:W-:-:S12]  /*0420*/  IMAD.WIDE.U32 R6, R9, 0x8, R6 ;  /* 0x0000000809067825 */ /* 0x001fd800078e0006 */
[----:B------:R-:W-:Y:S05]  /*0430*/  @!P1 BRA `(.L_x_109) ;  /* 0x00000004001c9947 */ /* 0x000fea0003800000 */
[----:B------:R-:W-:Y:S01]  /*0440*/  PLOP3.LUT P0, PT, PT, PT, PT, 0x8, 0x80 ;  /* 0x000000000080781c */ /* 0x000fe20003f0e170 */
[----:B------:R-:W-:-:S12]  /*0450*/  VIADD R2, R0, 0xfffff400 ;  /* 0xfffff40000027836 */ /* 0x000fd80000000000 */
.L_x_110:
[----:B------:R-:W2:Y:S04]  /*0460*/  LDG.E.64.CONSTANT R40, desc[UR6][R6.64] ;  /* 0x0000000606287981 */ /* 0x000ea8000c1e9b00 */
[----:B------:R-:W3:Y:S04]  /*0470*/  LDG.E.64.CONSTANT R38, desc[UR6][R6.64+0x800] ;  /* 0x0008000606267981 */ /* 0x000ee8000c1e9b00 */
[----:B------:R-:W4:Y:S04]  /*0480*/  LDG.E.64.CONSTANT R36, desc[UR6][R6.64+0x1000] ;  /* 0x0010000606247981 */ /* 0x000f28000c1e9b00 */
        /* <DEDUP_REMOVED lines=12> */
[----:B------:R0:W4:Y:S01]  /*0550*/  LDG.E.64.CONSTANT R10, desc[UR6][R6.64+0x7800] ;  /* 0x00780006060a7981 */ /* 0x000122000c1e9b00 */
[----:B------:R-:W-:-:S05]  /*0560*/  VIADD R9, R9, 0x1000 ;  /* 0x0000100009097836 */ /* 0x000fca0000000000 */
[----:B------:R-:W-:Y:S02]  /*0570*/  ISETP.GE.AND P2, PT, R9, R2, PT ;  /* 0x000000020900720c */ /* 0x000fe40003f46270 */
[----:B0-----:R-:W-:-:S05]  /*0580*/  IADD3 R6, P3, PT, R6, 0x8000, RZ ;  /* 0x0000800006067810 */ /* 0x001fca0007f7e0ff */
[----:B------:R-:W-:Y:S01]  /*0590*/  IMAD.X R7, RZ, RZ, R7, P3 ;  /* 0x000000ffff077224 */ /* 0x000fe200018e0607 */
        /* <DEDUP_REMOVED lines=49> */
.L_x_109:
[----:B------:R-:W-:Y:S05]  /*08b0*/  BSYNC.RECONVERGENT B2 ;  /* 0x0000000000027941 */ /* 0x000fea0003800200 */
.L_x_108:
[----:B------:R-:W-:Y:S01]  /*08c0*/  IMAD.IADD R2, R0, 0x1, -R9 ;  /* 0x0000000100027824 */ /* 0x000fe200078e0a09 */
[----:B------:R-:W-:Y:S04]  /*08d0*/  BSSY.RECONVERGENT B2, `(.L_x_111) ;  /* 0x0000027000027945 */ /* 0x000fe80003800200 */
[----:B------:R-:W-:-:S13]  /*08e0*/  ISETP.GT.AND P1, PT, R2, 0x400, PT ;  /* 0x000004000200780c */ /* 0x000fda0003f24270 */
[----:B------:R-:W-:Y:S05]  /*08f0*/  @!P1 BRA `(.L_x_112) ;  /* 0x0000000000909947 */ /* 0x000fea0003800000 */
[----:B------:R-:W2:Y:S04]  /*0900*/  LDG.E.64.CONSTANT R12, desc[UR6][R6.64] ;  /* 0x00000006060c7981 */ /* 0x000ea8000c1e9b00 */
[----:B------:R-:W3:Y:S04]  /*0910*/  LDG.E.64.CONSTANT R14, desc[UR6][R6.64+0x800] ;  /* 0x00080006060e7981 */ /* 0x000ee8000c1e9b00 */
[----:B------:R-:W4:Y:S04]  /*0920*/  LDG.E.64.CONSTANT R16, desc[UR6][R6.64+0x1000] ;  /* 0x0010000606107981 */ /* 0x000f28000c1e9b00 */
[----:B------:R-:W4:Y:S04]  /*0930*/  LDG.E.64.CONSTANT R18, desc[UR6][R6.64+0x1800] ;  /* 0x0018000606127981 */ /* 0x000f28000c1e9b00 */
[----:B------:R-:W4:Y:S04]  /*0940*/  LDG.E.64.CONSTANT R20, desc[UR6][R6.64+0x2000] ;  /* 0x0020000606147981 */ /* 0x000f28000c1e9b00 */
[----:B------:R-:W4:Y:S04]  /*0950*/  LDG.E.64.CONSTANT R22, desc[UR6][R6.64+0x2800] ;  /* 0x0028000606167981 */ /* 0x000f28000c1e9b00 */
[----:B------:R-:W4:Y:S04]  /*0960*/  LDG.E.64.CONSTANT R24, desc[UR6][R6.64+0x3000] ;  /* 0x0030000606187981 */ /* 0x000f28000c1e9b00 */
[----:B------:R0:W4:Y:S01]  /*0970*/  LDG.E.64.CONSTANT R10, desc[UR6][R6.64+0x3800] ;  /* 0x00380006060a7981 */ /* 0x000122000c1e9b00 */
[----:B------:R-:W-:Y:S01]  /*0980*/  VIADD R9, R9, 0x800 ;  /* 0x0000080009097836 */ /* 0x000fe20000000000 */
        /* <DEDUP_REMOVED lines=27> */
.L_x_112:
[----:B------:R-:W-:Y:S05]  /*0b40*/  BSYNC.RECONVERGENT B2 ;  /* 0x0000000000027941 */ /* 0x000fea0003800200 */
.L_x_111:
[----:B------:R-:W-:-:S13]  /*0b50*/  ISETP.LT.OR P0, PT, R9, R0, P0 ;  /* 0x000000000900720c */ /* 0x000fda0000701670 */
[----:B------:R-:W-:Y:S05]  /*0b60*/  @!P0 BRA `(.L_x_104) ;  /* 0x0000000000408947 */ /* 0x000fea0003800000 */
        /* <DEDUP_REMOVED lines=16> */
.L_x_104:
[----:B------:R-:W-:Y:S05]  /*0c70*/  BSYNC.RECONVERGENT B1 ;  /* 0x0000000000017941 */ /* 0x000fea0003800200 */
.L_x_103:
[----:B------:R-:W-:-:S13]  /*0c80*/  ISETP.GE.U32.AND P0, PT, R0, 0x100, PT ;  /* 0x000001000000780c */ /* 0x000fda0003f06070 */
        /* <DEDUP_REMOVED lines=58> */
[----:B-1----:R-:W0:Y:S04]  /*1030*/  LDS.128 R8, [UR4+0x10] ;  /* 0x00001004ff087984 */ /* 0x002e280008000c00 */
        /* <DEDUP_REMOVED lines=25> */
.L_x_113:
[----:B------:R-:W-:Y:S01]  /*11d0*/  LOP3.LUT R2, R3, 0x3e0, RZ, 0xc0, !PT ;  /* 0x000003e003027812 */ /* 0x000fe200078ec0ff */
[----:B------:R-:W0:Y:S03]  /*11e0*/  S2R R10, SR_LANEID ;  /* 0x00000000000a7919 */ /* 0x000e260000000000 */
[----:B------:R-:W-:Y:S01]  /*11f0*/  LOP3.LUT R9, RZ, R2, RZ, 0x33, !PT ;  /* 0x00000002ff097212 */ /* 0x000fe200078e33ff */
[----:B------:R-:W-:-:S04]  /*1200*/  VIADD R7, R2, 0x20 ;  /* 0x0000002002077836 */ /* 0x000fc80000000000 */
[----:B------:R-:W-:Y:S01]  /*1210*/  IMAD.IADD R9, R9, 0x1, R0 ;  /* 0x0000000109097824 */ /* 0x000fe200078e0200 */
[----:B------:R-:W-:-:S04]  /*1220*/  ISETP.GT.U32.AND P0, PT, R7, R0, PT ;  /* 0x000000000700720c */ /* 0x000fc80003f04070 */
        /* <DEDUP_REMOVED lines=60> */
[----:B------:R-:W-:Y:S01]  /*15f0*/  ISETP.GT.U32.AND P2, PT, R0, 0x20, PT ;  /* 0x000000200000780c */ /* 0x000fe20003f44070 */
        /* <DEDUP_REMOVED lines=8> */
[C---:B------:R-:W-:Y:S01]  /*1680*/  ISETP.GT.U32.AND P1, PT, R0.reuse, 0x40, PT ;  /* 0x000000400000780c */ /* 0x040fe20003f24070 */
[----:B------:R-:W-:Y:S01]  /*1690*/  IMAD.MOV.U32 R2, RZ, RZ, R13 ;  /* 0x000000ffff027224 */ /* 0x000fe200078e000d */
[----:B------:R-:W-:Y:S01]  /*16a0*/  ISETP.GT.U32.AND P2, PT, R0, 0x60, PT ;  /* 0x000000600000780c */ /* 0x000fe20003f44070 */
[----:B------:R-:W-:Y:S01]  /*16b0*/  IMAD.MOV.U32 R3, RZ, RZ, R12 ;  /* 0x000000ffff037224 */ /* 0x000fe200078e000c */
[----:B------:R-:W0:Y:S05]  /*16c0*/  LDS.128 R4, [UR4+0x30] ;  /* 0x00003004ff047984 */ /* 0x000e2a0008000c00 */
[----:B------:R-:W-:-:S06]  /*16d0*/  DSETP.GEU.AND P3, PT, R2, R14, PT ;  /* 0x0000000e0200722a */ /* 0x000fcc0003f6e000 */
[----:B------:R-:W-:Y:S02]  /*16e0*/  @P1 FSEL R13, R14, R13, !P3 ;  /* 0x0000000d0e0d1208 */ /* 0x000fe40005800000 */
[----:B------:R-:W-:Y:S02]  /*16f0*/  @P1 FSEL R12, R15, R12, !P3 ;  /* 0x0000000c0f0c1208 */ /* 0x000fe40005800000 */
[----:B------:R-:W-:Y:S01]  /*1700*/  ISETP.GT.U32.AND P1, PT, R0, 0x80, PT ;  /* 0x000000800000780c */ /* 0x000fe20003f24070 */
[----:B------:R-:W-:Y:S02]  /*1710*/  IMAD.MOV.U32 R2, RZ, RZ, R13 ;  /* 0x000000ffff027224 */ /* 0x000fe400078e000d */
[----:B------:R-:W-:-:S06]  /*1720*/  IMAD.MOV.U32 R3, RZ, RZ, R12 ;  /* 0x000000ffff037224 */ /* 0x000fcc00078e000c */
[----:B-1----:R-:W-:Y:S01]  /*1730*/  DSETP.GEU.AND P3, PT, R2, R8, PT ;  /* 0x000000080200722a */ /* 0x002fe20003f6e000 */
[----:B------:R-:W1:Y:S05]  /*1740*/  LDS.64 R2, [UR4+0x40] ;  /* 0x00004004ff027984 */ /* 0x000e6a0008000a00 */
[----:B------:R-:W-:Y:S02]  /*1750*/  @P2 FSEL R13, R8, R13, !P3 ;  /* 0x0000000d080d2208 */ /* 0x000fe40005800000 */
[----:B------:R-:W-:Y:S02]  /*1760*/  @P2 FSEL R12, R9, R12, !P3 ;  /* 0x0000000c090c2208 */ /* 0x000fe40005800000 */
[----:B------:R-:W-:Y:S01]  /*1770*/  ISETP.GT.U32.AND P2, PT, R0, 0xa0, PT ;  /* 0x000000a00000780c */ /* 0x000fe20003f44070 */
[----:B------:R-:W-:-:S02]  /*1780*/  IMAD.MOV.U32 R8, RZ, RZ, R13 ;  /* 0x000000ffff087224 */ /* 0x000fc400078e000d */
[----:B------:R-:W-:-:S06]  /*1790*/  IMAD.MOV.U32 R9, RZ, RZ, R12 ;  /* 0x000000ffff097224 */ /* 0x000fcc00078e000c */
[----:B------:R-:W-:-:S06]  /*17a0*/  DSETP.GEU.AND P3, PT, R8, R10, PT ;  /* 0x0000000a0800722a */ /* 0x000fcc0003f6e000 */
[----:B------:R-:W-:Y:S02]  /*17b0*/  @P1 FSEL R13, R10, R13, !P3 ;  /* 0x0000000d0a0d1208 */ /* 0x000fe40005800000 */
[----:B------:R-:W-:Y:S02]  /*17c0*/  @P1 FSEL R12, R11, R12, !P3 ;  /* 0x0000000c0b0c1208 */ /* 0x000fe40005800000 */
[----:B------:R-:W-:Y:S01]  /*17d0*/  ISETP.GT.U32.AND P1, PT, R0, 0xc0, PT ;  /* 0x000000c00000780c */ /* 0x000fe20003f24070 */
[----:B------:R-:W-:Y:S02]  /*17e0*/  IMAD.MOV.U32 R8, RZ, RZ, R13 ;  /* 0x000000ffff087224 */ /* 0x000fe400078e000d */
[----:B------:R-:W-:-:S06]  /*17f0*/  IMAD.MOV.U32 R9, RZ, RZ, R12 ;  /* 0x000000ffff097224 */ /* 0x000fcc00078e000c */
[----:B0-----:R-:W-:-:S06]  /*1800*/  DSETP.GEU.AND P3, PT, R8, R4, PT ;  /* 0x000000040800722a */ /* 0x001fcc0003f6e000 */
[----:B------:R-:W-:Y:S02]  /*1810*/  @P2 FSEL R13, R4, R13, !P3 ;  /* 0x0000000d040d2208 */ /* 0x000fe40005800000 */
[----:B------:R-:W-:Y:S02]  /*1820*/  @P2 FSEL R12, R5, R12, !P3 ;  /* 0x0000000c050c2208 */ /* 0x000fe40005800000 */
[----:B------:R-:W-:Y:S01]  /*1830*/  ISETP.GT.U32.AND P2, PT, R0, 0xe0, PT ;  /* 0x000000e00000780c */ /* 0x000fe20003f44070 */
        /* <DEDUP_REMOVED lines=13> */
.L_x_100:
[----:B------:R-:W0:Y:S01]  /*1910*/  S2R R4, SR_TID.X ;  /* 0x0000000000047919 */ /* 0x000e220000002100 */
[----:B------:R-:W1:Y:S01]  /*1920*/  LDC.64 R2, c[0x0][0x380] ;  /* 0x0000e000ff027b82 */ /* 0x000e620000000a00 */
[----:B0-----:R-:W-:-:S04]  /*1930*/  IMAD.SHL.U32 R5, R4, 0x4, RZ ;  /* 0x0000000404057824 */ /* 0x001fc800078e00ff */
[----:B-1----:R-:W-:-:S05]  /*1940*/  IMAD.WIDE.U32 R2, R5, 0x8, R2 ;  /* 0x0000000805027825 */ /* 0x002fca00078e0002 */
[----:B------:R-:W2:Y:S04]  /*1950*/  LDG.E.128.CONSTANT R16, desc[UR6][R2.64] ;  /* 0x0000000602107981 */ /* 0x000ea8000c1e9d00 */
[----:B------:R-:W3:Y:S04]  /*1960*/  LDG.E.128.CONSTANT R20, desc[UR6][R2.64+0x10] ;  /* 0x0000100602147981 */ /* 0x000ee8000c1e9d00 */
[----:B------:R-:W4:Y:S04]  /*1970*/  LDG.E.128.CONSTANT R12, desc[UR6][R2.64+0x2000] ;  /* 0x00200006020c7981 */ /* 0x000f28000c1e9d00 */
[----:B------:R-:W5:Y:S01]  /*1980*/  LDG.E.128.CONSTANT R8, desc[UR6][R2.64+0x2010] ;  /* 0x0020100602087981 */ /* 0x000f62000c1e9d00 */
[----:B------:R-:W-:-:S02]  /*1990*/  VIADD R24, R0, 0xfffff800 ;  /* 0xfffff80000187836 */ /* 0x000fc40000000000 */
[----:B------:R-:W-:-:S03]  /*19a0*/  IMAD.MOV.U32 R5, RZ, RZ, 0x800 ;  /* 0x00000800ff057424 */ /* 0x000fc600078e00ff */
[----:B------:R-:W-:Y:S01]  /*19b0*/  ISETP.GE.U32.AND P1, PT, R24, 0x800, PT ;  /* 0x000008001800780c */ /* 0x000fe20003f26070 */
        /* <DEDUP_REMOVED lines=23> */
[----:B------:R-:W-:-:S07]  /*1b30*/  IMAD.MOV.U32 R5, RZ, RZ, 0x800 ;  /* 0x00000800ff057424 */ /* 0x000fce00078e00ff */
.L_x_117:
[----:B------:R-:W-:-:S05]  /*1b40*/  IMAD.WIDE.U32 R26, R5, 0x8, R2 ;  /* 0x00000008051a7825 */ /* 0x000fca00078e0002 */
[----:B------:R-:W2:Y:S04]  /*1b50*/  LDG.E.128.CONSTANT R20, desc[UR6][R26.64] ;  /* 0x000000061a147981 */ /* 0x000ea8000c1e9d00 */
[----:B------:R-:W3:Y:S04]  /*1b60*/  LDG.E.128.CONSTANT R16, desc[UR6][R26.64+0x10] ;  /* 0x000010061a107981 */ /* 0x000ee8000c1e9d00 */
[----:B------:R-:W4:Y:S04]  /*1b70*/  LDG.E.128.CONSTANT R12, desc[UR6][R26.64+0x2000] ;  /* 0x002000061a0c7981 */ /* 0x000f28000c1e9d00 */
[----:B------:R-:W5:Y:S01]  /*1b80*/  LDG.E.128.CONSTANT R8, desc[UR6][R26.64+0x2010] ;  /* 0x002010061a087981 */ /* 0x000f62000c1e9d00 */
        /* <DEDUP_REMOVED lines=20> */
[----:B0-----:R-:W-:Y:S01]  /*1cd0*/  IMAD.IADD R8, R0, 0x1, -R5 ;  /* 0x0000000100087824 */ /* 0x001fe200078e0a05 */
[----:B------:R-:W-:-:S04]  /*1ce0*/  FSEL R7, R9, R7, !P0 ;  /* 0x0000000709077208 */ /* 0x000fc80004000000 */
[----:B------:R-:W-:Y:S02]  /*1cf0*/  ISETP.GE.U32.AND P1, PT, R8, 0x800, PT ;  /* 0x000008000800780c */ /* 0x000fe40003f26070 */
[----:B------:R-:W-:-:S06]  /*1d00*/  DSETP.GEU.AND P0, PT, R6, R10, PT ;  /* 0x0000000a0600722a */ /* 0x000fcc0003f0e000 */
[----:B------:R-:W-:Y:S02]  /*1d10*/  FSEL R6, R10, R6, !P0 ;  /* 0x000000060a067208 */ /* 0x000fe40004000000 */
[----:B------:R-:W-:-:S03]  /*1d20*/  FSEL R7, R11, R7, !P0 ;  /* 0x000000070b077208 */ /* 0x000fc60004000000 */
[----:B------:R-:W-:Y:S05]  /*1d30*/  @!P1 BRA `(.L_x_116) ;  /* 0x00000004000c9947 */ /* 0x000fea0003800000 */
[----:B------:R-:W-:-:S05]  /*1d40*/  VIADD R5, R5, 0x800 ;  /* 0x0000080005057836 */ /* 0x000fca0000000000 */
[----:B------:R-:W-:-:S13]  /*1d50*/  ISETP.GT.U32.AND P0, PT, R5, R24, PT ;  /* 0x000000180500720c */ /* 0x000fda0003f04070 */
[----:B------:R-:W-:Y:S05]  /*1d60*/  @!P0 BRA `(.L_x_117) ;  /* 0xfffffffc00748947 */ /* 0x000fea000383ffff */
.L_x_115:
[----:B------:R-:W-:-:S13]  /*1d70*/  ISETP.GE.U32.AND P0, PT, R5, R0, PT ;  /* 0x000000000500720c */ /* 0x000fda0003f06070 */
[----:B------:R-:W-:Y:S05]  /*1d80*/  @P0 BRA `(.L_x_116) ;  /* 0x0000000000f80947 */ /* 0x000fea0003800000 */
[----:B------:R-:W-:Y:S01]  /*1d90*/  IMAD.IADD R3, R0, 0x1, -R5 ;  /* 0x0000000100037824 */ /* 0x000fe200078e0a05 */
[----:B------:R-:W-:Y:S04]  /*1da0*/  BSSY.RECONVERGENT B1, `(.L_x_116) ;  /* 0x000003c000017945 */ /* 0x000fe80003800200 */
[----:B------:R-:W-:-:S13]  /*1db0*/  ISETP.GE.AND P0, PT, R4, R3, PT ;  /* 0x000000030400720c */ /* 0x000fda0003f06270 */
[----:B------:R-:W-:Y:S05]  /*1dc0*/  @P0 BRA `(.L_x_118) ;  /* 0x0000000000e40947 */ /* 0x000fea0003800000 */
[----:B------:R-:W-:Y:S01]  /*1dd0*/  LOP3.LUT R2, RZ, R4, RZ, 0x33, !PT ;  /* 0x00000004ff027212 */ /* 0x000fe200078e33ff */
[----:B------:R-:W-:Y:S03]  /*1de0*/  BSSY.RECONVERGENT B2, `(.L_x_119) ;  /* 0x0000017000027945 */ /* 0x000fe60003800200 */
[----:B------:R-:W-:-:S04]  /*1df0*/  IADD3 R2, PT, PT, -R5, R0, R2 ;  /* 0x0000000005027210 */ /* 0x000fc80007ffe102 */
[C---:B------:R-:W-:Y:S02]  /*1e00*/  LOP3.LUT R0, R2.reuse, 0x300, RZ, 0xc0, !PT ;  /* 0x0000030002007812 */ /* 0x040fe400078ec0ff */
[----:B------:R-:W-:Y:S02]  /*1e10*/  ISETP.GE.U32.AND P2, PT, R2, 0x300, PT ;  /* 0x000003000200780c */ /* 0x000fe40003f46070 */
[----:B------:R-:W-:Y:S01]  /*1e20*/  ISETP.NE.AND P0, PT, R0, 0x300, PT ;  /* 0x000003000000780c */ /* 0x000fe20003f05270 */
[----:B------:R-:W-:-:S12]  /*1e30*/  IMAD.MOV.U32 R0, RZ, RZ, R4 ;  /* 0x000000ffff007224 */ /* 0x000fd800078e0004 */
[----:B------:R-:W-:Y:S05]  /*1e40*/  @!P0 BRA `(.L_x_120) ;  /* 0x0000000000408947 */ /* 0x000fea0003800000 */
[----:B------:R-:W0:Y:S01]  /*1e50*/  LDC.64 R10, c[0x0][0x380] ;  /* 0x0000e000ff0a7b82 */ /* 0x000e220000000a00 */
[----:B------:R-:W-:Y:S01]  /*1e60*/  LEA.HI R0, R2, 0x1, RZ, 0x18 ;  /* 0x0000000102007811 */ /* 0x000fe200078fc0ff */
[----:B------:R-:W-:-:S03]  /*1e70*/  IMAD.IADD R13, R4, 0x1, R5 ;  /* 0x00000001040d7824 */ /* 0x000fc600078e0205 */
[----:B------:R-:W-:Y:S01]  /*1e80*/  LOP3.LUT R2, R0, 0x3, RZ, 0xc0, !PT ;  /* 0x0000000300027812 */ /* 0x000fe200078ec0ff */
[----:B------:R-:W-:-:S04]  /*1e90*/  IMAD.MOV.U32 R0, RZ, RZ, R4 ;  /* 0x000000ffff007224 */ /* 0x000fc800078e0004 */
[----:B------:R-:W-:-:S07]  /*1ea0*/  IMAD.MOV R2, RZ, RZ, -R2 ;  /* 0x000000ffff027224 */ /* 0x000fce00078e0a02 */
.L_x_121:
        /* <DEDUP_REMOVED lines=10> */
.L_x_120:
[----:B------:R-:W-:Y:S05]  /*1f50*/  BSYNC.RECONVERGENT B2 ;  /* 0x0000000000027941 */ /* 0x000fea0003800200 */
.L_x_119:
[----:B------:R-:W-:Y:S05]  /*1f60*/  @!P2 BRA `(.L_x_118) ;  /* 0x00000000007ca947 */ /* 0x000fea0003800000 */
[----:B------:R-:W0:Y:S01]  /*1f70*/  LDC.64 R8, c[0x0][0x380] ;  /* 0x0000e000ff087b82 */ /* 0x000e220000000a00 */
[C---:B------:R-:W-:Y:S02]  /*1f80*/  IMAD.IADD R5, R0.reuse, 0x1, R5 ;  /* 0x0000000100057824 */ /* 0x040fe400078e0205 */
[----:B------:R-:W-:-:S07]  /*1f90*/  VIADD R0, R0, 0x200 ;  /* 0x0000020000007836 */ /* 0x000fce0000000000 */
.L_x_122:
        /* <DEDUP_REMOVED lines=11> */
[C---:B------:R-:W-:Y:S02]  /*2050*/  VIADD R2, R0.reuse, 0x200 ;  /* 0x0000020000027836 */ /* 0x040fe40000000000 */
[----:B------:R-:W-:Y:S02]  /*2060*/  VIADD R0, R0, 0x400 ;  /* 0x0000040000007836 */ /* 0x000fe40000000000 */
[----:B------:R-:W-:Y:S01]  /*2070*/  VIADD R5, R5, 0x400 ;  /* 0x0000040005057836 */ /* 0x000fe20000000000 */
[----:B------:R-:W-:Y:S01]  /*2080*/  ISETP.GE.AND P1, PT, R2, R3, PT ;  /* 0x000000030200720c */ /* 0x000fe20003f26270 */
        /* <DEDUP_REMOVED lines=11> */
[----:B------:R-:W-:Y:S01]  /*2140*/  FSEL R7, R17, R7, !P0 ;  /* 0x0000000711077208 */ /* 0x000fe20004000000 */
[----:B------:R-:W-:Y:S06]  /*2150*/  @!P1 BRA `(.L_x_122) ;  /* 0xfffffffc00909947 */ /* 0x000fec000383ffff */
.L_x_118:
[----:B------:R-:W-:Y:S05]  /*2160*/  BSYNC.RECONVERGENT B1 ;  /* 0x0000000000017941 */ /* 0x000fea0003800200 */
.L_x_116:
        /* <DEDUP_REMOVED lines=50> */
[----:B------:R-:W2:Y:S01]  /*2490*/  LDS.128 R12, [UR4+0x20] ;  /* 0x00002004ff0c7984 */ /* 0x000ea20008000c00 */
[----:B-1----:R-:W-:-:S06]  /*24a0*/  DSETP.GEU.AND P1, PT, R6, R8, PT ;  /* 0x000000080600722a */ /* 0x002fcc0003f2e000 */
[----:B0-----:R-:W-:Y:S02]  /*24b0*/  FSEL R2, R8, R6, !P1 ;  /* 0x0000000608027208 */ /* 0x001fe40004800000 */
[----:B------:R-:W-:Y:S02]  /*24c0*/  FSEL R3, R9, R7, !P1 ;  /* 0x0000000709037208 */ /* 0x000fe40004800000 */
[----:B------:R-:W0:Y:S04]  /*24d0*/  LDS.128 R4, [UR4+0x30] ;  /* 0x00003004ff047984 */ /* 0x000e280008000c00 */
[----:B------:R-:W-:-:S06]  /*24e0*/  DSETP.GEU.AND P1, PT, R2, R10, PT ;  /* 0x0000000a0200722a */ /* 0x000fcc0003f2e000 */
[----:B------:R-:W-:Y:S02]  /*24f0*/  FSEL R2, R10, R2, !P1 ;  /* 0x000000020a027208 */ /* 0x000fe40004800000 */
[----:B------:R-:W-:-:S06]  /*2500*/  FSEL R3, R11, R3, !P1 ;  /* 0x000000030b037208 */ /* 0x000fcc0004800000 */
[----:B--2---:R-:W-:-:S06]  /*2510*/  DSETP.GEU.AND P1, PT, R2, R12, PT ;  /* 0x0000000c0200722a */ /* 0x004fcc0003f2e000 */
        /* <DEDUP_REMOVED lines=16> */
.L_x_99:
        /* <DEDUP_REMOVED lines=12> */
.L_x_125:
[----:B------:R-:W-:Y:S05]  /*26e0*/  BSYNC.RECONVERGENT B1 ;  /* 0x0000000000017941 */ /* 0x000fea0003800200 */
.L_x_124:
        /* <DEDUP_REMOVED lines=17> */
.L_x_130:
        /* <DEDUP_REMOVED lines=12> */
.L_x_129:
[----:B------:R-:W-:Y:S05]  /*28c0*/  BSYNC.RECONVERGENT B2 ;  /* 0x0000000000027941 */ /* 0x000fea0003800200 */
.L_x_128:
        /* <DEDUP_REMOVED lines=10> */
.L_x_133:
        /* <DEDUP_REMOVED lines=69> */
.L_x_132:
[----:B------:R-:W-:Y:S05]  /*2dc0*/  BSYNC.RECONVERGENT B2 ;  /* 0x0000000000027941 */ /* 0x000fea0003800200 */
.L_x_131:
        /* <DEDUP_REMOVED lines=40> */
.L_x_135:
[----:B------:R-:W-:Y:S05]  /*3050*/  BSYNC.RECONVERGENT B2 ;  /* 0x0000000000027941 */ /* 0x000fea0003800200 */
.L_x_134:
        /* <DEDUP_REMOVED lines=18> */
.L_x_127:
[----:B------:R-:W-:Y:S05]  /*3180*/  BSYNC.RECONVERGENT B1 ;  /* 0x0000000000017941 */ /* 0x000fea0003800200 */
.L_x_126:
        /* <DEDUP_REMOVED lines=60> */
[----:B---3--:R-:W1:Y:S01]  /*3550*/  LDS.128 R12, [UR4+0x20] ;  /* 0x00002004ff0c7984 */ /* 0x008e620008000c00 */
        /* <DEDUP_REMOVED lines=24> */
.L_x_136:
        /* <DEDUP_REMOVED lines=63> */
[----:B----4-:R-:W-:Y:S05]  /*3ad0*/  @P0 BRA `(.L_x_114) ;  /* 0x0000001000380947 */ /* 0x010fea0003800000 */
[----:B------:R-:W0:Y:S01]  /*3ae0*/  S2UR UR5, SR_CgaCtaId ;  /* 0x00000000000579c3 */ /* 0x000e220000008800 */
[----:B------:R-:W-:Y:S01]  /*3af0*/  UMOV UR4, 0x400 ;  /* 0x0000040000047882 */ /* 0x000fe20000000000 */
[C---:B------:R-:W-:Y:S02]  /*3b00*/  ISETP.GT.U32.AND P3, PT, R0.reuse, 0x20, PT ;  /* 0x000000200000780c */ /* 0x040fe40003f64070 */
        /* <DEDUP_REMOVED lines=9> */
[----:B------:R-:W-:Y:S01]  /*3ba0*/  ISETP.GT.U32.AND P1, PT, R0, 0x60, PT ;  /* 0x000000600000780c */ /* 0x000fe20003f24070 */
[----:B------:R-:W-:Y:S01]  /*3bb0*/  IMAD.MOV.U32 R2, RZ, RZ, R13 ;  /* 0x000000ffff027224 */ /* 0x000fe200078e000d */
[----:B------:R-:W0:Y:S01]  /*3bc0*/  LDS.128 R4, [UR4+0x30] ;  /* 0x00003004ff047984 */ /* 0x000e220008000c00 */
[----:B------:R-:W-:-:S06]  /*3bd0*/  IMAD.MOV.U32 R3, RZ, RZ, R12 ;  /* 0x000000ffff037224 */ /* 0x000fcc00078e000c */
        /* <DEDUP_REMOVED lines=36> */
.L_x_123:
[----:B------:R-:W0:Y:S01]  /*3e20*/  S2R R7, SR_TID.X ;  /* 0x0000000000077919 */ /* 0x000e220000002100 */
[----:B------:R-:W1:Y:S02]  /*3e30*/  LDCU.64 UR4, c[0x0][0x380] ;  /* 0x00007000ff0477ac */ /* 0x000e640008000a00 */
[----:B-1----:R-:W-:Y:S02]  /*3e40*/  IMAD.U32 R2, RZ, RZ, UR4 ;  /* 0x00000004ff027e24 */ /* 0x002fe4000f8e00ff */
[----:B------:R-:W-:Y:S02]  /*3e50*/  IMAD.U32 R3, RZ, RZ, UR5 ;  /* 0x00000005ff037e24 */ /* 0x000fe4000f8e00ff */
        /* <DEDUP_REMOVED lines=9> */
[----:B------:R-:W-:-:S05]  /*3ef0*/  VIADD R6, R0, 0xfffff800 ;  /* 0xfffff80000067836 */ /* 0x000fca0000000000 */
[----:B------:R-:W-:Y:S01]  /*3f00*/  ISETP.GE.U32.AND P1, PT, R6, 0x800, PT ;  /* 0x000008000600780c */ /* 0x000fe20003f26070 */
[----:B--2---:R-:W-:-:S06]  /*3f10*/  DSETP.GEU.AND P0, PT, R22, R8, PT ;  /* 0x000000081600722a */ /* 0x004fcc0003f0e000 */
[----:B------:R-:W-:Y:S02]  /*3f20*/  FSEL R8, R8, R22, !P0 ;  /* 0x0000001608087208 */ /* 0x000fe40004000000 */
[----:B------:R-:W-:-:S06]  /*3f30*/  FSEL R9, R9, R23, !P0 ;  /* 0x0000001709097208 */ /* 0x000fcc0004000000 */
[----:B---3--:R-:W-:-:S06]  /*3f40*/  DSETP.GEU.AND P0, PT, R8, R10, PT ;  /* 0x0000000a0800722a */ /* 0x008fcc0003f0e000 */
[----:B------:R-:W-:Y:S02]  /*3f50*/  FSEL R8, R10, R8, !P0 ;  /* 0x000000080a087208 */ /* 0x000fe40004000000 */
[----:B------:R-:W-:Y:S01]  /*3f60*/  FSEL R9, R11, R9, !P0 ;  /* 0x000000090b097208 */ /* 0x000fe20004000000 */
[----:B------:R-:W-:-:S05]  /*3f70*/  IMAD.MOV.U32 R11, RZ, RZ, 0x800 ;  /* 0x00000800ff0b7424 */ /* 0x000fca00078e00ff */
        /* <DEDUP_REMOVED lines=18> */
[----:B------:R-:W1:Y:S02]  /*40a0*/  LDC.64 R2, c[0x0][0x380] ;  /* 0x0000e000ff027b82 */ /* 0x000e640000000a00 */
.L_x_139:
[----:B------:R-:W-:-:S04]  /*40b0*/  IMAD.IADD R17, R7, 0x1, R11 ;  /* 0x0000000107117824 */ /* 0x000fc800078e020b */
[----:B-1----:R-:W-:-:S06]  /*40c0*/  IMAD.WIDE.U32 R16, R17, 0x8, R2 ;  /* 0x0000000811107825 */ /* 0x002fcc00078e0002 */
[----:B------:R-:W2:Y:S01]  /*40d0*/  LDG.E.64.CONSTANT R16, desc[UR6][R16.64] ;  /* 0x0000000610107981 */ /* 0x000ea2000c1e9b00 */
[----:B------:R-:W-:-:S05]  /*40e0*/  IMAD.WIDE.U32 R18, R11, 0x8, R4 ;  /* 0x000000080b127825 */ /* 0x000fca00078e0004 */
[----:B------:R-:W3:Y:S04]  /*40f0*/  LDG.E.64.CONSTANT R20, desc[UR6][R18.64+0x800] ;  /* 0x0008000612147981 */ /* 0x000ee8000c1e9b00 */
[----:B------:R-:W4:Y:S04]  /*4100*/  LDG.E.64.CONSTANT R22, desc[UR6][R18.64+0x1000] ;  /* 0x0010000612167981 */ /* 0x000f28000c1e9b00 */
[----:B------:R-:W5:Y:S04]  /*4110*/  LDG.E.64.CONSTANT R24, desc[UR6][R18.64+0x1800] ;  /* 0x0018000612187981 */ /* 0x000f68000c1e9b00 */
[----:B------:R-:W5:Y:S04]  /*4120*/  LDG.E.64.CONSTANT R26, desc[UR6][R18.64+0x2000] ;  /* 0x00200006121a7981 */ /* 0x000f68000c1e9b00 */
[----:B------:R-:W5:Y:S04]  /*4130*/  LDG.E.64.CONSTANT R28, desc[UR6][R18.64+0x2800] ;  /* 0x00280006121c7981 */ /* 0x000f68000c1e9b00 */
[----:B------:R-:W5:Y:S04]  /*4140*/  LDG.E.64.CONSTANT R14, desc[UR6][R18.64+0x3000] ;  /* 0x00300006120e7981 */ /* 0x000f68000c1e9b00 */
[----:B------:R-:W5:Y:S01]  /*4150*/  LDG.E.64.CONSTANT R12, desc[UR6][R18.64+0x3800] ;  /* 0x00380006120c7981 */ /* 0x000f62000c1e9b00 */
[----:B0-----:R-:W-:-:S05]  /*4160*/  IMAD.IADD R10, R0, 0x1, -R11 ;  /* 0x00000001000a7824 */ /* 0x001fca00078e0a0b */
[----:B------:R-:W-:Y:S01]  /*4170*/  ISETP.GE.U32.AND P1, PT, R10, 0x800, PT ;  /* 0x000008000a00780c */ /* 0x000fe20003f26070 */
        /* <DEDUP_REMOVED lines=26> */
[----:B------:R-:W-:-:S13]  /*4320*/  ISETP.GT.U32.AND P0, PT, R11, R6, PT ;  /* 0x000000060b00720c */ /* 0x000fda0003f04070 */
[----:B------:R-:W-:Y:S05]  /*4330*/  @!P0 BRA `(.L_x_139) ;  /* 0xfffffffc005c8947 */ /* 0x000fea000383ffff */
.L_x_137:
        /* <DEDUP_REMOVED lines=14> */
[----:B------:R-:W-:Y:S01]  /*4420*/  LEA.HI R0, R5, 0x1, RZ, 0x18 ;  /* 0x0000000105007811 */ /* 0x000fe200078fc0ff */
[----:B------:R-:W-:-:S03]  /*4430*/  IMAD.IADD R15, R7, 0x1, R11 ;  /* 0x00000001070f7824 */ /* 0x000fc600078e020b */
[----:B------:R-:W-:Y:S01]  /*4440*/  LOP3.LUT R5, R0, 0x3, RZ, 0xc0, !PT ;  /* 0x0000000300057812 */ /* 0x000fe200078ec0ff */
[----:B------:R-:W-:-:S04]  /*4450*/  IMAD.MOV.U32 R0, RZ, RZ, R7 ;  /* 0x000000ffff007224 */ /* 0x000fc800078e0007 */
[----:B------:R-:W-:-:S07]  /*4460*/  IMAD.MOV R5, RZ, RZ, -R5 ;  /* 0x000000ffff057224 */ /* 0x000fce00078e0a05 */
.L_x_143:
        /* <DEDUP_REMOVED lines=10> */
.L_x_142:
[----:B------:R-:W-:Y:S05]  /*4510*/  BSYNC.RECONVERGENT B2 ;  /* 0x0000000000027941 */ /* 0x000fea0003800200 */
.L_x_141:
[----:B------:R-:W-:Y:S05]  /*4520*/  @!P2 BRA `(.L_x_140) ;  /* 0x000000000078a947 */ /* 0x000fea0003800000 */
[C---:B------:R-:W-:Y:S02]  /*4530*/  IMAD.IADD R5, R0.reuse, 0x1, R11 ;  /* 0x0000000100057824 */ /* 0x040fe400078e020b */
[----:B------:R-:W-:-:S07]  /*4540*/  VIADD R0, R0, 0x200 ;  /* 0x0000020000007836 */ /* 0x000fce0000000000 */
.L_x_144:
[----:B------:R-:W-:-:S04]  /*4550*/  IMAD.WIDE.U32 R10, R5, 0x8, R2 ;  /* 0x00000008050a7825 */ /* 0x000fc800078e0002 */
        /* <DEDUP_REMOVED lines=13> */
[----:B------:R-:W-:Y:S01]  /*4630*/  FSEL R9, R11, R9, !P0 ;  /* 0x000000090b097208 */ /* 0x000fe20004000000 */
[C---:B------:R-:W-:Y:S02]  /*4640*/  VIADD R11, R0.reuse, 0x200 ;  /* 0x00000200000b7836 */ /* 0x040fe40000000000 */
[----:B------:R-:W-:-:S03]  /*4650*/  VIADD R0, R0, 0x400 ;  /* 0x0000040000007836 */ /* 0x000fc60000000000 */
[----:B---3--:R-:W-:Y:S01]  /*4660*/  DSETP.GEU.AND P0, PT, R8, R12, PT ;  /* 0x0000000c0800722a */ /* 0x008fe20003f0e000 */
[----:B------:R-:W-:-:S05]  /*4670*/  ISETP.GE.AND P1, PT, R11, R4, PT ;  /* 0x000000040b00720c */ /* 0x000fca0003f26270 */
        /* <DEDUP_REMOVED lines=9> */
.L_x_140:
[----:B------:R-:W-:Y:S05]  /*4710*/  BSYNC.RECONVERGENT B1 ;  /* 0x0000000000017941 */ /* 0x000fea0003800200 */
.L_x_138:
        /* <DEDUP_REMOVED lines=74> */
.L_x_114:
[----:B------:R-:W-:Y:S05]  /*4bc0*/  BSYNC.RECONVERGENT B0 ;  /* 0x0000000000007941 */ /* 0x000fea0003800200 */
.L_x_98:
[----:B------:R-:W-:Y:S05]  /*4bd0*/  @P0 EXIT ;  /* 0x000000000000094d */ /* 0x000fea0003800000 */
[----:B------:R-:W4:Y:S01]  /*4be0*/  LDCU.64 UR8, c[0x0][0x398] ;  /* 0x00007300ff0877ac */ /* 0x000f220008000a00 */
[----:B01----:R-:W0:Y:S01]  /*4bf0*/  LDC.64 R4, c[0x0][0x388] ;  /* 0x0000e200ff047b82 */ /* 0x003e220000000a00 */
[----:B------:R-:W2:Y:S01]  /*4c00*/  LDCU.64 UR4, c[0x0][0x398] ;  /* 0x00007300ff0477ac */ /* 0x000ea20008000a00 */
[----:B----4-:R-:W-:-:S06]  /*4c10*/  DSETP.GT.AND P0, PT, R6, UR8, PT ;  /* 0x0000000806007e2a */ /* 0x010fcc000bf04000 */
[----:B--23--:R-:W-:Y:S02]  /*4c20*/  FSEL R2, R6, UR4, P0 ;  /* 0x0000000406027c08 */ /* 0x00cfe40008000000 */
[----:B------:R-:W-:-:S05]  /*4c30*/  FSEL R3, R7, UR5, P0 ;  /* 0x0000000507037c08 */ /* 0x000fca0008000000 */
[----:B0-----:R-:W-:Y:S01]  /*4c40*/  STG.E.64 desc[UR6][R4.64], R2 ;  /* 0x0000000204007986 */ /* 0x001fe2000c101b06 */
[----:B------:R-:W-:Y:S05]  /*4c50*/  EXIT ;  /* 0x000000000000794d */ /* 0x000fea0003800000 */
.L_x_145:
        /* <DEDUP_REMOVED lines=10> */
.L_x_157:


//--------------------- .text._ZN3cub18CUB_300001_SM_10006detail11EmptyKernelIvEEvv --------------------------
	.section	.text._ZN3cub18CUB_300001_SM_10006detail11EmptyKernelIvEEvv,"ax",@progbits
	.align	128
        .global         _ZN3cub18CUB_300001_SM_10006detail11EmptyKernelIvEEvv
        .type           _ZN3cub18CUB_300001_SM_10006detail11EmptyKernelIvEEvv,@function
        .size           _ZN3cub18CUB_300001_SM_10006detail11EmptyKernelIvEEvv,(.L_x_158 - _ZN3cub18CUB_300001_SM_10006detail11EmptyKernelIvEEvv)
        .other          _ZN3cub18CUB_300001_SM_10006detail11EmptyKernelIvEEvv,@"STO_CUDA_ENTRY STV_DEFAULT"
_ZN3cub18CUB_300001_SM_10006detail11EmptyKernelIvEEvv:
.text._ZN3cub18CUB_300001_SM_10006detail11EmptyKernelIvEEvv:
[----:B------:R-:W-:Y:S01]  /*0000*/  LDC R1, c[0x0][0x37c] ;  /* 0x0000df00ff017b82 */ /* 0x000fe20000000800 */
[----:B------:R-:W-:Y:S05]  /*0010*/  EXIT ;  /* 0x000000000000794d */ /* 0x000fea0003800000 */
.L_x_146:
        /* <DEDUP_REMOVED lines=14> */
.L_x_158:


//--------------------- .text._Z12evalEquationPdPKdi --------------------------
	.section	.text._Z12evalEquationPdPKdi,"ax",@progbits
	.align	128
        .global         _Z12evalEquationPdPKdi
        .type           _Z12evalEquationPdPKdi,@function
        .size           _Z12evalEquationPdPKdi,(.L_x_159 - _Z12evalEquationPdPKdi)
        .other          _Z12evalEquationPdPKdi,@"STO_CUDA_ENTRY STV_DEFAULT"
_Z12evalEquationPdPKdi:
.text._Z12evalEquationPdPKdi:
[----:B------:R-:W-:Y:S01]  /*0000*/  LDC R1, c[0x0][0x37c] ;  /* 0x0000df00ff017b82 */ /* 0x000fe20000000800 */
[----:B------:R-:W0:Y:S07]  /*0010*/  S2R R4, SR_TID.X ;  /* 0x0000000000047919 */ /* 0x000e2e0000002100 */
[----:B------:R-:W0:Y:S01]  /*0020*/  S2UR UR4, SR_CTAID.X ;  /* 0x00000000000479c3 */ /* 0x000e220000002500 */
[----:B------:R-:W-:Y:S01]  /*0030*/  MOV R6, 0x400 ;  /* 0x0000040000067802 */ /* 0x000fe20000000f00 */
[----:B------:R-:W-:Y:S01]  /*0040*/  BSSY.RECONVERGENT B0, `(.L_x_147) ;  /* 0x000002f000007945 */ /* 0x000fe20003800200 */
[----:B------:R-:W1:Y:S01]  /*0050*/  S2R R12, SR_TID.Y ;  /* 0x00000000000c7919 */ /* 0x000e620000002200 */
[----:B------:R-:W2:Y:S04]  /*0060*/  S2R R13, SR_CgaCtaId ;  /* 0x00000000000d7919 */ /* 0x000ea80000008800 */
[----:B------:R-:W0:Y:S08]  /*0070*/  LDC R3, c[0x0][0x360] ;  /* 0x0000d800ff037b82 */ /* 0x000e300000000800 */
[----:B------:R-:W1:Y:S08]  /*0080*/  S2UR UR5, SR_CTAID.Y ;  /* 0x00000000000579c3 */ /* 0x000e700000002600 */
[----:B------:R-:W1:Y:S08]  /*0090*/  LDC R5, c[0x0][0x364] ;  /* 0x0000d900ff057b82 */ /* 0x000e700000000800 */
[----:B------:R-:W3:Y:S01]  /*00a0*/  LDC R2, c[0x0][0x390] ;  /* 0x0000e400ff027b82 */ /* 0x000ee20000000800 */
[----:B0-----:R-:W-:Y:S01]  /*00b0*/  IMAD R0, R3, UR4, R4 ;  /* 0x0000000403007c24 */ /* 0x001fe2000f8e0204 */
[----:B--2---:R-:W-:Y:S01]  /*00c0*/  LEA R13, R13, R6, 0x18 ;  /* 0x000000060d0d7211 */ /* 0x004fe200078ec0ff */
[----:B-1----:R-:W-:Y:S01]  /*00d0*/  IMAD R3, R5, UR5, R12 ;  /* 0x0000000505037c24 */ /* 0x002fe2000f8e020c */
[----:B------:R-:W0:Y:S04]  /*00e0*/  LDCU.64 UR4, c[0x0][0x358] ;  /* 0x00006b00ff0477ac */ /* 0x000e280008000a00 */
[----:B------:R-:W-:-:S04]  /*00f0*/  VIMNMX R5, PT, PT, R0, R3, !PT ;  /* 0x0000000300057248 */ /* 0x000fc80007fe0100 */
[----:B---3--:R-:W-:Y:S01]  /*0100*/  ISETP.GE.AND P0, PT, R5, R2, PT ;  /* 0x000000020500720c */ /* 0x008fe20003f06270 */
[----:B------:R-:W-:-:S12]  /*0110*/  IMAD R5, R12, 0x90, R13 ;  /* 0x000000900c057824 */ /* 0x000fd800078e020d */
[----:B0-----:R-:W-:Y:S05]  /*0120*/  @P0 BRA `(.L_x_148) ;  /* 0x0000000000800947 */ /* 0x001fea0003800000 */
[----:B------:R-:W0:Y:S01]  /*0130*/  LDC.64 R6, c[0x0][0x388] ;  /* 0x0000e200ff067b82 */ /* 0x000e220000000a00 */
[----:B------:R-:W-:-:S04]  /*0140*/  IMAD R9, R3, R2, R0 ;  /* 0x0000000203097224 */ /* 0x000fc800078e0200 */
[----:B0-----:R-:W-:-:S05]  /*0150*/  IMAD.WIDE R8, R9, 0x8, R6 ;  /* 0x0000000809087825 */ /* 0x001fca00078e0206 */
[----:B------:R-:W2:Y:S01]  /*0160*/  LDG.E.64 R10, desc[UR4][R8.64] ;  /* 0x00000004080a7981 */ /* 0x000ea2000c1e1b00 */
[C---:B------:R-:W-:Y:S01]  /*0170*/  IMAD R15, R4.reuse, 0x8, R5 ;  /* 0x00000008040f7824 */ /* 0x040fe200078e0205 */
[----:B------:R-:W-:Y:S01]  /*0180*/  ISETP.NE.AND P0, PT, R4, RZ, PT ;  /* 0x000000ff0400720c */ /* 0x000fe20003f05270 */
[----:B------:R-:W-:Y:S03]  /*0190*/  BSSY.RECONVERGENT B1, `(.L_x_149) ;  /* 0x000000a000017945 */ /* 0x000fe60003800200 */
[----:B--2---:R0:W-:Y:S09]  /*01a0*/  STS.64 [R15+0x98], R10 ;  /* 0x0000980a0f007388 */ /* 0x0041f20000000a00 */
[----:B------:R-:W-:Y:S05]  /*01b0*/  @!P0 BRA `(.L_x_150) ;  /* 0x0000000000148947 */ /* 0x000fea0003800000 */
[----:B------:R-:W-:-:S13]  /*01c0*/  ISETP.NE.AND P0, PT, R4, 0xf, PT ;  /* 0x0000000f0400780c */ /* 0x000fda0003f05270 */
[----:B------:R-:W-:Y:S05]  /*01d0*/  @P0 BRA `(.L_x_151) ;  /* 0x0000000000140947 */ /* 0x000fea0003800000 */
[----:B0-----:R-:W2:Y:S04]  /*01e0*/  LDG.E.64 R10, desc[UR4][R8.64+0x8] ;  /* 0x00000804080a7981 */ /* 0x001ea8000c1e1b00 */
[----:B--2---:R1:W-:Y:S01]  /*01f0*/  STS.64 [R5+0x118], R10 ;  /* 0x0001180a05007388 */ /* 0x0043e20000000a00 */
[----:B------:R-:W-:Y:S05]  /*0200*/  BRA `(.L_x_151) ;  /* 0x0000000000087947 */ /* 0x000fea0003800000 */
.L_x_150:
[----:B0-----:R-:W2:Y:S04]  /*0210*/  LDG.E.64 R10, desc[UR4][R8.64+-0x8] ;  /* 0xfffff804080a7981 */ /* 0x001ea8000c1e1b00 */
[----:B--2---:R2:W-:Y:S02]  /*0220*/  STS.64 [R5+0x90], R10 ;  /* 0x0000900a05007388 */ /* 0x0045e40000000a00 */
.L_x_151:
[----:B------:R-:W-:Y:S05]  /*0230*/  BSYNC.RECONVERGENT B1 ;  /* 0x0000000000017941 */ /* 0x000fea0003800200 */
.L_x_149:
[----:B------:R-:W-:-:S13]  /*0240*/  ISETP.NE.AND P0, PT, R12, RZ, PT ;  /* 0x000000ff0c00720c */ /* 0x000fda0003f05270 */
[----:B------:R-:W-:Y:S05]  /*0250*/  @!P0 BRA `(.L_x_152) ;  /* 0x00000000001c8947 */ /* 0x000fea0003800000 */
[----:B------:R-:W-:-:S13]  /*0260*/  ISETP.NE.AND P0, PT, R12, 0xf, PT ;  /* 0x0000000f0c00780c */ /* 0x000fda0003f05270 */
[----:B------:R-:W-:Y:S05]  /*0270*/  @P0 BRA `(.L_x_148) ;  /* 0x00000000002c0947 */ /* 0x000fea0003800000 */
[----:B------:R-:W-:-:S06]  /*0280*/  IMAD.WIDE R8, R2, 0x8, R8 ;  /* 0x0000000802087825 */ /* 0x000fcc00078e0208 */
[----:B------:R-:W3:Y:S01]  /*0290*/  LDG.E.64 R8, desc[UR4][R8.64] ;  /* 0x0000000408087981 */ /* 0x000ee2000c1e1b00 */
[----:B------:R-:W-:-:S05]  /*02a0*/  IMAD R13, R4, 0x8, R13 ;  /* 0x00000008040d7824 */ /* 0x000fca00078e020d */
[----:B---3--:R4:W-:Y:S01]  /*02b0*/  STS.64 [R13+0x998], R8 ;  /* 0x000998080d007388 */ /* 0x0089e20000000a00 */
[----:B------:R-:W-:Y:S05]  /*02c0*/  BRA `(.L_x_148) ;  /* 0x0000000000187947 */ /* 0x000fea0003800000 */
.L_x_152:
[----:B------:R-:W-:-:S05]  /*02d0*/  IMAD R9, R3, R2, -R2 ;  /* 0x0000000203097224 */ /* 0x000fca00078e0a02 */
[----:B------:R-:W-:-:S05]  /*02e0*/  IADD3 R9, PT, PT, R0, R9, RZ ;  /* 0x0000000900097210 */ /* 0x000fca0007ffe0ff */
[----:B------:R-:W-:-:S06]  /*02f0*/  IMAD.WIDE R6, R9, 0x8, R6 ;  /* 0x0000000809067825 */ /* 0x000fcc00078e0206 */
[----:B------:R-:W3:Y:S01]  /*0300*/  LDG.E.64 R6, desc[UR4][R6.64] ;  /* 0x0000000406067981 */ /* 0x000ee2000c1e1b00 */
[----:B------:R-:W-:-:S05]  /*0310*/  IMAD R13, R4, 0x8, R13 ;  /* 0x00000008040d7824 */ /* 0x000fca00078e020d */
[----:B---3--:R3:W-:Y:S02]  /*0320*/  STS.64 [R13+0x8], R6 ;  /* 0x000008060d007388 */ /* 0x0087e40000000a00 */
.L_x_148:
[----:B------:R-:W-:Y:S05]  /*0330*/  BSYNC.RECONVERGENT B0 ;  /* 0x0000000000007941 */ /* 0x000fea0003800200 */
.L_x_147:
[----:B------:R-:W-:Y:S01]  /*0340*/  BAR.SYNC.DEFER_BLOCKING 0x0 ;  /* 0x0000000000007b1d */ /* 0x000fe20000010000 */
[----:B---3--:R-:W-:-:S04]  /*0350*/  IADD3 R6, PT, PT, R2, -0x1, RZ ;  /* 0xffffffff02067810 */ /* 0x008fc80007ffe0ff */
[----:B------:R-:W-:-:S04]  /*0360*/  ISETP.GE.AND P0, PT, R0, R6, PT ;  /* 0x000000060000720c */ /* 0x000fc80003f06270 */
[----:B------:R-:W-:-:S13]  /*0370*/  ISETP.LT.OR P0, PT, R0, 0x1, P0 ;  /* 0x000000010000780c */ /* 0x000fda0000701670 */
[----:B------:R-:W-:Y:S05]  /*0380*/  @P0 EXIT ;  /* 0x000000000000094d */ /* 0x000fea0003800000 */
[----:B------:R-:W-:-:S04]  /*0390*/  ISETP.GE.AND P0, PT, R3, R6, PT ;  /* 0x000000060300720c */ /* 0x000fc80003f06270 */
[----:B------:R-:W-:-:S13]  /*03a0*/  ISETP.EQ.OR P0, PT, R3, RZ, P0 ;  /* 0x000000ff0300720c */ /* 0x000fda0000702670 */
[----:B------:R-:W-:Y:S05]  /*03b0*/  @P0 EXIT ;  /* 0x000000000000094d */ /* 0x000fea0003800000 */
[----:B------:R-:W-:Y:S02]  /*03c0*/  IMAD R12, R4, 0x8, R5 ;  /* 0x00000008040c7824 */ /* 0x000fe400078e0205 */
[----:B------:R-:W-:-:S03]  /*03d0*/  IMAD R3, R3, R2, R0 ;  /* 0x0000000203037224 */ /* 0x000fc600078e0200 */
[----:B-12---:R-:W-:Y:S04]  /*03e0*/  LDS.64 R4, [R12+0x128] ;  /* 0x000128000c047984 */ /* 0x006fe80000000a00 */
[----:B------:R-:W1:Y:S04]  /*03f0*/  LDS.64 R6, [R12+0x90] ;  /* 0x000090000c067984 */ /* 0x000e680000000a00 */
[----:B----4-:R-:W2:Y:S04]  /*0400*/  LDS.64 R8, [R12+0x8] ;  /* 0x000008000c087984 */ /* 0x010ea80000000a00 */
[----:B0-----:R-:W0:Y:S01]  /*0410*/  LDS.64 R10, [R12+0xa0] ;  /* 0x0000a0000c0a7984 */ /* 0x001e220000000a00 */
[----:B-1----:R-:W-:Y:S01]  /*0420*/  DADD R4, R4, R6 ;  /* 0x0000000004047229 */ /* 0x002fe20000000006 */
[----:B------:R-:W1:Y:S07]  /*0430*/  LDC.64 R6, c[0x0][0x380] ;  /* 0x0000e000ff067b82 */ /* 0x000e6e0000000a00 */
[----:B--2---:R-:W-:-:S08]  /*0440*/  DADD R4, R4, R8 ;  /* 0x0000000004047229 */ /* 0x004fd00000000008 */
[----:B0-----:R-:W-:-:S08]  /*0450*/  DADD R4, R4, R10 ;  /* 0x0000000004047229 */ /* 0x001fd0000000000a */
[----:B------:R-:W-:Y:S01]  /*0460*/  DMUL R4, R4, 0.25 ;  /* 0x3fd0000004047828 */ /* 0x000fe20000000000 */
[----:B-1----:R-:W-:-:S06]  /*0470*/  IMAD.WIDE R2, R3, 0x8, R6 ;  /* 0x0000000803027825 */ /* 0x002fcc00078e0206 */
[----:B------:R-:W-:Y:S01]  /*0480*/  STG.E.64 desc[UR4][R2.64], R4 ;  /* 0x0000000402007986 */ /* 0x000fe2000c101b04 */
[----:B------:R-:W-:Y:S05]  /*0490*/  EXIT ;  /* 0x000000000000794d */ /* 0x000fea0003800000 */
.L_x_153:
        /* <DEDUP_REMOVED lines=14> */
.L_x_159:


//--------------------- .text._Z6vecNegPKdS0_Pdi  --------------------------
	.section	.text._Z6vecNegPKdS0_Pdi,"ax",@progbits
	.align	128
        .global         _Z6vecNegPKdS0_Pdi
        .type           _Z6vecNegPKdS0_Pdi,@function
        .size           _Z6vecNegPKdS0_Pdi,(.L_x_160 - _Z6vecNegPKdS0_Pdi)
        .other          _Z6vecNegPKdS0_Pdi,@"STO_CUDA_ENTRY STV_DEFAULT"
_Z6vecNegPKdS0_Pdi:
.text._Z6vecNegPKdS0_Pdi:
[----:B------:R-:W-:Y:S01]  /*0000*/  LDC R1, c[0x0][0x37c] ;  /* 0x0000df00ff017b82 */ /* 0x000fe20000000800 */
[----:B------:R-:W0:Y:S07]  /*0010*/  S2R R0, SR_TID.X ;  /* 0x0000000000007919 */ /* 0x000e2e0000002100 */
[----:B------:R-:W0:Y:S01]  /*0020*/  S2UR UR4, SR_CTAID.X ;  /* 0x00000000000479c3 */ /* 0x000e220000002500 */
[----:B------:R-:W1:Y:S07]  /*0030*/  LDCU UR5, c[0x0][0x398] ;  /* 0x00007300ff0577ac */ /* 0x000e6e0008000800 */
[----:B------:R-:W0:Y:S02]  /*0040*/  LDC R11, c[0x0][0x360] ;  /* 0x0000d800ff0b7b82 */ /* 0x000e240000000800 */
[----:B0-----:R-:W-:-:S05]  /*0050*/  IMAD R11, R11, UR4, R0 ;  /* 0x000000040b0b7c24 */ /* 0x001fca000f8e0200 */
[----:B-1----:R-:W-:-:S13]  /*0060*/  ISETP.GE.AND P0, PT, R11, UR5, PT ;  /* 0x000000050b007c0c */ /* 0x002fda000bf06270 */
[----:B------:R-:W-:Y:S05]  /*0070*/  @P0 EXIT ;  /* 0x000000000000094d */ /* 0x000fea0003800000 */
[----:B------:R-:W0:Y:S01]  /*0080*/  LDC.64 R2, c[0x0][0x380] ;  /* 0x0000e000ff027b82 */ /* 0x000e220000000a00 */
[----:B------:R-:W1:Y:S07]  /*0090*/  LDCU.64 UR4, c[0x0][0x358] ;  /* 0x00006b00ff0477ac */ /* 0x000e6e0008000a00 */
[----:B------:R-:W2:Y:S08]  /*00a0*/  LDC.64 R4, c[0x0][0x388] ;  /* 0x0000e200ff047b82 */ /* 0x000eb00000000a00 */
[----:B------:R-:W3:Y:S01]  /*00b0*/  LDC.64 R8, c[0x0][0x390] ;  /* 0x0000e400ff087b82 */ /* 0x000ee20000000a00 */
[----:B0-----:R-:W-:-:S06]  /*00c0*/  IMAD.WIDE R2, R11, 0x8, R2 ;  /* 0x000000080b027825 */ /* 0x001fcc00078e0202 */
[----:B-1----:R-:W4:Y:S01]  /*00d0*/  LDG.E.64 R2, desc[UR4][R2.64] ;  /* 0x0000000402027981 */ /* 0x002f22000c1e1b00 */
[----:B--2---:R-:W-:-:S06]  /*00e0*/  IMAD.WIDE R4, R11, 0x8, R4 ;  /* 0x000000080b047825 */ /* 0x004fcc00078e0204 */
[----:B------:R-:W4:Y:S01]  /*00f0*/  LDG.E.64 R4, desc[UR4][R4.64] ;  /* 0x0000000404047981 */ /* 0x000f22000c1e1b00 */
[----:B---3--:R-:W-:Y:S01]  /*0100*/  IMAD.WIDE R8, R11, 0x8, R8 ;  /* 0x000000080b087825 */ /* 0x008fe200078e0208 */
[----:B----4-:R-:W-:-:S07]  /*0110*/  DADD R6, R2, -R4 ;  /* 0x0000000002067229 */ /* 0x010fce0000000804 */
[----:B------:R-:W-:Y:S01]  /*0120*/  STG.E.64 desc[UR4][R8.64], R6 ;  /* 0x0000000608007986 */ /* 0x000fe2000c101b04 */
[----:B------:R-:W-:Y:S05]  /*0130*/  EXIT ;  /* 0x000000000000794d */ /* 0x000fea0003800000 */
.L_x_154:
        /* <DEDUP_REMOVED lines=12> */
.L_x_160:


//--------------------- .nv.shared._ZN3cub18CUB_300001_SM_10006detail6reduce28DeviceReduceSingleTileKernelINS2_10policy_hubIdjN4cuda3__47maximumIvEEE10Policy1000EPdSB_iS8_ddNS5_3std3__410__identityEEEvT0_T1_T2_T3_T4_T6_ --------------------------
	.section	.nv.shared._ZN3cub18CUB_300001_SM_10006detail6reduce28DeviceReduceSingleTileKernelINS2_10policy_hubIdjN4cuda3__47maximumIvEEE10Policy1000EPdSB_iS8_ddNS5_3std3__410__identityEEEvT0_T1_T2_T3_T4_T6_,"aw",@nobits
	.sectionflags	@""
	.align	8
.nv.shared._ZN3cub18CUB_300001_SM_10006detail6reduce28DeviceReduceSingleTileKernelINS2_10policy_hubIdjN4cuda3__47maximumIvEEE10Policy1000EPdSB_iS8_ddNS5_3std3__410__identityEEEvT0_T1_T2_T3_T4_T6_:
	.zero		1104


//--------------------- .nv.shared.reserved.0     --------------------------
	.section	.nv.shared.reserved.0,"aw",@nobits
	.weak		__nv_reservedSMEM_offset_0_alias
	.size		__nv_reservedSMEM_offset_0_alias, 0, 64
	.other		__nv_reservedSMEM_offset_0_alias,@"STO_CUDA_RESERVED_SHARED STV_DEFAULT"
__nv_reservedSMEM_offset_0_alias:
	.zero		0
	.zero		64


//--------------------- .nv.global                --------------------------
	.section	.nv.global,"aw",@nobits
.nv.global:
	.type		_ZN34_INTERNAL_ce054287_4_k_cu_98d65fdc6thrust24THRUST_300001_SM_1000_NS12placeholders2_5E,@object
	.size		_ZN34_INTERNAL_ce054287_4_k_cu_98d65fdc6thrust24THRUST_300001_SM_1000_NS12placeholders2_5E,(_ZN34_INTERNAL_ce054287_4_k_cu_98d65fdc4cuda3std3__45__cpo6cbeginE - _ZN34_INTERNAL_ce054287_4_k_cu_98d65fdc6thrust24THRUST_300001_SM_1000_NS12placeholders2_5E)
_ZN34_INTERNAL_ce054287_4_k_cu_98d65fdc6thrust24THRUST_300001_SM_1000_NS12placeholders2_5E:
	.zero		1
	.type		_ZN34_INTERNAL_ce054287_4_k_cu_98d65fdc4cuda3std3__45__cpo6cbeginE,@object
	.size		_ZN34_INTERNAL_ce054287_4_k_cu_98d65fdc4cuda3std3__45__cpo6cbeginE,(_ZN34_INTERNAL_ce054287_4_k_cu_98d65fdc4cuda3std6ranges3__45__cpo6cbeginE - _ZN34_INTERNAL_ce054287_4_k_cu_98d65fdc4cuda3std3__45__cpo6cbeginE)
_ZN34_INTERNAL_ce054287_4_k_cu_98d65fdc4cuda3std3__45__cpo6cbeginE:
	.zero		1
	.type		_ZN34_INTERNAL_ce054287_4_k_cu_98d65fdc4cuda3std6ranges3__45__cpo6cbeginE,@object
	.size		_ZN34_INTERNAL_ce054287_4_k_cu_98d65fdc4cuda3std6ranges3__45__cpo6cbeginE,(_ZN34_INTERNAL_ce054287_4_k_cu_98d65fdc4cuda3std3__48in_placeE - _ZN34_INTERNAL_ce054287_4_k_cu_98d65fdc4cuda3std6ranges3__45__cpo6cbeginE)
_ZN34_INTERNAL_ce054287_4_k_cu_98d65fdc4cuda3std6ranges3__45__cpo6cbeginE:
	.zero		1
	.type		_ZN34_INTERNAL_ce054287_4_k_cu_98d65fdc4cuda3std3__48in_placeE,@object
	.size		_ZN34_INTERNAL_ce054287_4_k_cu_98d65fdc4cuda3std3__48in_placeE,(_ZN34_INTERNAL_ce054287_4_k_cu_98d65fdc4cuda3std6ranges3__45__cpo4sizeE - _ZN34_INTERNAL_ce054287_4_k_cu_98d65fdc4cuda3std3__48in_placeE)
_ZN34_INTERNAL_ce054287_4_k_cu_98d65fdc4cuda3std3__48in_placeE:
	.zero		1
	.type		_ZN34_INTERNAL_ce054287_4_k_cu_98d65fdc4cuda3std6ranges3__45__cpo4sizeE,@object
	.size		_ZN34_INTERNAL_ce054287_4_k_cu_98d65fdc4cuda3std6ranges3__45__cpo4sizeE,(_ZN34_INTERNAL_ce054287_4_k_cu_98d65fdc6thrust24THRUST_300001_SM_1000_NS12placeholders2_9E - _ZN34_INTERNAL_ce054287_4_k_cu_98d65fdc4cuda3std6ranges3__45__cpo4sizeE)
_ZN34_INTERNAL_ce054287_4_k_cu_98d65fdc4cuda3std6ranges3__45__cpo4sizeE:
	.zero		1
	.type		_ZN34_INTERNAL_ce054287_4_k_cu_98d65fdc6thrust24THRUST_300001_SM_1000_NS12placeholders2_9E,@object
	.size		_ZN34_INTERNAL_ce054287_4_k_cu_98d65fdc6thrust24THRUST_300001_SM_1000_NS12placeholders2_9E,(_ZN34_INTERNAL_ce054287_4_k_cu_98d65fdc4cuda3std3__45__cpo7crbeginE - _ZN34_INTERNAL_ce054287_4_k_cu_98d65fdc6thrust24THRUST_300001_SM_1000_NS12placeholders2_9E)
_ZN34_INTERNAL_ce054287_4_k_cu_98d65fdc6thrust24THRUST_300001_SM_1000_NS12placeholders2_9E:
	.zero		1
	.type		_ZN34_INTERNAL_ce054287_4_k_cu_98d65fdc4cuda3std3__45__cpo7crbeginE,@object
	.size		_ZN34_INTERNAL_ce054287_4_k_cu_98d65fdc4cuda3std3__45__cpo7crbeginE,(_ZN34_INTERNAL_ce054287_4_k_cu_98d65fdc4cuda3std6ranges3__45__cpo4nextE - _ZN34_INTERNAL_ce054287_4_k_cu_98d65fdc4cuda3std3__45__cpo7crbeginE)
_ZN34_INTERNAL_ce054287_4_k_cu_98d65fdc4cuda3std3__45__cpo7crbeginE:
	.zero		1
	.type		_ZN34_INTERNAL_ce054287_4_k_cu_98d65fdc4cuda3std6ranges3__45__cpo4nextE,@object
	.size		_ZN34_INTERNAL_ce054287_4_k_cu_98d65fdc4cuda3std6ranges3__45__cpo4nextE,(_ZN34_INTERNAL_ce054287_4_k_cu_98d65fdc4cuda3std6ranges3__45__cpo4swapE - _ZN34_INTERNAL_ce054287_4_k_cu_98d65fdc4cuda3std6ranges3__45__cpo4nextE)
_ZN34_INTERNAL_ce054287_4_k_cu_98d65fdc4cuda3std6ranges3__45__cpo4nextE:
	.zero		1
	.type		_ZN34_INTERNAL_ce054287_4_k_cu_98d65fdc4cuda3std6ranges3__45__cpo4swapE,@object
	.size		_ZN34_INTERNAL_ce054287_4_k_cu_98d65fdc4cuda3std6ranges3__45__cpo4swapE,(_ZN34_INTERNAL_ce054287_4_k_cu_98d65fdc6thrust24THRUST_300001_SM_1000_NS12placeholders2_1E - _ZN34_INTERNAL_ce054287_4_k_cu_98d65fdc4cuda3std6ranges3__45__cpo4swapE)
_ZN34_INTERNAL_ce054287_4_k_cu_98d65fdc4cuda3std6ranges3__45__cpo4swapE:
	.zero		1
	.type		_ZN34_INTERNAL_ce054287_4_k_cu_98d65fdc6thrust24THRUST_300001_SM_1000_NS12placeholders2_1E,@object
	.size		_ZN34_INTERNAL_ce054287_4_k_cu_98d65fdc6thrust24THRUST_300001_SM_1000_NS12placeholders2_1E,(_ZN34_INTERNAL_ce054287_4_k_cu_98d65fdc6thrust24THRUST_300001_SM_1000_NS12placeholders2_3E - _ZN34_INTERNAL_ce054287_4_k_cu_98d65fdc6thrust24THRUST_300001_SM_1000_NS12placeholders2_1E)
_ZN34_INTERNAL_ce054287_4_k_cu_98d65fdc6thrust24THRUST_300001_SM_1000_NS12placeholders2_1E:
	.zero		1
	.type		_ZN34_INTERNAL_ce054287_4_k_cu_98d65fdc6thrust24THRUST_300001_SM_1000_NS12placeholders2_3E,@object
	.size		_ZN34_INTERNAL_ce054287_4_k_cu_98d65fdc6thrust24THRUST_300001_SM_1000_NS12placeholders2_3E,(_ZN34_INTERNAL_ce054287_4_k_cu_98d65fdc4cuda3std3__45__cpo5beginE - _ZN34_INTERNAL_ce054287_4_k_cu_98d65fdc6thrust24THRUST_300001_SM_1000_NS12placeholders2_3E)
_ZN34_INTERNAL_ce054287_4_k_cu_98d65fdc6thrust24THRUST_300001_SM_1000_NS12placeholders2_3E:
	.zero		1
	.type		_ZN34_INTERNAL_ce054287_4_k_cu_98d65fdc4cuda3std3__45__cpo5beginE,@object
	.size		_ZN34_INTERNAL_ce054287_4_k_cu_98d65fdc4cuda3std3__45__cpo5beginE,(_ZN34_INTERNAL_ce054287_4_k_cu_98d65fdc4cuda3std6ranges3__45__cpo5beginE - _ZN34_INTERNAL_ce054287_4_k_cu_98d65fdc4cuda3std3__45__cpo5beginE)
_ZN34_INTERNAL_ce054287_4_k_cu_98d65fdc4cuda3std3__45__cpo5beginE:
	.zero		1
	.type		_ZN34_INTERNAL_ce054287_4_k_cu_98d65fdc4cuda3std6ranges3__45__cpo5beginE,@object
	.size		_ZN34_INTERNAL_ce054287_4_k_cu_98d65fdc4cuda3std6ranges3__45__cpo5beginE,(_ZN34_INTERNAL_ce054287_4_k_cu_98d65fdc4cuda3std3__436_GLOBAL__N__ce054287_4_k_cu_98d65fdc6ignoreE - _ZN34_INTERNAL_ce054287_4_k_cu_98d65fdc4cuda3std6ranges3__45__cpo5beginE)
_ZN34_INTERNAL_ce054287_4_k_cu_98d65fdc4cuda3std6ranges3__45__cpo5beginE:
	.zero		1
	.type		_ZN34_INTERNAL_ce054287_4_k_cu_98d65fdc4cuda3std3__436_GLOBAL__N__ce054287_4_k_cu_98d65fdc6ignoreE,@object
	.size		_ZN34_INTERNAL_ce054287_4_k_cu_98d65fdc4cuda3std3__436_GLOBAL__N__ce054287_4_k_cu_98d65fdc6ignoreE,(_ZN34_INTERNAL_ce054287_4_k_cu_98d65fdc4cuda3std6ranges3__45__cpo4dataE - _ZN34_INTERNAL_ce054287_4_k_cu_98d65fdc4cuda3std3__436_GLOBAL__N__ce054287_4_k_cu_98d65fdc6ignoreE)
_ZN34_INTERNAL_ce054287_4_k_cu_98d65fdc4cuda3std3__436_GLOBAL__N__ce054287_4_k_cu_98d65fdc6ignoreE:
	.zero		1
	.type		_ZN34_INTERNAL_ce054287_4_k_cu_98d65fdc4cuda3std6ranges3__45__cpo4dataE,@object
	.size		_ZN34_INTERNAL_ce054287_4_k_cu_98d65fdc4cuda3std6ranges3__45__cpo4dataE,(_ZN34_INTERNAL_ce054287_4_k_cu_98d65fdc6thrust24THRUST_300001_SM_1000_NS12placeholders2_7E - _ZN34_INTERNAL_ce054287_4_k_cu_98d65fdc4cuda3std6ranges3__45__cpo4dataE)
_ZN34_INTERNAL_ce054287_4_k_cu_98d65fdc4cuda3std6ranges3__45__cpo4dataE:
	.zero		1
	.type		_ZN34_INTERNAL_ce054287_4_k_cu_98d65fdc6thrust24THRUST_300001_SM_1000_NS12placeholders2_7E,@object
	.size		_ZN34_INTERNAL_ce054287_4_k_cu_98d65fdc6thrust24THRUST_300001_SM_1000_NS12placeholders2_7E,(_ZN34_INTERNAL_ce054287_4_k_cu_98d65fdc4cuda3std3__45__cpo6rbeginE - _ZN34_INTERNAL_ce054287_4_k_cu_98d65fdc6thrust24THRUST_300001_SM_1000_NS12placeholders2_7E)
_ZN34_INTERNAL_ce054287_4_k_cu_98d65fdc6thrust24THRUST_300001_SM_1000_NS12placeholders2_7E:
	.zero		1
	.type		_ZN34_INTERNAL_ce054287_4_k_cu_98d65fdc4cuda3std3__45__cpo6rbeginE,@object
	.size		_ZN34_INTERNAL_ce054287_4_k_cu_98d65fdc4cuda3std3__45__cpo6rbeginE,(_ZN34_INTERNAL_ce054287_4_k_cu_98d65fdc4cuda3std6ranges3__45__cpo7advanceE - _ZN34_INTERNAL_ce054287_4_k_cu_98d65fdc4cuda3std3__45__cpo6rbeginE)
_ZN34_INTERNAL_ce054287_4_k_cu_98d65fdc4cuda3std3__45__cpo6rbeginE:
	.zero		1
	.type		_ZN34_INTERNAL_ce054287_4_k_cu_98d65fdc4cuda3std6ranges3__45__cpo7advanceE,@object
	.size		_ZN34_INTERNAL_ce054287_4_k_cu_98d65fdc4cuda3std6ranges3__45__cpo7advanceE,(_ZN34_INTERNAL_ce054287_4_k_cu_98d65fdc4cuda3std3__47nulloptE - _ZN34_INTERNAL_ce054287_4_k_cu_98d65fdc4cuda3std6ranges3__45__cpo7advanceE)
_ZN34_INTERNAL_ce054287_4_k_cu_98d65fdc4cuda3std6ranges3__45__cpo7advanceE:
	.zero		1
	.type		_ZN34_INTERNAL_ce054287_4_k_cu_98d65fdc4cuda3std3__47nulloptE,@object
	.size		_ZN34_INTERNAL_ce054287_4_k_cu_98d65fdc4cuda3std3__47nulloptE,(_ZN34_INTERNAL_ce054287_4_k_cu_98d65fdc4cuda3std6ranges3__45__cpo8distanceE - _ZN34_INTERNAL_ce054287_4_k_cu_98d65fdc4cuda3std3__47nulloptE)
_ZN34_INTERNAL_ce054287_4_k_cu_98d65fdc4cuda3std3__47nulloptE:
	.zero		1
	.type		_ZN34_INTERNAL_ce054287_4_k_cu_98d65fdc4cuda3std6ranges3__45__cpo8distanceE,@object
	.size		_ZN34_INTERNAL_ce054287_4_k_cu_98d65fdc4cuda3std6ranges3__45__cpo8distanceE,(_ZN34_INTERNAL_ce054287_4_k_cu_98d65fdc6thrust24THRUST_300001_SM_1000_NS12placeholders2_6E - _ZN34_INTERNAL_ce054287_4_k_cu_98d65fdc4cuda3std6ranges3__45__cpo8distanceE)
_ZN34_INTERNAL_ce054287_4_k_cu_98d65fdc4cuda3std6ranges3__45__cpo8distanceE:
	.zero		1
	.type		_ZN34_INTERNAL_ce054287_4_k_cu_98d65fdc6thrust24THRUST_300001_SM_1000_NS12placeholders2_6E,@object
	.size		_ZN34_INTERNAL_ce054287_4_k_cu_98d65fdc6thrust24THRUST_300001_SM_1000_NS12placeholders2_6E,(_ZN34_INTERNAL_ce054287_4_k_cu_98d65fdc4cuda3std3__45__cpo4cendE - _ZN34_INTERNAL_ce054287_4_k_cu_98d65fdc6thrust24THRUST_300001_SM_1000_NS12placeholders2_6E)
_ZN34_INTERNAL_ce054287_4_k_cu_98d65fdc6thrust24THRUST_300001_SM_1000_NS12placeholders2_6E:
	.zero		1
	.type		_ZN34_INTERNAL_ce054287_4_k_cu_98d65fdc4cuda3std3__45__cpo4cendE,@object
	.size		_ZN34_INTERNAL_ce054287_4_k_cu_98d65fdc4cuda3std3__45__cpo4cendE,(_ZN34_INTERNAL_ce054287_4_k_cu_98d65fdc4cuda3std6ranges3__45__cpo4cendE - _ZN34_INTERNAL_ce054287_4_k_cu_98d65fdc4cuda3std3__45__cpo4cendE)
_ZN34_INTERNAL_ce054287_4_k_cu_98d65fdc4cuda3std3__45__cpo4cendE:
	.zero		1
	.type		_ZN34_INTERNAL_ce054287_4_k_cu_98d65fdc4cuda3std6ranges3__45__cpo4cendE,@object
	.size		_ZN34_INTERNAL_ce054287_4_k_cu_98d65fdc4cuda3std6ranges3__45__cpo4cendE,(_ZN34_INTERNAL_ce054287_4_k_cu_98d65fdc4cuda3std3__420unreachable_sentinelE - _ZN34_INTERNAL_ce054287_4_k_cu_98d65fdc4cuda3std6ranges3__45__cpo4cendE)
_ZN34_INTERNAL_ce054287_4_k_cu_98d65fdc4cuda3std6ranges3__45__cpo4cendE:
	.zero		1
	.type		_ZN34_INTERNAL_ce054287_4_k_cu_98d65fdc4cuda3std3__420unreachable_sentinelE,@object
	.size		_ZN34_INTERNAL_ce054287_4_k_cu_98d65fdc4cuda3std3__420unreachable_sentinelE,(_ZN34_INTERNAL_ce054287_4_k_cu_98d65fdc4cuda3std6ranges3__45__cpo5ssizeE - _ZN34_INTERNAL_ce054287_4_k_cu_98d65fdc4cuda3std3__420unreachable_sentinelE)
_ZN34_INTERNAL_ce054287_4_k_cu_98d65fdc4cuda3std3__420unreachable_sentinelE:
	.zero		1
	.type		_ZN34_INTERNAL_ce054287_4_k_cu_98d65fdc4cuda3std6ranges3__45__cpo5ssizeE,@object
	.size		_ZN34_INTERNAL_ce054287_4_k_cu_98d65fdc4cuda3std6ranges3__45__cpo5ssizeE,(_ZN34_INTERNAL_ce054287_4_k_cu_98d65fdc6thrust24THRUST_300001_SM_1000_NS12placeholders3_10E - _ZN34_INTERNAL_ce054287_4_k_cu_98d65fdc4cuda3std6ranges3__45__cpo5ssizeE)
_ZN34_INTERNAL_ce054287_4_k_cu_98d65fdc4cuda3std6ranges3__45__cpo5ssizeE:
	.zero		1
	.type		_ZN34_INTERNAL_ce054287_4_k_cu_98d65fdc6thrust24THRUST_300001_SM_1000_NS12placeholders3_10E,@object
	.size		_ZN34_INTERNAL_ce054287_4_k_cu_98d65fdc6thrust24THRUST_300001_SM_1000_NS12placeholders3_10E,(_ZN34_INTERNAL_ce054287_4_k_cu_98d65fdc4cuda3std3__45__cpo5crendE - _ZN34_INTERNAL_ce054287_4_k_cu_98d65fdc6thrust24THRUST_300001_SM_1000_NS12placeholders3_10E)
_ZN34_INTERNAL_ce054287_4_k_cu_98d65fdc6thrust24THRUST_300001_SM_1000_NS12placeholders3_10E:
	.zero		1
	.type		_ZN34_INTERNAL_ce054287_4_k_cu_98d65fdc4cuda3std3__45__cpo5crendE,@object
	.size		_ZN34_INTERNAL_ce054287_4_k_cu_98d65fdc4cuda3std3__45__cpo5crendE,(_ZN34_INTERNAL_ce054287_4_k_cu_98d65fdc4cuda3std6ranges3__45__cpo4prevE - _ZN34_INTERNAL_ce054287_4_k_cu_98d65fdc4cuda3std3__45__cpo5crendE)
_ZN34_INTERNAL_ce054287_4_k_cu_98d65fdc4cuda3std3__45__cpo5crendE:
	.zero		1
	.type		_ZN34_INTERNAL_ce054287_4_k_cu_98d65fdc4cuda3std6ranges3__45__cpo4prevE,@object
	.size		_ZN34_INTERNAL_ce054287_4_k_cu_98d65fdc4cuda3std6ranges3__45__cpo4prevE,(_ZN34_INTERNAL_ce054287_4_k_cu_98d65fdc4cuda3std6ranges3__45__cpo9iter_moveE - _ZN34_INTERNAL_ce054287_4_k_cu_98d65fdc4cuda3std6ranges3__45__cpo4prevE)
_ZN34_INTERNAL_ce054287_4_k_cu_98d65fdc4cuda3std6ranges3__45__cpo4prevE:
	.zero		1
	.type		_ZN34_INTERNAL_ce054287_4_k_cu_98d65fdc4cuda3std6ranges3__45__cpo9iter_moveE,@object
	.size		_ZN34_INTERNAL_ce054287_4_k_cu_98d65fdc4cuda3std6ranges3__45__cpo9iter_moveE,(_ZN34_INTERNAL_ce054287_4_k_cu_98d65fdc6thrust24THRUST_300001_SM_1000_NS12placeholders2_2E - _ZN34_INTERNAL_ce054287_4_k_cu_98d65fdc4cuda3std6ranges3__45__cpo9iter_moveE)
_ZN34_INTERNAL_ce054287_4_k_cu_98d65fdc4cuda3std6ranges3__45__cpo9iter_moveE:
	.zero		1
	.type		_ZN34_INTERNAL_ce054287_4_k_cu_98d65fdc6thrust24THRUST_300001_SM_1000_NS12placeholders2_2E,@object
	.size		_ZN34_INTERNAL_ce054287_4_k_cu_98d65fdc6thrust24THRUST_300001_SM_1000_NS12placeholders2_2E,(_ZN34_INTERNAL_ce054287_4_k_cu_98d65fdc6thrust24THRUST_300001_SM_1000_NS12placeholders2_4E - _ZN34_INTERNAL_ce054287_4_k_cu_98d65fdc6thrust24THRUST_300001_SM_1000_NS12placeholders2_2E)
_ZN34_INTERNAL_ce054287_4_k_cu_98d65fdc6thrust24THRUST_300001_SM_1000_NS12placeholders2_2E:
	.zero		1
	.type		_ZN34_INTERNAL_ce054287_4_k_cu_98d65fdc6thrust24THRUST_300001_SM_1000_NS12placeholders2_4E,@object
	.size		_ZN34_INTERNAL_ce054287_4_k_cu_98d65fdc6thrust24THRUST_300001_SM_1000_NS12placeholders2_4E,(_ZN34_INTERNAL_ce054287_4_k_cu_98d65fdc4cuda3std3__45__cpo3endE - _ZN34_INTERNAL_ce054287_4_k_cu_98d65fdc6thrust24THRUST_300001_SM_1000_NS12placeholders2_4E)
_ZN34_INTERNAL_ce054287_4_k_cu_98d65fdc6thrust24THRUST_300001_SM_1000_NS12placeholders2_4E:
	.zero		1
	.type		_ZN34_INTERNAL_ce054287_4_k_cu_98d65fdc4cuda3std3__45__cpo3endE,@object
	.size		_ZN34_INTERNAL_ce054287_4_k_cu_98d65fdc4cuda3std3__45__cpo3endE,(_ZN34_INTERNAL_ce054287_4_k_cu_98d65fdc4cuda3std6ranges3__45__cpo3endE - _ZN34_INTERNAL_ce054287_4_k_cu_98d65fdc4cuda3std3__45__cpo3endE)
_ZN34_INTERNAL_ce054287_4_k_cu_98d65fdc4cuda3std3__45__cpo3endE:
	.zero		1
	.type		_ZN34_INTERNAL_ce054287_4_k_cu_98d65fdc4cuda3std6ranges3__45__cpo3endE,@object
	.size		_ZN34_INTERNAL_ce054287_4_k_cu_98d65fdc4cuda3std6ranges3__45__cpo3endE,(_ZN34_INTERNAL_ce054287_4_k_cu_98d65fdc4cuda3std3__419piecewise_constructE - _ZN34_INTERNAL_ce054287_4_k_cu_98d65fdc4cuda3std6ranges3__45__cpo3endE)
_ZN34_INTERNAL_ce054287_4_k_cu_98d65fdc4cuda3std6ranges3__45__cpo3endE:
	.zero		1
	.type		_ZN34_INTERNAL_ce054287_4_k_cu_98d65fdc4cuda3std3__419piecewise_constructE,@object
	.size		_ZN34_INTERNAL_ce054287_4_k_cu_98d65fdc4cuda3std3__419piecewise_constructE,(_ZN34_INTERNAL_ce054287_4_k_cu_98d65fdc4cuda3std6ranges3__45__cpo5cdataE - _ZN34_INTERNAL_ce054287_4_k_cu_98d65fdc4cuda3std3__419piecewise_constructE)
_ZN34_INTERNAL_ce054287_4_k_cu_98d65fdc4cuda3std3__419piecewise_constructE:
	.zero		1
	.type		_ZN34_INTERNAL_ce054287_4_k_cu_98d65fdc4cuda3std6ranges3__45__cpo5cdataE,@object
	.size		_ZN34_INTERNAL_ce054287_4_k_cu_98d65fdc4cuda3std6ranges3__45__cpo5cdataE,(_ZN34_INTERNAL_ce054287_4_k_cu_98d65fdc6thrust24THRUST_300001_SM_1000_NS12placeholders2_8E - _ZN34_INTERNAL_ce054287_4_k_cu_98d65fdc4cuda3std6ranges3__45__cpo5cdataE)
_ZN34_INTERNAL_ce054287_4_k_cu_98d65fdc4cuda3std6ranges3__45__cpo5cdataE:
	.zero		1
	.type		_ZN34_INTERNAL_ce054287_4_k_cu_98d65fdc6thrust24THRUST_300001_SM_1000_NS12placeholders2_8E,@object
	.size		_ZN34_INTERNAL_ce054287_4_k_cu_98d65fdc6thrust24THRUST_300001_SM_1000_NS12placeholders2_8E,(_ZN34_INTERNAL_ce054287_4_k_cu_98d65fdc4cuda3std3__45__cpo4rendE - _ZN34_INTERNAL_ce054287_4_k_cu_98d65fdc6thrust24THRUST_300001_SM_1000_NS12placeholders2_8E)
_ZN34_INTERNAL_ce054287_4_k_cu_98d65fdc6thrust24THRUST_300001_SM_1000_NS12placeholders2_8E:
	.zero		1
	.type		_ZN34_INTERNAL_ce054287_4_k_cu_98d65fdc4cuda3std3__45__cpo4rendE,@object
	.size		_ZN34_INTERNAL_ce054287_4_k_cu_98d65fdc4cuda3std3__45__cpo4rendE,(_ZN34_INTERNAL_ce054287_4_k_cu_98d65fdc4cuda3std6ranges3__45__cpo9iter_swapE - _ZN34_INTERNAL_ce054287_4_k_cu_98d65fdc4cuda3std3__45__cpo4rendE)
_ZN34_INTERNAL_ce054287_4_k_cu_98d65fdc4cuda3std3__45__cpo4rendE:
	.zero		1
	.type		_ZN34_INTERNAL_ce054287_4_k_cu_98d65fdc4cuda3std6ranges3__45__cpo9iter_swapE,@object
	.size		_ZN34_INTERNAL_ce054287_4_k_cu_98d65fdc4cuda3std6ranges3__45__cpo9iter_swapE,(_ZN34_INTERNAL_ce054287_4_k_cu_98d65fdc4cuda3std3__48unexpectE - _ZN34_INTERNAL_ce054287_4_k_cu_98d65fdc4cuda3std6ranges3__45__cpo9iter_swapE)
_ZN34_INTERNAL_ce054287_4_k_cu_98d65fdc4cuda3std6ranges3__45__cpo9iter_swapE:
	.zero		1
	.type		_ZN34_INTERNAL_ce054287_4_k_cu_98d65fdc4cuda3std3__48unexpectE,@object
	.size		_ZN34_INTERNAL_ce054287_4_k_cu_98d65fdc4cuda3std3__48unexpectE,(_ZN34_INTERNAL_ce054287_4_k_cu_98d65fdc6thrust24THRUST_300001_SM_1000_NS6system6detail10sequential3seqE - _ZN34_INTERNAL_ce054287_4_k_cu_98d65fdc4cuda3std3__48unexpectE)
_ZN34_INTERNAL_ce054287_4_k_cu_98d65fdc4cuda3std3__48unexpectE:
	.zero		1
	.type		_ZN34_INTERNAL_ce054287_4_k_cu_98d65fdc6thrust24THRUST_300001_SM_1000_NS6system6detail10sequential3seqE,@object
	.size		_ZN34_INTERNAL_ce054287_4_k_cu_98d65fdc6thrust24THRUST_300001_SM_1000_NS6system6detail10sequential3seqE,(.L_29 - _ZN34_INTERNAL_ce054287_4_k_cu_98d65fdc6thrust24THRUST_300001_SM_1000_NS6system6detail10sequential3seqE)
_ZN34_INTERNAL_ce054287_4_k_cu_98d65fdc6thrust24THRUST_300001_SM_1000_NS6system6detail10sequential3seqE:
	.zero		1
.L_29:


//--------------------- .nv.shared._ZN3cub18CUB_300001_SM_10006detail6reduce18DeviceReduceKernelINS2_10policy_hubIdjN4cuda3__47maximumIvEEE10Policy1000EPdjS8_dNS5_3std3__410__identityEEEvT0_PT3_T1_NS0_13GridEvenShareISI_EET2_T4_ --------------------------
	.section	.nv.shared._ZN3cub18CUB_300001_SM_10006detail6reduce18DeviceReduceKernelINS2_10policy_hubIdjN4cuda3__47maximumIvEEE10Policy1000EPdjS8_dNS5_3std3__410__identityEEEvT0_PT3_T1_NS0_13GridEvenShareISI_EET2_T4_,"aw",@nobits
	.sectionflags	@""
	.align	8
.nv.shared._ZN3cub18CUB_300001_SM_10006detail6reduce18DeviceReduceKernelINS2_10policy_hubIdjN4cuda3__47maximumIvEEE10Policy1000EPdjS8_dNS5_3std3__410__identityEEEvT0_PT3_T1_NS0_13GridEvenShareISI_EET2_T4_:
	.zero		1104


//--------------------- .nv.shared._ZN3cub18CUB_300001_SM_10006detail6reduce28DeviceReduceSingleTileKernelINS2_10policy_hubIdjN4cuda3__47maximumIvEEE10Policy1000EPdSB_jS8_ddNS5_3std3__410__identityEEEvT0_T1_T2_T3_T4_T6_ --------------------------
	.section	.nv.shared._ZN3cub18CUB_300001_SM_10006detail6reduce28DeviceReduceSingleTileKernelINS2_10policy_hubIdjN4cuda3__47maximumIvEEE10Policy1000EPdSB_jS8_ddNS5_3std3__410__identityEEEvT0_T1_T2_T3_T4_T6_,"aw",@nobits
	.sectionflags	@""
	.align	8
.nv.shared._ZN3cub18CUB_300001_SM_10006detail6reduce28DeviceReduceSingleTileKernelINS2_10policy_hubIdjN4cuda3__47maximumIvEEE10Policy1000EPdSB_jS8_ddNS5_3std3__410__identityEEEvT0_T1_T2_T3_T4_T6_:
	.zero		1104


//--------------------- .nv.shared._Z12evalEquationPdPKdi --------------------------
	.section	.nv.shared._Z12evalEquationPdPKdi,"aw",@nobits
	.sectionflags	@""
	.align	8
.nv.shared._Z12evalEquationPdPKdi:
	.zero		3616


//--------------------- .nv.constant0._ZN3cub18CUB_300001_SM_10006detail6reduce28DeviceReduceSingleTileKernelINS2_10policy_hubIdjN4cuda3__47maximumIvEEE10Policy1000EPdSB_iS8_ddNS5_3std3__410__identityEEEvT0_T1_T2_T3_T4_T6_ --------------------------
	.section	.nv.constant0._ZN3cub18CUB_300001_SM_10006detail6reduce28DeviceReduceSingleTileKernelINS2_10policy_hubIdjN4cuda3__47maximumIvEEE10Policy1000EPdSB_iS8_ddNS5_3std3__410__identityEEEvT0_T1_T2_T3_T4_T6_,"a",@progbits
	.sectionflags	@""
	.align	4
.nv.constant0._ZN3cub18CUB_300001_SM_10006detail6reduce28DeviceReduceSingleTileKernelINS2_10policy_hubIdjN4cuda3__47maximumIvEEE10Policy1000EPdSB_iS8_ddNS5_3std3__410__identityEEEvT0_T1_T2_T3_T4_T6_:
	.zero		929


//--------------------- .nv.constant0._ZN3cub18CUB_300001_SM_10006detail6reduce18DeviceReduceKernelINS2_10policy_hubIdjN4cuda3__47maximumIvEEE10Policy1000EPdjS8_dNS5_3std3__410__identityEEEvT0_PT3_T1_NS0_13GridEvenShareISI_EET2_T4_ --------------------------
	.section	.nv.constant0._ZN3cub18CUB_300001_SM_10006detail6reduce18DeviceReduceKernelINS2_10policy_hubIdjN4cuda3__47maximumIvEEE10Policy1000EPdjS8_dNS5_3std3__410__identityEEEvT0_PT3_T1_NS0_13GridEvenShareISI_EET2_T4_,"a",@progbits
	.sectionflags	@""
	.align	4
.nv.constant0._ZN3cub18CUB_300001_SM_10006detail6reduce18DeviceReduceKernelINS2_10policy_hubIdjN4cuda3__47maximumIvEEE10Policy1000EPdjS8_dNS5_3std3__410__identityEEEvT0_PT3_T1_NS0_13GridEvenShareISI_EET2_T4_:
	.zero		958


//--------------------- .nv.constant0._ZN3cub18CUB_300001_SM_10006detail6reduce28DeviceReduceSingleTileKernelINS2_10policy_hubIdjN4cuda3__47maximumIvEEE10Policy1000EPdSB_jS8_ddNS5_3std3__410__identityEEEvT0_T1_T2_T3_T4_T6_ --------------------------
	.section	.nv.constant0._ZN3cub18CUB_300001_SM_10006detail6reduce28DeviceReduceSingleTileKernelINS2_10policy_hubIdjN4cuda3__47maximumIvEEE10Policy1000EPdSB_jS8_ddNS5_3std3__410__identityEEEvT0_T1_T2_T3_T4_T6_,"a",@progbits
	.sectionflags	@""
	.align	4
.nv.constant0._ZN3cub18CUB_300001_SM_10006detail6reduce28DeviceReduceSingleTileKernelINS2_10policy_hubIdjN4cuda3__47maximumIvEEE10Policy1000EPdSB_jS8_ddNS5_3std3__410__identityEEEvT0_T1_T2_T3_T4_T6_:
	.zero		929


//--------------------- .nv.constant0._ZN3cub18CUB_300001_SM_10006detail11EmptyKernelIvEEvv --------------------------
	.section	.nv.constant0._ZN3cub18CUB_300001_SM_10006detail11EmptyKernelIvEEvv,"a",@progbits
	.sectionflags	@""
	.align	4
.nv.constant0._ZN3cub18CUB_300001_SM_10006detail11EmptyKernelIvEEvv:
	.zero		896


//--------------------- .nv.constant0._Z12evalEquationPdPKdi --------------------------
	.section	.nv.constant0._Z12evalEquationPdPKdi,"a",@progbits
	.sectionflags	@""
	.align	4
.nv.constant0._Z12evalEquationPdPKdi:
	.zero		916


//--------------------- .nv.constant0._Z6vecNegPKdS0_Pdi --------------------------
	.section	.nv.constant0._Z6vecNegPKdS0_Pdi,"a",@progbits
	.sectionflags	@""
	.align	4
.nv.constant0._Z6vecNegPKdS0_Pdi:
	.zero		924


//--------------------- SYMBOLS --------------------------

	.type		.nv.reservedSmem.offset0,@object
	.size		.nv.reservedSmem.offset0,0x4
	.type		.nv.reservedSmem.cap,@object
	.size		.nv.reservedSmem.cap,0x4
